	.target	sm_90a

	.elftype	@"ET_EXEC"


//--------------------- .note.nv.tkinfo           --------------------------
	.section	.note.nv.tkinfo,"",@"SHT_NOTE"
	.sectionflags	@"SHF_NOTE_NV_TKINFO"
	.tkinfo
        /*0018*/ 	.word	0x00000002
        /*0030*/ 	.string	""
        /*0030*/ 	.string	"ptxas"
        /*0030*/ 	.string	"Cuda compilation tools, release 13.0, V13.0.88"
        /*0030*/ 	.string	"Build cuda_13.0.r13.0/compiler.36424714_0"
        /*0030*/ 	.string	"-v  -suppress-debug-info  -lineinfo  -arch sm_90a "



//--------------------- .note.nv.cuinfo           --------------------------
	.section	.note.nv.cuinfo,"",@"SHT_NOTE"
	.sectionflags	@"SHF_NOTE_NV_CUINFO"
        /*0018*/ 	.short	0x0002
        /*001a*/ 	.short	0x005a
        /*001c*/ 	.short	0x0082
	.zero		2


//--------------------- .nv.info                  --------------------------
	.section	.nv.info,"",@"SHT_CUDA_INFO"
	.align	4


	//----- nvinfo : EIATTR_REGCOUNT
	.align		4
        /*0000*/ 	.byte	0x04, 0x2f
        /*0002*/ 	.short	(.L_1 - .L_0)
	.align		4
.L_0:
        /*0004*/ 	.word	index@(matmul_kernel)
        /*0008*/ 	.word	0x000000ff


	//----- nvinfo : EIATTR_FRAME_SIZE
	.align		4
.L_1:
        /*000c*/ 	.byte	0x04, 0x11
        /*000e*/ 	.short	(.L_3 - .L_2)
	.align		4
.L_2:
        /*0010*/ 	.word	index@(matmul_kernel)
        /*0014*/ 	.word	0x00000a10


	//----- nvinfo : EIATTR_MIN_STACK_SIZE
	.align		4
.L_3:
        /*0018*/ 	.byte	0x04, 0x12
        /*001a*/ 	.short	(.L_5 - .L_4)
	.align		4
.L_4:
        /*001c*/ 	.word	index@(matmul_kernel)
        /*0020*/ 	.word	0x00000a10
.L_5:


//--------------------- .nv.compat                --------------------------
	.section	.nv.compat,"",@"SHT_CUDA_COMPAT_INFO"
	.align	4
        /*0000*/ 	.byte	0x02, 0x09, 0x01, 0x00, 0x02, 0x02, 0x04, 0x00, 0x02, 0x05, 0x05, 0x00, 0x03, 0x07, 0x01, 0x01
        /*0010*/ 	.byte	0x02, 0x03, 0x00, 0x00, 0x02, 0x06, 0x01, 0x00, 0x04, 0x0b, 0x08, 0x00, 0x00, 0x00, 0x00, 0x00
        /*0020*/ 	.byte	0x00, 0x00, 0x00, 0x00


//--------------------- .nv.info.matmul_kernel    --------------------------
	.section	.nv.info.matmul_kernel,"",@"SHT_CUDA_INFO"
	.sectionflags	@""
	.align	4


	//----- nvinfo : EIATTR_CUDA_API_VERSION
	.align		4
        /*0000*/ 	.byte	0x04, 0x37
        /*0002*/ 	.short	(.L_7 - .L_6)
.L_6:
        /*0004*/ 	.word	0x00000082


	//----- nvinfo : EIATTR_KPARAM_INFO
	.align		4
.L_7:
        /*0008*/ 	.byte	0x04, 0x17
        /*000a*/ 	.short	(.L_9 - .L_8)
.L_8:
        /*000c*/ 	.word	0x00000000
        /*0010*/ 	.short	0x000d
        /*0012*/ 	.short	0x0048
        /*0014*/ 	.byte	0x00, 0xf4, 0x21, 0x00


	//----- nvinfo : EIATTR_KPARAM_INFO
	.align		4
.L_9:
        /*0018*/ 	.byte	0x04, 0x17
        /*001a*/ 	.short	(.L_11 - .L_10)
.L_10:
        /*001c*/ 	.word	0x00000000
        /*0020*/ 	.short	0x000c
        /*0022*/ 	.short	0x0040
        /*0024*/ 	.byte	0x00, 0xf4, 0x21, 0x00


	//----- nvinfo : EIATTR_KPARAM_INFO
	.align		4
.L_11:
        /*0028*/ 	.byte	0x04, 0x17
        /*002a*/ 	.short	(.L_13 - .L_12)
.L_12:
        /*002c*/ 	.word	0x00000000
        /*0030*/ 	.short	0x000b
        /*0032*/ 	.short	0x0038
        /*0034*/ 	.byte	0x00, 0xf0, 0x11, 0x00


	//----- nvinfo : EIATTR_KPARAM_INFO
	.align		4
.L_13:
        /*0038*/ 	.byte	0x04, 0x17
        /*003a*/ 	.short	(.L_15 - .L_14)
.L_14:
        /*003c*/ 	.word	0x00000000
        /*0040*/ 	.short	0x000a
        /*0042*/ 	.short	0x0034
        /*0044*/ 	.byte	0x00, 0xf0, 0x11, 0x00


	//----- nvinfo : EIATTR_KPARAM_INFO
	.align		4
.L_15:
        /*0048*/ 	.byte	0x04, 0x17
        /*004a*/ 	.short	(.L_17 - .L_16)
.L_16:
        /*004c*/ 	.word	0x00000000
        /*0050*/ 	.short	0x0009
        /*0052*/ 	.short	0x0030
        /*0054*/ 	.byte	0x00, 0xf0, 0x11, 0x00


	//----- nvinfo : EIATTR_KPARAM_INFO
	.align		4
.L_17:
        /*0058*/ 	.byte	0x04, 0x17
        /*005a*/ 	.short	(.L_19 - .L_18)
.L_18:
        /*005c*/ 	.word	0x00000000
        /*0060*/ 	.short	0x0008
        /*0062*/ 	.short	0x002c
        /*0064*/ 	.byte	0x00, 0xf0, 0x11, 0x00


	//----- nvinfo : EIATTR_KPARAM_INFO
	.align		4
.L_19:
        /*0068*/ 	.byte	0x04, 0x17
        /*006a*/ 	.short	(.L_21 - .L_20)
.L_20:
        /*006c*/ 	.word	0x00000000
        /*0070*/ 	.short	0x0007
        /*0072*/ 	.short	0x0028
        /*0074*/ 	.byte	0x00, 0xf0, 0x11, 0x00


	//----- nvinfo : EIATTR_KPARAM_INFO
	.align		4
.L_21:
        /*0078*/ 	.byte	0x04, 0x17
        /*007a*/ 	.short	(.L_23 - .L_22)
.L_22:
        /*007c*/ 	.word	0x00000000
        /*0080*/ 	.short	0x0006
        /*0082*/ 	.short	0x0024
        /*0084*/ 	.byte	0x00, 0xf0, 0x11, 0x00


	//----- nvinfo : EIATTR_KPARAM_INFO
	.align		4
.L_23:
        /*0088*/ 	.byte	0x04, 0x17
        /*008a*/ 	.short	(.L_25 - .L_24)
.L_24:
        /*008c*/ 	.word	0x00000000
        /*0090*/ 	.short	0x0005
        /*0092*/ 	.short	0x0020
        /*0094*/ 	.byte	0x00, 0xf0, 0x11, 0x00


	//----- nvinfo : EIATTR_KPARAM_INFO
	.align		4
.L_25:
        /*0098*/ 	.byte	0x04, 0x17
        /*009a*/ 	.short	(.L_27 - .L_26)
.L_26:
        /*009c*/ 	.word	0x00000000
        /*00a0*/ 	.short	0x0004
        /*00a2*/ 	.short	0x001c
        /*00a4*/ 	.byte	0x00, 0xf0, 0x11, 0x00


	//----- nvinfo : EIATTR_KPARAM_INFO
	.align		4
.L_27:
        /*00a8*/ 	.byte	0x04, 0x17
        /*00aa*/ 	.short	(.L_29 - .L_28)
.L_28:
        /*00ac*/ 	.word	0x00000000
        /*00b0*/ 	.short	0x0003
        /*00b2*/ 	.short	0x0018
        /*00b4*/ 	.byte	0x00, 0xf0, 0x11, 0x00


	//----- nvinfo : EIATTR_KPARAM_INFO
	.align		4
.L_29:
        /*00b8*/ 	.byte	0x04, 0x17
        /*00ba*/ 	.short	(.L_31 - .L_30)
.L_30:
        /*00bc*/ 	.word	0x00000000
        /*00c0*/ 	.short	0x0002
        /*00c2*/ 	.short	0x0010
        /*00c4*/ 	.byte	0x00, 0xf4, 0x21, 0x00


	//----- nvinfo : EIATTR_KPARAM_INFO
	.align		4
.L_31:
        /*00c8*/ 	.byte	0x04, 0x17
        /*00ca*/ 	.short	(.L_33 - .L_32)
.L_32:
        /*00cc*/ 	.word	0x00000000
        /*00d0*/ 	.short	0x0001
        /*00d2*/ 	.short	0x0008
        /*00d4*/ 	.byte	0x00, 0xf4, 0x21, 0x00


	//----- nvinfo : EIATTR_KPARAM_INFO
	.align		4
.L_33:
        /*00d8*/ 	.byte	0x04, 0x17
        /*00da*/ 	.short	(.L_35 - .L_34)
.L_34:
        /*00dc*/ 	.word	0x00000000
        /*00e0*/ 	.short	0x0000
        /*00e2*/ 	.short	0x0000
        /*00e4*/ 	.byte	0x00, 0xf4, 0x21, 0x00


	//----- nvinfo : EIATTR_SPARSE_MMA_MASK
	.align		4
.L_35:
        /*00e8*/ 	.byte	0x03, 0x50
        /*00ea*/ 	.short	0x0000


	//----- nvinfo : EIATTR_MAXREG_COUNT
	.align		4
        /*00ec*/ 	.byte	0x03, 0x1b
        /*00ee*/ 	.short	0x00ff


	//----- nvinfo : EIATTR_NUM_BARRIERS
	.align		4
        /*00f0*/ 	.byte	0x02, 0x4c
        /*00f2*/ 	.byte	0x01
	.zero		1


	//----- nvinfo : EIATTR_ANNOTATIONS
	.align		4
        /*00f4*/ 	.byte	0x04, 0x55
        /*00f6*/ 	.short	(.L_37 - .L_36)


	//   ....[0]....
.L_36:
        /*00f8*/ 	.word	0x00000001
        /*00fc*/ 	.byte	0x30, 0x06, 0x00, 0x00, 0x01, 0x00, 0x00, 0x00, 0x40, 0x06, 0x00, 0x00, 0x01, 0x00, 0x00, 0x00
        /* <DEDUP_REMOVED lines=1133> */
        /*47dc*/ 	.byte	0x70, 0x4b, 0x01, 0x00, 0x01, 0x00, 0x00, 0x00, 0x80, 0x4b, 0x01, 0x00


	//----- nvinfo : EIATTR_MERCURY_ISA_VERSION
	.align		4
.L_37:
        /*47e8*/ 	.byte	0x03, 0x5f
        /*47ea*/ 	.short	0x0101


	//----- nvinfo : EIATTR_EXIT_INSTR_OFFSETS
	.align		4
        /*47ec*/ 	.byte	0x04, 0x1c
        /*47ee*/ 	.short	(.L_39 - .L_38)


	//   ....[0]....
.L_38:
        /*47f0*/ 	.word	0x00016270


	//   ....[1]....
        /*47f4*/ 	.word	0x000162a0


	//----- nvinfo : EIATTR_REQNTID
	.align		4
.L_39:
        /*47f8*/ 	.byte	0x04, 0x10
        /*47fa*/ 	.short	(.L_41 - .L_40)
.L_40:
        /*47fc*/ 	.word	0x00000100
        /*4800*/ 	.word	0x00000001
        /*4804*/ 	.word	0x00000001


	//----- nvinfo : EIATTR_CBANK_PARAM_SIZE
	.align		4
.L_41:
        /*4808*/ 	.byte	0x03, 0x19
        /*480a*/ 	.short	0x0050


	//----- nvinfo : EIATTR_PARAM_CBANK
	.align		4
        /*480c*/ 	.byte	0x04, 0x0a
        /*480e*/ 	.short	(.L_43 - .L_42)
	.align		4
.L_42:
        /*4810*/ 	.word	index@(.nv.constant0.matmul_kernel)
        /*4814*/ 	.short	0x0210
        /*4816*/ 	.short	0x0050


	//----- nvinfo : EIATTR_SW_WAR
	.align		4
.L_43:
        /*4818*/ 	.byte	0x04, 0x36
        /*481a*/ 	.short	(.L_45 - .L_44)
.L_44:
        /*481c*/ 	.word	0x00000008
.L_45:


//--------------------- .nv.callgraph             --------------------------
	.section	.nv.callgraph,"",@"SHT_CUDA_CALLGRAPH"
	.align	4
	.sectionentsize	8
	.align		4
        /*0000*/ 	.word	0x00000000
	.align		4
        /*0004*/ 	.word	0xffffffff
	.align		4
        /*0008*/ 	.word	0x00000000
	.align		4
        /*000c*/ 	.word	0xfffffffe
	.align		4
        /*0010*/ 	.word	0x00000000
	.align		4
        /*0014*/ 	.word	0xfffffffd
	.align		4
        /*0018*/ 	.word	0x00000000
	.align		4
        /*001c*/ 	.word	0xfffffffc


//--------------------- .text.matmul_kernel       --------------------------
	.section	.text.matmul_kernel,"ax",@progbits
	.align	128
        .global         matmul_kernel
        .type           matmul_kernel,@function
        .size           matmul_kernel,(.L_x_3 - matmul_kernel)
        .other          matmul_kernel,@"STO_CUDA_ENTRY STV_DEFAULT"
matmul_kernel:
.text.matmul_kernel:
[----:B------:R-:W0:Y:S08]  /*0000*/  LDC R1, c[0x0][0x28] ;  /* 0x00000a00ff017b82 */ /* 0x000e300000000800 */
[----:B------:R-:W1:Y:S01]  /*0010*/  LDC.64 R2, c[0x0][0x228] ;  /* 0x00008a00ff027b82 */ /* 0x000e620000000a00 */
[----:B------:R-:W2:Y:S01]  /*0020*/  S2R R7, SR_CTAID.X ;  /* 0x0000000000077919 */ /* 0x000ea20000002500 */
[----:B0-----:R-:W-:Y:S01]  /*0030*/  VIADD R1, R1, 0xfffff5f0 ;  /* 0xfffff5f001017836 */ /* 0x001fe20000000000 */
[----:B------:R-:W-:Y:S01]  /*0040*/  UMOV UR51, 0x400 ;  /* 0x0000040000337882 */ /* 0x000fe20000000000 */
[----:B------:R-:W-:Y:S01]  /*0050*/  ULDC.64 UR52, c[0x0][0x208] ;  /* 0x0000820000347ab9 */ /* 0x000fe20000000a00 */
[----:B------:R-:W0:Y:S01]  /*0060*/  S2R R96, SR_TID.X ;  /* 0x0000000000607919 */ /* 0x000e220000002100 */
[----:B------:R-:W-:-:S02]  /*0070*/  CS2R R14, SRZ ;  /* 0x00000000000e7805 */ /* 0x000fc4000001ff00 */
[----:B------:R-:W-:Y:S01]  /*0080*/  CS2R R32, SRZ ;  /* 0x0000000000207805 */ /* 0x000fe2000001ff00 */
[----:B------:R-:W3:Y:S01]  /*0090*/  LDC R31, c[0x0][0x230] ;  /* 0x00008c00ff1f7b82 */ /* 0x000ee20000000800 */
[----:B------:R-:W-:Y:S02]  /*00a0*/  CS2R R34, SRZ ;  /* 0x0000000000227805 */ /* 0x000fe4000001ff00 */
[----:B------:R-:W-:Y:S02]  /*00b0*/  CS2R R36, SRZ ;  /* 0x0000000000247805 */ /* 0x000fe4000001ff00 */
[----:B------:R-:W-:Y:S02]  /*00c0*/  CS2R R38, SRZ ;  /* 0x0000000000267805 */ /* 0x000fe4000001ff00 */
[----:B------:R-:W-:Y:S02]  /*00d0*/  CS2R R52, SRZ ;  /* 0x0000000000347805 */ /* 0x000fe4000001ff00 */
[----:B------:R-:W-:-:S02]  /*00e0*/  CS2R R54, SRZ ;  /* 0x0000000000367805 */ /* 0x000fc4000001ff00 */
[----:B------:R-:W-:Y:S02]  /*00f0*/  CS2R R68, SRZ ;  /* 0x0000000000447805 */ /* 0x000fe4000001ff00 */
[----:B------:R-:W-:Y:S01]  /*0100*/  CS2R R70, SRZ ;  /* 0x0000000000467805 */ /* 0x000fe2000001ff00 */
[----:B------:R-:W4:Y:S01]  /*0110*/  S2UR UR4, SR_CgaCtaId ;  /* 0x00000000000479c3 */ /* 0x000f220000008800 */
[----:B------:R-:W-:Y:S02]  /*0120*/  CS2R R88, SRZ ;  /* 0x0000000000587805 */ /* 0x000fe4000001ff00 */
[----:B------:R-:W-:Y:S02]  /*0130*/  CS2R R90, SRZ ;  /* 0x00000000005a7805 */ /* 0x000fe4000001ff00 */
[----:B------:R-:W-:Y:S02]  /*0140*/  CS2R R92, SRZ ;  /* 0x00000000005c7805 */ /* 0x000fe4000001ff00 */
[----:B------:R-:W-:Y:S01]  /*0150*/  CS2R R94, SRZ ;  /* 0x00000000005e7805 */ /* 0x000fe2000001ff00 */
[----:B-1----:R-:W-:-:S05]  /*0160*/  VIADD R0, R3, 0x1f ;  /* 0x0000001f03007836 */ /* 0x002fca0000000000 */
[----:B------:R-:W-:Y:S01]  /*0170*/  SHF.R.S32.HI R5, RZ, 0x1f, R0 ;  /* 0x0000001fff057819 */ /* 0x000fe20000011400 */
[----:B---3--:R-:W-:-:S03]  /*0180*/  VIADD R31, R31, 0x7f ;  /* 0x0000007f1f1f7836 */ /* 0x008fc60000000000 */
[----:B------:R-:W-:Y:S02]  /*0190*/  LEA.HI R5, R5, R0, RZ, 0x5 ;  /* 0x0000000005057211 */ /* 0x000fe400078f28ff */
[----:B--2---:R-:W-:Y:S02]  /*01a0*/  IABS R10, R7 ;  /* 0x00000007000a7213 */ /* 0x004fe40000000000 */
[----:B------:R-:W-:Y:S01]  /*01b0*/  SHF.R.S32.HI R5, RZ, 0x5, R5 ;  /* 0x00000005ff057819 */ /* 0x000fe20000011405 */
[----:B----4-:R-:W-:-:S04]  /*01c0*/  ULEA UR51, UR4, UR51, 0x18 ;  /* 0x0000003304337291 */ /* 0x010fc8000f8ec03f */
[----:B------:R-:W-:-:S05]  /*01d0*/  IMAD.SHL.U32 R6, R5, 0x8, RZ ;  /* 0x0000000805067824 */ /* 0x000fca00078e00ff */
[-C--:B------:R-:W-:Y:S02]  /*01e0*/  IABS R9, R6.reuse ;  /* 0x0000000600097213 */ /* 0x080fe40000000000 */
[----:B------:R-:W-:Y:S02]  /*01f0*/  IABS R12, R6 ;  /* 0x00000006000c7213 */ /* 0x000fe40000000000 */
[----:B------:R-:W1:Y:S08]  /*0200*/  I2F.RP R0, R9 ;  /* 0x0000000900007306 */ /* 0x000e700000209400 */
[----:B-1----:R-:W1:Y:S02]  /*0210*/  MUFU.RCP R0, R0 ;  /* 0x0000000000007308 */ /* 0x002e640000001000 */
[----:B-1----:R-:W-:-:S02]  /*0220*/  VIADD R4, R0, 0xffffffe ;  /* 0x0ffffffe00047836 */ /* 0x002fc40000000000 */
[----:B------:R-:W-:-:S04]  /*0230*/  IMAD.MOV R0, RZ, RZ, -R12 ;  /* 0x000000ffff007224 */ /* 0x000fc800078e0a0c */
[----:B------:R1:W2:Y:S02]  /*0240*/  F2I.FTZ.U32.TRUNC.NTZ R5, R4 ;  /* 0x0000000400057305 */ /* 0x0002a4000021f000 */
[----:B-1----:R-:W-:Y:S02]  /*0250*/  IMAD.MOV.U32 R4, RZ, RZ, RZ ;  /* 0x000000ffff047224 */ /* 0x002fe400078e00ff */
[----:B--2---:R-:W-:-:S04]  /*0260*/  IMAD.MOV R8, RZ, RZ, -R5 ;  /* 0x000000ffff087224 */ /* 0x004fc800078e0a05 */
[----:B------:R-:W-:Y:S01]  /*0270*/  IMAD R11, R8, R9, RZ ;  /* 0x00000009080b7224 */ /* 0x000fe200078e02ff */
[----:B------:R-:W-:-:S03]  /*0280*/  MOV R8, R10 ;  /* 0x0000000a00087202 */ /* 0x000fc60000000f00 */
[----:B------:R-:W-:-:S06]  /*0290*/  IMAD.HI.U32 R5, R5, R11, R4 ;  /* 0x0000000b05057227 */ /* 0x000fcc00078e0004 */
[----:B------:R-:W-:-:S04]  /*02a0*/  IMAD.HI.U32 R5, R5, R8, RZ ;  /* 0x0000000805057227 */ /* 0x000fc800078e00ff */
[----:B------:R-:W-:-:S05]  /*02b0*/  IMAD R0, R5, R0, R8 ;  /* 0x0000000005007224 */ /* 0x000fca00078e0208 */
[----:B------:R-:W-:-:S13]  /*02c0*/  ISETP.GT.U32.AND P1, PT, R9, R0, PT ;  /* 0x000000000900720c */ /* 0x000fda0003f24070 */
[----:B------:R-:W-:Y:S02]  /*02d0*/  @!P1 IMAD.IADD R0, R0, 0x1, -R9 ;  /* 0x0000000100009824 */ /* 0x000fe400078e0a09 */
[----:B------:R-:W-:Y:S01]  /*02e0*/  @!P1 VIADD R5, R5, 0x1 ;  /* 0x0000000105059836 */ /* 0x000fe20000000000 */
[----:B------:R-:W-:Y:S02]  /*02f0*/  ISETP.NE.AND P1, PT, R6, RZ, PT ;  /* 0x000000ff0600720c */ /* 0x000fe40003f25270 */
[----:B------:R-:W-:Y:S02]  /*0300*/  ISETP.GE.U32.AND P0, PT, R0, R9, PT ;  /* 0x000000090000720c */ /* 0x000fe40003f06070 */
[----:B------:R-:W-:-:S04]  /*0310*/  LOP3.LUT R0, R7, R6, RZ, 0x3c, !PT ;  /* 0x0000000607007212 */ /* 0x000fc800078e3cff */
[----:B------:R-:W-:Y:S01]  /*0320*/  ISETP.GE.AND P2, PT, R0, RZ, PT ;  /* 0x000000ff0000720c */ /* 0x000fe20003f46270 */
[----:B------:R-:W-:-:S06]  /*0330*/  VIADD R0, R2, 0x1ff ;  /* 0x000001ff02007836 */ /* 0x000fcc0000000000 */
[----:B------:R-:W-:-:S05]  /*0340*/  @P0 VIADD R5, R5, 0x1 ;  /* 0x0000000105050836 */ /* 0x000fca0000000000 */
[----:B------:R-:W-:Y:S02]  /*0350*/  MOV R4, R5 ;  /* 0x0000000500047202 */ /* 0x000fe40000000f00 */
[----:B------:R-:W-:-:S03]  /*0360*/  SHF.R.S32.HI R5, RZ, 0x1f, R0 ;  /* 0x0000001fff057819 */ /* 0x000fc60000011400 */
[----:B------:R-:W-:Y:S01]  /*0370*/  @!P2 IMAD.MOV R4, RZ, RZ, -R4 ;  /* 0x000000ffff04a224 */ /* 0x000fe200078e0a04 */
[----:B------:R-:W-:Y:S02]  /*0380*/  @!P1 LOP3.LUT R4, RZ, R6, RZ, 0x33, !PT ;  /* 0x00000006ff049212 */ /* 0x000fe400078e33ff */
[----:B------:R-:W-:-:S03]  /*0390*/  LEA.HI R5, R5, R0, RZ, 0x9 ;  /* 0x0000000005057211 */ /* 0x000fc600078f48ff */
[----:B------:R-:W-:Y:S02]  /*03a0*/  IMAD.SHL.U32 R8, R4, 0x8, RZ ;  /* 0x0000000804087824 */ /* 0x000fe400078e00ff */
[----:B------:R-:W-:-:S03]  /*03b0*/  IMAD.MOV R4, RZ, RZ, -R4 ;  /* 0x000000ffff047224 */ /* 0x000fc600078e0a04 */
[----:B------:R-:W-:Y:S01]  /*03c0*/  LEA.HI.SX32 R5, R5, -R8, 0x17 ;  /* 0x8000000805057211 */ /* 0x000fe200078fbaff */
[----:B------:R-:W-:-:S03]  /*03d0*/  IMAD R6, R6, R4, R7 ;  /* 0x0000000406067224 */ /* 0x000fc600078e0207 */
[----:B------:R-:W-:Y:S02]  /*03e0*/  VIMNMX R13, R5, 0x8, PT ;  /* 0x00000008050d7848 */ /* 0x000fe40003fe0100 */
[----:B------:R-:W-:Y:S02]  /*03f0*/  IABS R11, R6 ;  /* 0x00000006000b7213 */ /* 0x000fe40000000000 */
[----:B------:R-:W-:-:S04]  /*0400*/  IABS R9, R13 ;  /* 0x0000000d00097213 */ /* 0x000fc80000000000 */
[----:B------:R-:W1:Y:S08]  /*0410*/  I2F.RP R0, R9 ;  /* 0x0000000900007306 */ /* 0x000e700000209400 */
[----:B-1----:R-:W1:Y:S02]  /*0420*/  MUFU.RCP R0, R0 ;  /* 0x0000000000007308 */ /* 0x002e640000001000 */
[----:B-1----:R-:W-:-:S06]  /*0430*/  VIADD R5, R0, 0xffffffe ;  /* 0x0ffffffe00057836 */ /* 0x002fcc0000000000 */
[----:B------:R-:W1:Y:S02]  /*0440*/  F2I.FTZ.U32.TRUNC.NTZ R5, R5 ;  /* 0x0000000500057305 */ /* 0x000e64000021f000 */
[----:B-1----:R-:W-:-:S05]  /*0450*/  IADD3 R10, RZ, -R5, RZ ;  /* 0x80000005ff0a7210 */ /* 0x002fca0007ffe0ff */
[----:B------:R-:W-:Y:S01]  /*0460*/  IMAD.MOV.U32 R4, RZ, RZ, R10 ;  /* 0x000000ffff047224 */ /* 0x000fe200078e000a */
[----:B------:R-:W-:-:S03]  /*0470*/  IABS R10, R13 ;  /* 0x0000000d000a7213 */ /* 0x000fc60000000000 */
[----:B------:R-:W-:Y:S02]  /*0480*/  IMAD R7, R4, R9, RZ ;  /* 0x0000000904077224 */ /* 0x000fe400078e02ff */
[----:B------:R-:W-:Y:S02]  /*0490*/  IMAD.MOV.U32 R4, RZ, RZ, RZ ;  /* 0x000000ffff047224 */ /* 0x000fe400078e00ff */
[----:B------:R-:W-:Y:S02]  /*04a0*/  IMAD.MOV R0, RZ, RZ, -R10 ;  /* 0x000000ffff007224 */ /* 0x000fe400078e0a0a */
[----:B------:R-:W-:Y:S01]  /*04b0*/  IMAD.HI.U32 R4, R5, R7, R4 ;  /* 0x0000000705047227 */ /* 0x000fe200078e0004 */
[----:B0-----:R-:W-:-:S05]  /*04c0*/  LOP3.LUT R5, R96, 0xff, RZ, 0xc0, !PT ;  /* 0x000000ff60057812 */ /* 0x001fca00078ec0ff */
[----:B------:R-:W-:-:S04]  /*04d0*/  IMAD.HI.U32 R4, R4, R11, RZ ;  /* 0x0000000b04047227 */ /* 0x000fc800078e00ff */
[----:B------:R-:W-:Y:S01]  /*04e0*/  IMAD R0, R4, R0, R11 ;  /* 0x0000000004007224 */ /* 0x000fe200078e020b */
[----:B------:R-:W-:-:S04]  /*04f0*/  CS2R R10, SRZ ;  /* 0x00000000000a7805 */ /* 0x000fc8000001ff00 */
[----:B------:R-:W-:-:S13]  /*0500*/  ISETP.GT.U32.AND P1, PT, R9, R0, PT ;  /* 0x000000000900720c */ /* 0x000fda0003f24070 */
[----:B------:R-:W-:Y:S02]  /*0510*/  @!P1 IMAD.IADD R0, R0, 0x1, -R9 ;  /* 0x0000000100009824 */ /* 0x000fe400078e0a09 */
[----:B------:R-:W-:Y:S01]  /*0520*/  @!P1 VIADD R4, R4, 0x1 ;  /* 0x0000000104049836 */ /* 0x000fe20000000000 */
[----:B------:R-:W-:Y:S02]  /*0530*/  ISETP.NE.AND P1, PT, R13, RZ, PT ;  /* 0x000000ff0d00720c */ /* 0x000fe40003f25270 */
[----:B------:R-:W-:Y:S02]  /*0540*/  ISETP.GE.U32.AND P0, PT, R0, R9, PT ;  /* 0x000000090000720c */ /* 0x000fe40003f06070 */
[----:B------:R-:W-:-:S04]  /*0550*/  LOP3.LUT R0, R6, R13, RZ, 0x3c, !PT ;  /* 0x0000000d06007212 */ /* 0x000fc800078e3cff */
[----:B------:R-:W-:-:S07]  /*0560*/  ISETP.GE.AND P2, PT, R0, RZ, PT ;  /* 0x000000ff0000720c */ /* 0x000fce0003f46270 */
[----:B------:R-:W-:Y:S02]  /*0570*/  @P0 IADD3 R4, R4, 0x1, RZ ;  /* 0x0000000104040810 */ /* 0x000fe40007ffe0ff */
[----:B------:R-:W-:-:S04]  /*0580*/  ISETP.GE.AND P0, PT, R31, 0x80, PT ;  /* 0x000000801f00780c */ /* 0x000fc80003f06270 */
[----:B------:R-:W-:Y:S01]  /*0590*/  @!P2 IMAD.MOV R4, RZ, RZ, -R4 ;  /* 0x000000ffff04a224 */ /* 0x000fe200078e0a04 */
[----:B------:R-:W-:-:S04]  /*05a0*/  @!P1 LOP3.LUT R4, RZ, R13, RZ, 0x33, !PT ;  /* 0x0000000dff049212 */ /* 0x000fc800078e33ff */
[----:B------:R-:W-:Y:S01]  /*05b0*/  SHF.L.U32 R18, R4, 0x5, RZ ;  /* 0x0000000504127819 */ /* 0x000fe200000006ff */
[----:B------:R-:W-:-:S04]  /*05c0*/  IMAD.MOV R0, RZ, RZ, -R4 ;  /* 0x000000ffff007224 */ /* 0x000fc800078e0a04 */
[----:B------:R-:W-:Y:S01]  /*05d0*/  IMAD R0, R13, R0, R6 ;  /* 0x000000000d007224 */ /* 0x000fe200078e0206 */
[----:B------:R-:W-:-:S03]  /*05e0*/  CS2R R12, SRZ ;  /* 0x00000000000c7805 */ /* 0x000fc6000001ff00 */
[----:B------:R-:W-:Y:S01]  /*05f0*/  IMAD.IADD R0, R8, 0x1, R0 ;  /* 0x0000000108007824 */ /* 0x000fe200078e0200 */
[----:B------:R-:W-:-:S03]  /*0600*/  CS2R R8, SRZ ;  /* 0x0000000000087805 */ /* 0x000fc6000001ff00 */
[----:B------:R-:W-:-:S04]  /*0610*/  IMAD R17, R0, 0x200, R5 ;  /* 0x0000020000117824 */ /* 0x000fc800078e0205 */
[----:B------:R-:W-:Y:S01]  /*0620*/  VIADD R16, R17, 0x100 ;  /* 0x0000010011107836 */ /* 0x000fe20000000000 */
[----:B------:R0:W-:Y:S04]  /*0630*/  STL [R1+0x894], R17 ;  /* 0x0008941101007387 */ /* 0x0001e80000100800 */
[----:B------:R0:W-:Y:S04]  /*0640*/  STL [R1+0x898], R16 ;  /* 0x0008981001007387 */ /* 0x0001e80000100800 */
[----:B------:R0:W-:Y:S01]  /*0650*/  STL [R1+0x890], R18 ;  /* 0x0008901201007387 */ /* 0x0001e20000100800 */
[----:B------:R-:W-:Y:S05]  /*0660*/  @!P0 BRA `(.L_x_0) ;  /* 0x0000014400288947 */ /* 0x000fea0003800000 */
[----:B------:R-:W-:Y:S01]  /*0670*/  IABS R9, R2 ;  /* 0x0000000200097213 */ /* 0x000fe20000000000 */
[----:B------:R-:W-:Y:S01]  /*0680*/  ULDC UR4, c[0x0][0x234] ;  /* 0x00008d0000047ab9 */ /* 0x000fe20000000800 */
[----:B------:R-:W-:Y:S01]  /*0690*/  IABS R25, R3 ;  /* 0x0000000300197213 */ /* 0x000fe20000000000 */
[----:B------:R-:W-:Y:S01]  /*06a0*/  ULDC UR48, c[0x0][0x23c] ;  /* 0x00008f0000307ab9 */ /* 0x000fe20000000800 */
[----:B------:R-:W1:Y:S01]  /*06b0*/  I2F.RP R0, R9 ;  /* 0x0000000900007306 */ /* 0x000e620000209400 */
[----:B------:R-:W-:Y:S01]  /*06c0*/  ISETP.GE.AND P5, PT, R17, RZ, PT ;  /* 0x000000ff1100720c */ /* 0x000fe20003fa6270 */
[----:B------:R-:W-:Y:S01]  /*06d0*/  ULDC.64 UR6, c[0x0][0x210] ;  /* 0x0000840000067ab9 */ /* 0x000fe20000000a00 */
[----:B------:R-:W-:Y:S01]  /*06e0*/  LOP3.LUT R88, R96, 0x7f, RZ, 0xc0, !PT ;  /* 0x0000007f60587812 */ /* 0x000fe200078ec0ff */
[----:B------:R-:W-:Y:S01]  /*06f0*/  ULDC.64 UR8, c[0x0][0x218] ;  /* 0x0000860000087ab9 */ /* 0x000fe20000000a00 */
[----:B------:R-:W-:Y:S01]  /*0700*/  UIADD3 UR5, UR51, 0x20000, URZ ;  /* 0x0002000033057890 */ /* 0x000fe2000fffe03f */
[----:B------:R-:W-:-:S02]  /*0710*/  CS2R R72, SRZ ;  /* 0x0000000000487805 */ /* 0x000fc4000001ff00 */
[----:B------:R-:W-:Y:S01]  /*0720*/  CS2R R74, SRZ ;  /* 0x00000000004a7805 */ /* 0x000fe2000001ff00 */
[----:B------:R-:W2:Y:S01]  /*0730*/  I2F.RP R8, R25 ;  /* 0x0000001900087306 */ /* 0x000ea20000209400 */
[----:B------:R-:W-:Y:S01]  /*0740*/  USHF.R.U32.HI UR5, URZ, 0x4, UR5 ;  /* 0x000000043f057899 */ /* 0x000fe20008011605 */
[----:B------:R-:W-:Y:S02]  /*0750*/  CS2R R76, SRZ ;  /* 0x00000000004c7805 */ /* 0x000fe4000001ff00 */
[----:B------:R-:W-:Y:S02]  /*0760*/  CS2R R78, SRZ ;  /* 0x00000000004e7805 */ /* 0x000fe4000001ff00 */
[----:B------:R-:W-:Y:S01]  /*0770*/  CS2R R80, SRZ ;  /* 0x0000000000507805 */ /* 0x000fe2000001ff00 */
[----:B------:R-:W-:Y:S01]  /*0780*/  USGXT.U32 UR46, UR5, 0xe ;  /* 0x0000000e052e789a */ /* 0x000fe20008000000 */
[----:B------:R-:W-:Y:S02]  /*0790*/  CS2R R82, SRZ ;  /* 0x0000000000527805 */ /* 0x000fe4000001ff00 */
[----:B------:R-:W-:Y:S01]  /*07a0*/  CS2R R84, SRZ ;  /* 0x0000000000547805 */ /* 0x000fe2000001ff00 */
[----:B-1----:R-:W1:Y:S01]  /*07b0*/  MUFU.RCP R0, R0 ;  /* 0x0000000000007308 */ /* 0x002e620000001000 */
[----:B------:R-:W-:Y:S01]  /*07c0*/  UIADD3 UR30, UP0, UR46, 0x2, URZ ;  /* 0x000000022e1e7890 */ /* 0x000fe2000ff1e03f */
[----:B------:R-:W-:-:S02]  /*07d0*/  CS2R R86, SRZ ;  /* 0x0000000000567805 */ /* 0x000fc4000001ff00 */
[----:B------:R-:W-:Y:S02]  /*07e0*/  CS2R R56, SRZ ;  /* 0x0000000000387805 */ /* 0x000fe4000001ff00 */
[----:B------:R-:W-:Y:S02]  /*07f0*/  CS2R R58, SRZ ;  /* 0x00000000003a7805 */ /* 0x000fe4000001ff00 */
[----:B------:R-:W-:Y:S02]  /*0800*/  CS2R R60, SRZ ;  /* 0x00000000003c7805 */ /* 0x000fe4000001ff00 */
[----:B------:R-:W-:Y:S02]  /*0810*/  CS2R R62, SRZ ;  /* 0x00000000003e7805 */ /* 0x000fe4000001ff00 */
[----:B------:R-:W-:Y:S01]  /*0820*/  CS2R R64, SRZ ;  /* 0x0000000000407805 */ /* 0x000fe2000001ff00 */
[----:B--2---:R-:W2:Y:S01]  /*0830*/  MUFU.RCP R8, R8 ;  /* 0x0000000800087308 */ /* 0x004ea20000001000 */
[----:B------:R-:W-:-:S02]  /*0840*/  CS2R R66, SRZ ;  /* 0x0000000000427805 */ /* 0x000fc4000001ff00 */
[----:B------:R-:W-:Y:S02]  /*0850*/  CS2R R68, SRZ ;  /* 0x0000000000447805 */ /* 0x000fe4000001ff00 */
[----:B------:R-:W-:Y:S02]  /*0860*/  CS2R R70, SRZ ;  /* 0x0000000000467805 */ /* 0x000fe4000001ff00 */
[----:B------:R-:W-:Y:S02]  /*0870*/  CS2R R40, SRZ ;  /* 0x0000000000287805 */ /* 0x000fe4000001ff00 */
[----:B------:R-:W-:Y:S02]  /*0880*/  CS2R R42, SRZ ;  /* 0x00000000002a7805 */ /* 0x000fe4000001ff00 */
[----:B------:R-:W-:Y:S02]  /*0890*/  CS2R R44, SRZ ;  /* 0x00000000002c7805 */ /* 0x000fe4000001ff00 */
[----:B------:R-:W-:-:S02]  /*08a0*/  CS2R R46, SRZ ;  /* 0x00000000002e7805 */ /* 0x000fc4000001ff00 */
[----:B------:R-:W-:Y:S01]  /*08b0*/  CS2R R48, SRZ ;  /* 0x0000000000307805 */ /* 0x000fe2000001ff00 */
[----:B-1----:R-:W-:Y:S01]  /*08c0*/  VIADD R4, R0, 0xffffffe ;  /* 0x0ffffffe00047836 */ /* 0x002fe20000000000 */
[----:B------:R-:W-:Y:S02]  /*08d0*/  SHF.R.U32.HI R0, RZ, 0x7, R96 ;  /* 0x00000007ff007819 */ /* 0x000fe40000011660 */
[----:B------:R-:W-:Y:S02]  /*08e0*/  CS2R R50, SRZ ;  /* 0x0000000000327805 */ /* 0x000fe4000001ff00 */
[----:B------:R-:W-:Y:S01]  /*08f0*/  CS2R R52, SRZ ;  /* 0x0000000000347805 */ /* 0x000fe2000001ff00 */
[----:B------:R1:W3:Y:S01]  /*0900*/  F2I.FTZ.U32.TRUNC.NTZ R5, R4 ;  /* 0x0000000400057305 */ /* 0x0002e2000021f000 */
[----:B------:R-:W-:Y:S02]  /*0910*/  CS2R R54, SRZ ;  /* 0x0000000000367805 */ /* 0x000fe4000001ff00 */
[----:B------:R-:W-:-:S02]  /*0920*/  CS2R R34, SRZ ;  /* 0x0000000000227805 */ /* 0x000fc4000001ff00 */
[----:B------:R-:W-:Y:S01]  /*0930*/  CS2R R36, SRZ ;  /* 0x0000000000247805 */ /* 0x000fe2000001ff00 */
[----:B--2---:R-:W-:Y:S01]  /*0940*/  VIADD R6, R8, 0xffffffe ;  /* 0x0ffffffe08067836 */ /* 0x004fe20000000000 */
[----:B------:R-:W-:Y:S02]  /*0950*/  IABS R8, R17 ;  /* 0x0000001100087213 */ /* 0x000fe40000000000 */
[----:B------:R-:W-:Y:S01]  /*0960*/  CS2R R38, SRZ ;  /* 0x0000000000267805 */ /* 0x000fe2000001ff00 */
[----:B------:R-:W-:Y:S01]  /*0970*/  UMOV UR47, 0x40000040 ;  /* 0x40000040002f7882 */ /* 0x000fe20000000000 */
[----:B------:R2:W4:Y:S01]  /*0980*/  F2I.FTZ.U32.TRUNC.NTZ R7, R6 ;  /* 0x0000000600077305 */ /* 0x000522000021f000 */
[----:B-1----:R-:W-:Y:S02]  /*0990*/  IMAD.MOV.U32 R4, RZ, RZ, RZ ;  /* 0x000000ffff047224 */ /* 0x002fe400078e00ff */
[----:B---3--:R-:W-:Y:S02]  /*09a0*/  IMAD.MOV R10, RZ, RZ, -R5 ;  /* 0x000000ffff0a7224 */ /* 0x008fe400078e0a05 */
[----:B--2---:R-:W-:-:S02]  /*09b0*/  IMAD.MOV.U32 R6, RZ, RZ, RZ ;  /* 0x000000ffff067224 */ /* 0x004fc400078e00ff */
[----:B------:R-:W-:Y:S01]  /*09c0*/  IMAD R11, R10, R9, RZ ;  /* 0x000000090a0b7224 */ /* 0x000fe200078e02ff */
[----:B------:R-:W-:-:S03]  /*09d0*/  IABS R10, R16 ;  /* 0x00000010000a7213 */ /* 0x000fc60000000000 */
[----:B------:R-:W-:Y:S01]  /*09e0*/  IMAD.HI.U32 R5, R5, R11, R4 ;  /* 0x0000000b05057227 */ /* 0x000fe200078e0004 */
[----:B------:R-:W-:Y:S02]  /*09f0*/  SGXT.U32 R4, R0, 0x1 ;  /* 0x000000010004781a */ /* 0x000fe40000000000 */
[----:B----4-:R-:W-:Y:S02]  /*0a00*/  IADD3 R11, RZ, -R7, RZ ;  /* 0x80000007ff0b7210 */ /* 0x010fe40007ffe0ff */
[----:B------:R-:W-:Y:S01]  /*0a10*/  LOP3.LUT R21, R18, R4, RZ, 0xfc, !PT ;  /* 0x0000000412157212 */ /* 0x000fe200078efcff */
[----:B------:R-:W-:-:S03]  /*0a20*/  IMAD.HI.U32 R0, R5, R8, RZ ;  /* 0x0000000805007227 */ /* 0x000fc600078e00ff */
[C---:B------:R-:W-:Y:S01]  /*0a30*/  LOP3.LUT R12, R21.reuse, 0x1e, RZ, 0xfc, !PT ;  /* 0x0000001e150c7812 */ /* 0x040fe200078efcff */
[----:B------:R-:W-:Y:S01]  /*0a40*/  IMAD.MOV.U32 R4, RZ, RZ, R11 ;  /* 0x000000ffff047224 */ /* 0x000fe200078e000b */
[----:B------:R-:W-:Y:S01]  /*0a50*/  LOP3.LUT R14, R21, 0x18, RZ, 0xfc, !PT ;  /* 0x00000018150e7812 */ /* 0x000fe200078efcff */
[----:B------:R-:W-:Y:S01]  /*0a60*/  IMAD.MOV R0, RZ, RZ, -R0 ;  /* 0x000000ffff007224 */ /* 0x000fe200078e0a00 */
[----:B------:R-:W-:Y:S01]  /*0a70*/  ISETP.GE.AND P6, PT, R12, RZ, PT ;  /* 0x000000ff0c00720c */ /* 0x000fe20003fc6270 */
[----:B------:R-:W-:Y:S01]  /*0a80*/  IMAD.HI.U32 R5, R5, R10, RZ ;  /* 0x0000000a05057227 */ /* 0x000fe200078e00ff */
[----:B------:R-:W-:Y:S02]  /*0a90*/  IABS R13, R14 ;  /* 0x0000000e000d7213 */ /* 0x000fe40000000000 */
[C---:B------:R-:W-:Y:S01]  /*0aa0*/  LOP3.LUT R26, R21.reuse, 0x10, RZ, 0xfc, !PT ;  /* 0x00000010151a7812 */ /* 0x040fe200078efcff */
[----:B------:R-:W-:Y:S01]  /*0ab0*/  IMAD R11, R4, R25, RZ ;  /* 0x00000019040b7224 */ /* 0x000fe200078e02ff */
[----:B------:R-:W-:Y:S01]  /*0ac0*/  LOP3.LUT R27, R21, 0xe, RZ, 0xfc, !PT ;  /* 0x0000000e151b7812 */ /* 0x000fe200078efcff */
[----:B------:R-:W-:Y:S01]  /*0ad0*/  IMAD R0, R9, R0, R8 ;  /* 0x0000000009007224 */ /* 0x000fe200078e0208 */
[----:B------:R-:W-:Y:S01]  /*0ae0*/  IABS R8, R12 ;  /* 0x0000000c00087213 */ /* 0x000fe20000000000 */
[----:B------:R-:W-:Y:S01]  /*0af0*/  IMAD.MOV R5, RZ, RZ, -R5 ;  /* 0x000000ffff057224 */ /* 0x000fe200078e0a05 */
[----:B0-----:R-:W-:Y:S01]  /*0b00*/  IABS R17, R27 ;  /* 0x0000001b00117213 */ /* 0x001fe20000000000 */
[----:B------:R-:W-:Y:S01]  /*0b10*/  IMAD.HI.U32 R6, R7, R11, R6 ;  /* 0x0000000b07067227 */ /* 0x000fe200078e0006 */
[----:B------:R-:W-:-:S02]  /*0b20*/  ISETP.GT.U32.AND P0, PT, R9, R0, PT ;  /* 0x000000000900720c */ /* 0x000fc40003f04070 */
[----:B------:R-:W-:Y:S01]  /*0b30*/  LOP3.LUT R11, R21, 0x1c, RZ, 0xfc, !PT ;  /* 0x0000001c150b7812 */ /* 0x000fe200078efcff */
[C---:B------:R-:W-:Y:S01]  /*0b40*/  IMAD R4, R9.reuse, R5, R10 ;  /* 0x0000000509047224 */ /* 0x040fe200078e020a */
[----:B------:R-:W-:Y:S01]  /*0b50*/  SHF.R.U32.HI R10, RZ, 0x5, R96 ;  /* 0x00000005ff0a7819 */ /* 0x000fe20000011660 */
[----:B------:R-:W-:Y:S01]  /*0b60*/  IMAD.MOV.U32 R7, RZ, RZ, R8 ;  /* 0x000000ffff077224 */ /* 0x000fe200078e0008 */
[----:B------:R-:W-:Y:S02]  /*0b70*/  SHF.R.S32.HI R8, RZ, 0x1f, R31 ;  /* 0x0000001fff087819 */ /* 0x000fe4000001141f */
[----:B------:R-:W-:Y:S01]  /*0b80*/  ISETP.GT.U32.AND P1, PT, R9, R4, PT ;  /* 0x000000040900720c */ /* 0x000fe20003f24070 */
[----:B------:R-:W-:Y:S01]  /*0b90*/  IMAD.HI.U32 R5, R6, R7, RZ ;  /* 0x0000000706057227 */ /* 0x000fe200078e00ff */
[----:B------:R-:W-:Y:S02]  /*0ba0*/  LEA.HI R31, R8, R31, RZ, 0x7 ;  /* 0x0000001f081f7211 */ /* 0x000fe400078f38ff */
[----:B------:R-:W-:Y:S01]  /*0bb0*/  R2UR UR50, R10 ;  /* 0x000000000a3272ca */ /* 0x000fe200000e0000 */
[----:B------:R-:W-:Y:S01]  /*0bc0*/  @!P0 IMAD.IADD R0, R0, 0x1, -R9 ;  /* 0x0000000100008824 */ /* 0x000fe200078e0a09 */
[----:B------:R-:W-:-:S02]  /*0bd0*/  IADD3 R8, -R5, RZ, RZ ;  /* 0x000000ff05087210 */ /* 0x000fc40007ffe1ff */
[----:B------:R-:W-:Y:S02]  /*0be0*/  IABS R10, R11 ;  /* 0x0000000b000a7213 */ /* 0x000fe40000000000 */
[----:B------:R-:W-:Y:S01]  /*0bf0*/  ISETP.GT.U32.AND P0, PT, R9, R0, PT ;  /* 0x000000000900720c */ /* 0x000fe20003f04070 */
[----:B------:R-:W-:Y:S01]  /*0c00*/  IMAD R7, R25, R8, R7 ;  /* 0x0000000819077224 */ /* 0x000fe200078e0207 */
[----:B------:R-:W-:Y:S01]  /*0c10*/  LOP3.LUT R8, R21, 0x1a, RZ, 0xfc, !PT ;  /* 0x0000001a15087812 */ /* 0x000fe200078efcff */
[----:B------:R-:W-:Y:S01]  /*0c20*/  @!P1 IMAD.IADD R4, R4, 0x1, -R9 ;  /* 0x0000000104049824 */ /* 0x000fe200078e0a09 */
[----:B------:R-:W-:Y:S01]  /*0c30*/  ISETP.GE.AND P4, PT, R11, RZ, PT ;  /* 0x000000ff0b00720c */ /* 0x000fe20003f86270 */
[----:B------:R-:W-:Y:S01]  /*0c40*/  IMAD.HI.U32 R5, R6, R10, RZ ;  /* 0x0000000a06057227 */ /* 0x000fe200078e00ff */
[----:B------:R-:W-:Y:S02]  /*0c50*/  ISETP.GT.U32.AND P1, PT, R25, R7, PT ;  /* 0x000000071900720c */ /* 0x000fe40003f24070 */
[----:B------:R-:W-:Y:S01]  /*0c60*/  ISETP.GT.U32.AND P2, PT, R9, R4, PT ;  /* 0x000000040900720c */ /* 0x000fe20003f44070 */
[----:B------:R-:W-:Y:S01]  /*0c70*/  IMAD.MOV R5, RZ, RZ, -R5 ;  /* 0x000000ffff057224 */ /* 0x000fe200078e0a05 */
[----:B------:R-:W-:-:S02]  /*0c80*/  ISETP.GE.AND P3, PT, R8, RZ, PT ;  /* 0x000000ff0800720c */ /* 0x000fc40003f66270 */
[----:B------:R-:W-:Y:S01]  /*0c90*/  IABS R11, R8 ;  /* 0x00000008000b7213 */ /* 0x000fe20000000000 */
[----:B------:R-:W-:Y:S01]  /*0ca0*/  IMAD R8, R25, R5, R10 ;  /* 0x0000000519087224 */ /* 0x000fe200078e020a */
[C---:B------:R-:W-:Y:S01]  /*0cb0*/  LOP3.LUT R28, R21.reuse, 0xc, RZ, 0xfc, !PT ;  /* 0x0000000c151c7812 */ /* 0x040fe200078efcff */
[----:B------:R-:W-:Y:S01]  /*0cc0*/  @!P0 IMAD.IADD R0, R0, 0x1, -R9 ;  /* 0x0000000100008824 */ /* 0x000fe200078e0a09 */
[----:B------:R-:W-:Y:S01]  /*0cd0*/  ISETP.GE.AND P0, PT, R16, RZ, PT ;  /* 0x000000ff1000720c */ /* 0x000fe20003f06270 */
[----:B------:R-:W-:Y:S01]  /*0ce0*/  IMAD.HI.U32 R5, R6, R11, RZ ;  /* 0x0000000b06057227 */ /* 0x000fe200078e00ff */
[----:B------:R-:W-:Y:S02]  /*0cf0*/  IABS R16, R26 ;  /* 0x0000001a00107213 */ /* 0x000fe40000000000 */
[----:B------:R-:W-:Y:S01]  /*0d00*/  LOP3.LUT R29, R21, 0xa, RZ, 0xfc, !PT ;  /* 0x0000000a151d7812 */ /* 0x000fe200078efcff */
[----:B------:R-:W-:Y:S01]  /*0d10*/  @!P1 IMAD.IADD R7, R7, 0x1, -R25 ;  /* 0x0000000107079824 */ /* 0x000fe200078e0a19 */
[----:B------:R-:W-:Y:S01]  /*0d20*/  IADD3 R12, -R5, RZ, RZ ;  /* 0x000000ff050c7210 */ /* 0x000fe20007ffe1ff */
[----:B------:R-:W-:Y:S01]  /*0d30*/  @!P2 IMAD.IADD R4, R4, 0x1, -R9 ;  /* 0x000000010404a824 */ /* 0x000fe200078e0a09 */
[C---:B------:R-:W-:Y:S01]  /*0d40*/  ISETP.GT.U32.AND P2, PT, R25.reuse, R8, PT ;  /* 0x000000081900720c */ /* 0x040fe20003f44070 */
[----:B------:R-:W-:Y:S01]  /*0d50*/  @!P5 IMAD.MOV R0, RZ, RZ, -R0 ;  /* 0x000000ffff00d224 */ /* 0x000fe200078e0a00 */
[C---:B------:R-:W-:Y:S01]  /*0d60*/  ISETP.GT.U32.AND P1, PT, R25.reuse, R7, PT ;  /* 0x000000071900720c */ /* 0x040fe20003f24070 */
[----:B------:R-:W-:Y:S01]  /*0d70*/  IMAD R9, R25, R12, R11 ;  /* 0x0000000c19097224 */ /* 0x000fe200078e020b */
[----:B------:R-:W-:Y:S01]  /*0d80*/  LOP3.LUT R5, RZ, R2, RZ, 0x33, !PT ;  /* 0x00000002ff057212 */ /* 0x000fe200078e33ff */
[----:B------:R-:W-:Y:S01]  /*0d90*/  @!P0 IMAD.MOV R4, RZ, RZ, -R4 ;  /* 0x000000ffff048224 */ /* 0x000fe200078e0a04 */
[----:B------:R-:W-:Y:S01]  /*0da0*/  ISETP.NE.AND P0, PT, R2, RZ, PT ;  /* 0x000000ff0200720c */ /* 0x000fe20003f05270 */
[----:B------:R-:W-:Y:S01]  /*0db0*/  IMAD.HI.U32 R10, R6, R13, RZ ;  /* 0x0000000d060a7227 */ /* 0x000fe200078e00ff */
[----:B------:R-:W-:-:S02]  /*0dc0*/  ISETP.GE.AND P5, PT, R14, RZ, PT ;  /* 0x000000ff0e00720c */ /* 0x000fc40003fa6270 */
[C---:B------:R-:W-:Y:S01]  /*0dd0*/  SEL R24, R5.reuse, R0, !P0 ;  /* 0x0000000005187207 */ /* 0x040fe20004000000 */
[----:B------:R-:W-:Y:S01]  /*0de0*/  IMAD.MOV R10, RZ, RZ, -R10 ;  /* 0x000000ffff0a7224 */ /* 0x000fe200078e0a0a */
[----:B------:R-:W-:Y:S01]  /*0df0*/  SEL R4, R5, R4, !P0 ;  /* 0x0000000405047207 */ /* 0x000fe20004000000 */
[----:B------:R-:W-:Y:S01]  /*0e00*/  @!P2 IMAD.IADD R8, R8, 0x1, -R25 ;  /* 0x000000010808a824 */ /* 0x000fe200078e0a19 */
[----:B------:R-:W-:Y:S01]  /*0e10*/  LOP3.LUT R0, R21, 0x14, RZ, 0xfc, !PT ;  /* 0x0000001415007812 */ /* 0x000fe200078efcff */
[----:B------:R-:W-:Y:S01]  /*0e20*/  IMAD R2, R25, R10, R13 ;  /* 0x0000000a19027224 */ /* 0x000fe200078e020d */
[----:B------:R-:W-:Y:S01]  /*0e30*/  @!P1 IADD3 R7, R7, -R25, RZ ;  /* 0x8000001907079210 */ /* 0x000fe20007ffe0ff */
[C---:B------:R-:W-:Y:S01]  /*0e40*/  IMAD.HI.U32 R11, R6.reuse, R16, RZ ;  /* 0x00000010060b7227 */ /* 0x040fe200078e00ff */
[----:B------:R-:W-:Y:S02]  /*0e50*/  ISETP.GT.U32.AND P0, PT, R25, R8, PT ;  /* 0x000000081900720c */ /* 0x000fe40003f04070 */
[----:B------:R-:W-:Y:S01]  /*0e60*/  LOP3.LUT R10, R21, 0x16, RZ, 0xfc, !PT ;  /* 0x00000016150a7812 */ /* 0x000fe200078efcff */
[----:B------:R-:W-:Y:S01]  /*0e70*/  @!P6 IMAD.MOV R7, RZ, RZ, -R7 ;  /* 0x000000ffff07e224 */ /* 0x000fe200078e0a07 */
[----:B------:R-:W-:Y:S01]  /*0e80*/  ISETP.GT.U32.AND P6, PT, R25, R9, PT ;  /* 0x000000091900720c */ /* 0x000fe20003fc4070 */
[----:B------:R-:W-:Y:S01]  /*0e90*/  IMAD.HI.U32 R12, R6, R17, RZ ;  /* 0x00000011060c7227 */ /* 0x000fe200078e00ff */
[----:B------:R-:W-:-:S02]  /*0ea0*/  ISETP.GE.AND P2, PT, R10, RZ, PT ;  /* 0x000000ff0a00720c */ /* 0x000fc40003f46270 */
[----:B------:R-:W-:Y:S01]  /*0eb0*/  IABS R10, R10 ;  /* 0x0000000a000a7213 */ /* 0x000fe20000000000 */
[----:B------:R-:W-:Y:S01]  /*0ec0*/  IMAD.MOV R11, RZ, RZ, -R11 ;  /* 0x000000ffff0b7224 */ /* 0x000fe200078e0a0b */
[----:B------:R-:W-:Y:S01]  /*0ed0*/  LOP3.LUT R5, R21, 0x12, RZ, 0xfc, !PT ;  /* 0x0000001215057812 */ /* 0x000fe200078efcff */
[----:B------:R-:W-:Y:S01]  /*0ee0*/  IMAD R4, R4, UR4, RZ ;  /* 0x0000000404047c24 */ /* 0x000fe2000f8e02ff */
[----:B------:R-:W-:Y:S01]  /*0ef0*/  IABS R13, R0 ;  /* 0x00000000000d7213 */ /* 0x000fe20000000000 */
[--C-:B------:R-:W-:Y:S01]  /*0f00*/  @!P0 IMAD.IADD R8, R8, 0x1, -R25.reuse ;  /* 0x0000000108088824 */ /* 0x100fe200078e0a19 */
[----:B------:R-:W-:Y:S01]  /*0f10*/  ISETP.GE.AND P1, PT, R0, RZ, PT ;  /* 0x000000ff0000720c */ /* 0x000fe20003f26270 */
[C---:B------:R-:W-:Y:S01]  /*0f20*/  IMAD.HI.U32 R0, R6.reuse, R10, RZ ;  /* 0x0000000a06007227 */ /* 0x040fe200078e00ff */
[----:B------:R-:W-:Y:S02]  /*0f30*/  ISETP.GE.AND P0, PT, R5, RZ, PT ;  /* 0x000000ff0500720c */ /* 0x000fe40003f06270 */
[----:B------:R-:W-:Y:S01]  /*0f40*/  IABS R15, R5 ;  /* 0x00000005000f7213 */ /* 0x000fe20000000000 */
[----:B------:R-:W-:Y:S01]  /*0f50*/  @!P6 IMAD.IADD R9, R9, 0x1, -R25 ;  /* 0x000000010909e824 */ /* 0x000fe200078e0a19 */
[----:B------:R-:W-:Y:S01]  /*0f60*/  LOP3.LUT R30, R21, 0x8, RZ, 0xfc, !PT ;  /* 0x00000008151e7812 */ /* 0x000fe200078efcff */
[----:B------:R-:W-:Y:S01]  /*0f70*/  @!P4 IMAD.MOV R8, RZ, RZ, -R8 ;  /* 0x000000ffff08c224 */ /* 0x000fe200078e0a08 */
[C---:B------:R-:W-:Y:S01]  /*0f80*/  ISETP.GT.U32.AND P4, PT, R25.reuse, R2, PT ;  /* 0x000000021900720c */ /* 0x040fe20003f84070 */
[----:B------:R-:W-:Y:S01]  /*0f90*/  IMAD.HI.U32 R5, R6, R13, RZ ;  /* 0x0000000d06057227 */ /* 0x000fe200078e00ff */
[----:B------:R-:W-:-:S02]  /*0fa0*/  ISETP.GT.U32.AND P6, PT, R25, R9, PT ;  /* 0x000000091900720c */ /* 0x000fc40003fc4070 */
[----:B------:R-:W-:Y:S01]  /*0fb0*/  IABS R19, R30 ;  /* 0x0000001e00137213 */ /* 0x000fe20000000000 */
[----:B------:R-:W-:Y:S01]  /*0fc0*/  IMAD.MOV R0, RZ, RZ, -R0 ;  /* 0x000000ffff007224 */ /* 0x000fe200078e0a00 */
[----:B------:R-:W-:Y:S01]  /*0fd0*/  LOP3.LUT R32, R21, 0x6, RZ, 0xfc, !PT ;  /* 0x0000000615207812 */ /* 0x000fe200078efcff */
[----:B------:R-:W-:Y:S01]  /*0fe0*/  IMAD.MOV R14, RZ, RZ, -R5 ;  /* 0x000000ffff0e7224 */ /* 0x000fe200078e0a05 */
[----:B------:R-:W-:Y:S01]  /*0ff0*/  IABS R23, R21 ;  /* 0x0000001500177213 */ /* 0x000fe20000000000 */
[C---:B------:R-:W-:Y:S01]  /*1000*/  IMAD R0, R25.reuse, R0, R10 ;  /* 0x0000000019007224 */ /* 0x040fe200078e020a */
[----:B------:R-:W-:Y:S01]  /*1010*/  IABS R22, R32 ;  /* 0x0000002000167213 */ /* 0x000fe20000000000 */
[----:B------:R-:W-:Y:S01]  /*1020*/  IMAD R5, R25, R14, R13 ;  /* 0x0000000e19057224 */ /* 0x000fe200078e020d */
[----:B------:R-:W-:Y:S01]  /*1030*/  LOP3.LUT R33, R21, 0x4, RZ, 0xfc, !PT ;  /* 0x0000000415217812 */ /* 0x000fe200078efcff */
[----:B------:R-:W-:Y:S01]  /*1040*/  @!P4 IMAD.IADD R2, R2, 0x1, -R25 ;  /* 0x000000010202c824 */ /* 0x000fe200078e0a19 */
[----:B------:R-:W-:Y:S01]  /*1050*/  SHF.R.S32.HI R105, RZ, 0x7, R31 ;  /* 0x00000007ff697819 */ /* 0x000fe2000001141f */
[----:B------:R-:W-:Y:S01]  /*1060*/  @!P6 IMAD.IADD R9, R9, 0x1, -R25 ;  /* 0x000000010909e824 */ /* 0x000fe200078e0a19 */
[C---:B------:R-:W-:Y:S01]  /*1070*/  ISETP.GT.U32.AND P6, PT, R25.reuse, R0, PT ;  /* 0x000000001900720c */ /* 0x040fe20003fc4070 */
[----:B------:R-:W-:Y:S01]  /*1080*/  IMAD.HI.U32 R10, R6, R15, RZ ;  /* 0x0000000f060a7227 */ /* 0x000fe200078e00ff */
[----:B------:R-:W-:-:S03]  /*1090*/  ISETP.GT.U32.AND P4, PT, R25, R5, PT ;  /* 0x000000051900720c */ /* 0x000fc60003f84070 */
[----:B------:R-:W-:Y:S01]  /*10a0*/  IMAD.MOV R14, RZ, RZ, -R12 ;  /* 0x000000ffff0e7224 */ /* 0x000fe200078e0a0c */
[----:B------:R-:W-:Y:S01]  /*10b0*/  IADD3 R10, -R10, RZ, RZ ;  /* 0x000000ff0a0a7210 */ /* 0x000fe20007ffe1ff */
[C---:B------:R-:W-:Y:S01]  /*10c0*/  IMAD R12, R25.reuse, R11, R16 ;  /* 0x0000000b190c7224 */ /* 0x040fe200078e0210 */
[----:B------:R-:W-:Y:S01]  /*10d0*/  IABS R16, R28 ;  /* 0x0000001c00107213 */ /* 0x000fe20000000000 */
[C---:B------:R-:W-:Y:S01]  /*10e0*/  IMAD R14, R25.reuse, R14, R17 ;  /* 0x0000000e190e7224 */ /* 0x040fe200078e0211 */
[----:B------:R-:W-:Y:S01]  /*10f0*/  IABS R17, R29 ;  /* 0x0000001d00117213 */ /* 0x000fe20000000000 */
[C---:B------:R-:W-:Y:S02]  /*1100*/  IMAD R10, R25.reuse, R10, R15 ;  /* 0x0000000a190a7224 */ /* 0x040fe400078e020f */
[----:B------:R-:W-:Y:S01]  /*1110*/  @!P6 IADD3 R0, R0, -R25, RZ ;  /* 0x800000190000e210 */ /* 0x000fe20007ffe0ff */
[----:B------:R-:W-:Y:S01]  /*1120*/  IMAD.HI.U32 R11, R6, R16, RZ ;  /* 0x00000010060b7227 */ /* 0x000fe200078e00ff */
[----:B------:R-:W-:-:S03]  /*1130*/  ISETP.GT.U32.AND P6, PT, R25, R2, PT ;  /* 0x000000021900720c */ /* 0x000fc60003fc4070 */
[----:B------:R-:W-:Y:S02]  /*1140*/  @!P4 IMAD.IADD R5, R5, 0x1, -R25 ;  /* 0x000000010505c824 */ /* 0x000fe400078e0a19 */
[----:B------:R-:W-:Y:S01]  /*1150*/  @!P3 IMAD.MOV R9, RZ, RZ, -R9 ;  /* 0x000000ffff09b224 */ /* 0x000fe200078e0a09 */
[C---:B------:R-:W-:Y:S01]  /*1160*/  ISETP.GT.U32.AND P3, PT, R25.reuse, R0, PT ;  /* 0x000000001900720c */ /* 0x040fe20003f64070 */
[----:B------:R-:W-:Y:S01]  /*1170*/  IMAD.MOV R11, RZ, RZ, -R11 ;  /* 0x000000ffff0b7224 */ /* 0x000fe200078e0a0b */
[----:B------:R-:W-:Y:S01]  /*1180*/  ISETP.GT.U32.AND P4, PT, R25, R5, PT ;  /* 0x000000051900720c */ /* 0x000fe20003f84070 */
[----:B------:R-:W-:-:S04]  /*1190*/  IMAD.HI.U32 R13, R6, R17, RZ ;  /* 0x00000011060d7227 */ /* 0x000fc800078e00ff */
[----:B------:R-:W-:Y:S01]  /*11a0*/  @!P6 IADD3 R2, R2, -R25, RZ ;  /* 0x800000190202e210 */ /* 0x000fe20007ffe0ff */
[C---:B------:R-:W-:Y:S01]  /*11b0*/  IMAD R16, R25.reuse, R11, R16 ;  /* 0x0000000b19107224 */ /* 0x040fe200078e0210 */
[----:B------:R-:W-:Y:S01]  /*11c0*/  ISETP.GT.U32.AND P6, PT, R25, R10, PT ;  /* 0x0000000a1900720c */ /* 0x000fe20003fc4070 */
[----:B------:R-:W-:-:S04]  /*11d0*/  IMAD.HI.U32 R15, R6, R19, RZ ;  /* 0x00000013060f7227 */ /* 0x000fc800078e00ff */
[--C-:B------:R-:W-:Y:S01]  /*11e0*/  @!P3 IMAD.IADD R0, R0, 0x1, -R25.reuse ;  /* 0x000000010000b824 */ /* 0x100fe200078e0a19 */
[----:B------:R-:W-:Y:S01]  /*11f0*/  ISETP.GT.U32.AND P3, PT, R25, R12, PT ;  /* 0x0000000c1900720c */ /* 0x000fe20003f64070 */
[----:B------:R-:W-:Y:S01]  /*1200*/  @!P4 IMAD.IADD R5, R5, 0x1, -R25 ;  /* 0x000000010505c824 */ /* 0x000fe200078e0a19 */
[C---:B------:R-:W-:Y:S01]  /*1210*/  ISETP.GT.U32.AND P4, PT, R25.reuse, R14, PT ;  /* 0x0000000e1900720c */ /* 0x040fe20003f84070 */
[----:B------:R-:W-:Y:S02]  /*1220*/  IMAD.MOV R18, RZ, RZ, -R13 ;  /* 0x000000ffff127224 */ /* 0x000fe400078e0a0d */
[----:B------:R-:W-:Y:S02]  /*1230*/  IMAD.MOV R20, RZ, RZ, -R15 ;  /* 0x000000ffff147224 */ /* 0x000fe400078e0a0f */
[----:B------:R-:W-:Y:S01]  /*1240*/  @!P6 IMAD.IADD R10, R10, 0x1, -R25 ;  /* 0x000000010a0ae824 */ /* 0x000fe200078e0a19 */
[----:B------:R-:W-:Y:S01]  /*1250*/  ISETP.GT.U32.AND P6, PT, R25, R16, PT ;  /* 0x000000101900720c */ /* 0x000fe20003fc4070 */
[----:B------:R-:W-:-:S04]  /*1260*/  IMAD.HI.U32 R11, R6, R22, RZ ;  /* 0x00000016060b7227 */ /* 0x000fc800078e00ff */
[----:B------:R-:W-:Y:S01]  /*1270*/  IMAD.HI.U32 R13, R6, R23, RZ ;  /* 0x00000017060d7227 */ /* 0x000fe200078e00ff */
[----:B------:R-:W-:Y:S02]  /*1280*/  @!P3 IADD3 R12, R12, -R25, RZ ;  /* 0x800000190c0cb210 */ /* 0x000fe40007ffe0ff */
[----:B------:R-:W-:Y:S01]  /*1290*/  ISETP.GE.AND P3, PT, R21, RZ, PT ;  /* 0x000000ff1500720c */ /* 0x000fe20003f66270 */
[----:B------:R-:W-:Y:S01]  /*12a0*/  @!P4 IMAD.IADD R14, R14, 0x1, -R25 ;  /* 0x000000010e0ec824 */ /* 0x000fe200078e0a19 */
[C---:B------:R-:W-:Y:S01]  /*12b0*/  ISETP.GT.U32.AND P4, PT, R25.reuse, R10, PT ;  /* 0x0000000a1900720c */ /* 0x040fe20003f84070 */
[----:B------:R-:W-:Y:S01]  /*12c0*/  IMAD R17, R25, R18, R17 ;  /* 0x0000001219117224 */ /* 0x000fe200078e0211 */
[----:B------:R-:W-:Y:S01]  /*12d0*/  LOP3.LUT R21, R21, 0x2, RZ, 0xfc, !PT ;  /* 0x0000000215157812 */ /* 0x000fe200078efcff */
[----:B------:R-:W-:Y:S02]  /*12e0*/  IMAD R18, R25, R20, R19 ;  /* 0x0000001419127224 */ /* 0x000fe400078e0213 */
[----:B------:R-:W-:-:S02]  /*12f0*/  IMAD.MOV R11, RZ, RZ, -R11 ;  /* 0x000000ffff0b7224 */ /* 0x000fc400078e0a0b */
[----:B------:R-:W-:Y:S01]  /*1300*/  IMAD.MOV R20, RZ, RZ, -R13 ;  /* 0x000000ffff147224 */ /* 0x000fe200078e0a0d */
[----:B------:R-:W-:Y:S01]  /*1310*/  IABS R13, R33 ;  /* 0x00000021000d7213 */ /* 0x000fe20000000000 */
[----:B------:R-:W-:Y:S02]  /*1320*/  @!P6 IMAD.IADD R16, R16, 0x1, -R25 ;  /* 0x000000011010e824 */ /* 0x000fe400078e0a19 */
[C---:B------:R-:W-:Y:S01]  /*1330*/  IMAD R19, R25.reuse, R11, R22 ;  /* 0x0000000b19137224 */ /* 0x040fe200078e0216 */
[----:B------:R-:W-:Y:S01]  /*1340*/  IABS R22, R21 ;  /* 0x0000001500167213 */ /* 0x000fe20000000000 */
[C---:B------:R-:W-:Y:S01]  /*1350*/  IMAD R23, R25.reuse, R20, R23 ;  /* 0x0000001419177224 */ /* 0x040fe200078e0217 */
[----:B------:R-:W-:Y:S01]  /*1360*/  ISETP.GT.U32.AND P6, PT, R25, R16, PT ;  /* 0x000000101900720c */ /* 0x000fe20003fc4070 */
[----:B------:R-:W-:Y:S02]  /*1370*/  IMAD.MOV.U32 R11, RZ, RZ, R2 ;  /* 0x000000ffff0b7224 */ /* 0x000fe400078e0002 */
[----:B------:R-:W-:-:S02]  /*1380*/  IMAD.MOV.U32 R20, RZ, RZ, R13 ;  /* 0x000000ffff147224 */ /* 0x000fc400078e000d */
[----:B------:R-:W-:Y:S01]  /*1390*/  IMAD.MOV.U32 R15, RZ, RZ, R5 ;  /* 0x000000ffff0f7224 */ /* 0x000fe200078e0005 */
[----:B------:R-:W-:Y:S01]  /*13a0*/  @!P5 IADD3 R11, -R11, RZ, RZ ;  /* 0x000000ff0b0bd210 */ /* 0x000fe20007ffe1ff */
[----:B------:R-:W-:Y:S01]  /*13b0*/  @!P4 IMAD.IADD R10, R10, 0x1, -R25 ;  /* 0x000000010a0ac824 */ /* 0x000fe200078e0a19 */
[C---:B------:R-:W-:Y:S01]  /*13c0*/  ISETP.GT.U32.AND P4, PT, R25.reuse, R18, PT ;  /* 0x000000121900720c */ /* 0x040fe20003f84070 */
[----:B------:R-:W-:Y:S01]  /*13d0*/  IMAD.MOV.U32 R13, RZ, RZ, R0 ;  /* 0x000000ffff0d7224 */ /* 0x000fe200078e0000 */
[----:B------:R-:W-:Y:S01]  /*13e0*/  ISETP.GT.U32.AND P5, PT, R25, R12, PT ;  /* 0x0000000c1900720c */ /* 0x000fe20003fa4070 */
[----:B------:R-:W-:-:S04]  /*13f0*/  IMAD.HI.U32 R0, R6, R20, RZ ;  /* 0x0000001406007227 */ /* 0x000fc800078e00ff */
[----:B------:R-:W-:Y:S01]  /*1400*/  @!P1 IMAD.MOV R15, RZ, RZ, -R15 ;  /* 0x000000ffff0f9224 */ /* 0x000fe200078e0a0f */
[C---:B------:R-:W-:Y:S01]  /*1410*/  ISETP.GT.U32.AND P1, PT, R25.reuse, R17, PT ;  /* 0x000000111900720c */ /* 0x040fe20003f24070 */
[----:B------:R-:W-:Y:S01]  /*1420*/  @!P2 IMAD.MOV R13, RZ, RZ, -R13 ;  /* 0x000000ffff0da224 */ /* 0x000fe200078e0a0d */
[C---:B------:R-:W-:Y:S01]  /*1430*/  ISETP.GT.U32.AND P2, PT, R25.reuse, R14, PT ;  /* 0x0000000e1900720c */ /* 0x040fe20003f44070 */
[----:B------:R-:W-:Y:S02]  /*1440*/  IMAD.MOV R0, RZ, RZ, -R0 ;  /* 0x000000ffff007224 */ /* 0x000fe400078e0a00 */
[----:B------:R-:W-:Y:S01]  /*1450*/  @!P6 IMAD.IADD R16, R16, 0x1, -R25 ;  /* 0x000000011010e824 */ /* 0x000fe200078e0a19 */
[C---:B------:R-:W-:Y:S01]  /*1460*/  ISETP.GT.U32.AND P6, PT, R25.reuse, R23, PT ;  /* 0x000000171900720c */ /* 0x040fe20003fc4070 */
[C---:B------:R-:W-:Y:S01]  /*1470*/  IMAD R20, R25.reuse, R0, R20 ;  /* 0x0000000019147224 */ /* 0x040fe200078e0214 */
[----:B------:R-:W-:Y:S01]  /*1480*/  @!P5 IADD3 R12, R12, -R25, RZ ;  /* 0x800000190c0cd210 */ /* 0x000fe20007ffe0ff */
[----:B------:R-:W-:Y:S01]  /*1490*/  IMAD.HI.U32 R6, R6, R22, RZ ;  /* 0x0000001606067227 */ /* 0x000fe200078e00ff */
[----:B------:R-:W-:-:S02]  /*14a0*/  ISETP.GT.U32.AND P5, PT, R25, R19, PT ;  /* 0x000000131900720c */ /* 0x000fc40003fa4070 */
[----:B------:R-:W-:Y:S01]  /*14b0*/  SHF.R.S32.HI R0, RZ, 0x7, R96 ;  /* 0x00000007ff007819 */ /* 0x000fe20000011460 */
[--C-:B------:R-:W-:Y:S01]  /*14c0*/  @!P4 IMAD.IADD R18, R18, 0x1, -R25.reuse ;  /* 0x000000011212c824 */ /* 0x100fe200078e0a19 */
[----:B------:R-:W-:Y:S01]  /*14d0*/  ISETP.GT.U32.AND P4, PT, R25, R20, PT ;  /* 0x000000141900720c */ /* 0x000fe20003f84070 */
[----:B------:R-:W-:Y:S01]  /*14e0*/  IMAD.MOV R6, RZ, RZ, -R6 ;  /* 0x000000ffff067224 */ /* 0x000fe200078e0a06 */
[----:B------:R-:W-:Y:S01]  /*14f0*/  SGXT R0, R0, 0x1 ;  /* 0x000000010000781a */ /* 0x000fe20000000200 */
[--C-:B------:R-:W-:Y:S01]  /*1500*/  @!P1 IMAD.IADD R17, R17, 0x1, -R25.reuse ;  /* 0x0000000111119824 */ /* 0x100fe200078e0a19 */
[----:B------:R-:W-:Y:S01]  /*1510*/  ISETP.GE.AND P1, PT, R27, RZ, PT ;  /* 0x000000ff1b00720c */ /* 0x000fe20003f26270 */
[--C-:B------:R-:W-:Y:S01]  /*1520*/  @!P2 IMAD.IADD R14, R14, 0x1, -R25.reuse ;  /* 0x000000010e0ea824 */ /* 0x100fe200078e0a19 */
[----:B------:R-:W-:Y:S01]  /*1530*/  ISETP.GE.AND P2, PT, R26, RZ, PT ;  /* 0x000000ff1a00720c */ /* 0x000fe20003f46270 */
[C---:B------:R-:W-:Y:S01]  /*1540*/  IMAD R22, R25.reuse, R6, R22 ;  /* 0x0000000619167224 */ /* 0x040fe200078e0216 */
[----:B------:R-:W-:Y:S01]  /*1550*/  LOP3.LUT R6, R0, 0x90, RZ, 0xc0, !PT ;  /* 0x0000009000067812 */ /* 0x000fe200078ec0ff */
[----:B------:R-:W-:Y:S01]  /*1560*/  @!P0 IMAD.MOV R10, RZ, RZ, -R10 ;  /* 0x000000ffff0a8224 */ /* 0x000fe200078e0a0a */
[----:B------:R-:W-:Y:S01]  /*1570*/  ISETP.GT.U32.AND P0, PT, R25, R17, PT ;  /* 0x000000111900720c */ /* 0x000fe20003f04070 */
[--C-:B------:R-:W-:Y:S01]  /*1580*/  @!P6 IMAD.IADD R23, R23, 0x1, -R25.reuse ;  /* 0x000000011717e824 */ /* 0x100fe200078e0a19 */
[C---:B------:R-:W-:Y:S01]  /*1590*/  ISETP.GT.U32.AND P6, PT, R25.reuse, R22, PT ;  /* 0x000000161900720c */ /* 0x040fe20003fc4070 */
[----:B------:R-:W-:Y:S01]  /*15a0*/  @!P4 IMAD.IADD R20, R20, 0x1, -R25 ;  /* 0x000000011414c824 */ /* 0x000fe200078e0a19 */
[----:B------:R-:W-:Y:S01]  /*15b0*/  ISETP.GT.U32.AND P4, PT, R25, R18, PT ;  /* 0x000000121900720c */ /* 0x000fe20003f84070 */
[----:B------:R-:W-:Y:S01]  /*15c0*/  IMAD.SHL.U32 R2, R96, 0x100, RZ ;  /* 0x0000010060027824 */ /* 0x000fe200078e00ff */
[----:B------:R-:W-:Y:S01]  /*15d0*/  @!P5 IADD3 R19, R19, -R25, RZ ;  /* 0x800000191313d210 */ /* 0x000fe20007ffe0ff */
[----:B------:R-:W-:Y:S01]  /*15e0*/  @!P1 IMAD.MOV R14, RZ, RZ, -R14 ;  /* 0x000000ffff0e9224 */ /* 0x000fe200078e0a0e */
[----:B------:R-:W-:Y:S01]  /*15f0*/  ISETP.GE.AND P5, PT, R28, RZ, PT ;  /* 0x000000ff1c00720c */ /* 0x000fe20003fa6270 */
[----:B------:R-:W-:Y:S01]  /*1600*/  IMAD.SHL.U32 R5, R96, 0x2, RZ ;  /* 0x0000000260057824 */ /* 0x000fe200078e00ff */
[----:B------:R-:W-:-:S02]  /*1610*/  @!P2 IADD3 R12, -R12, RZ, RZ ;  /* 0x000000ff0c0ca210 */ /* 0x000fc40007ffe1ff */
[----:B------:R-:W-:Y:S01]  /*1620*/  ISETP.GT.U32.AND P2, PT, R25, R19, PT ;  /* 0x000000131900720c */ /* 0x000fe20003f44070 */
[--C-:B------:R-:W-:Y:S01]  /*1630*/  @!P0 IMAD.IADD R17, R17, 0x1, -R25.reuse ;  /* 0x0000000111118824 */ /* 0x100fe200078e0a19 */
[----:B------:R-:W-:Y:S01]  /*1640*/  ISETP.GE.AND P0, PT, R29, RZ, PT ;  /* 0x000000ff1d00720c */ /* 0x000fe20003f06270 */
[--C-:B------:R-:W-:Y:S01]  /*1650*/  @!P6 IMAD.IADD R22, R22, 0x1, -R25.reuse ;  /* 0x000000011616e824 */ /* 0x100fe200078e0a19 */
[C---:B------:R-:W-:Y:S01]  /*1660*/  ISETP.GT.U32.AND P1, PT, R25.reuse, R23, PT ;  /* 0x000000171900720c */ /* 0x040fe20003f24070 */
[----:B------:R-:W-:Y:S01]  /*1670*/  @!P4 IMAD.IADD R18, R18, 0x1, -R25 ;  /* 0x000000011212c824 */ /* 0x000fe200078e0a19 */
[C---:B------:R-:W-:Y:S02]  /*1680*/  ISETP.GT.U32.AND P6, PT, R25.reuse, R20, PT ;  /* 0x000000141900720c */ /* 0x040fe40003fc4070 */
[----:B------:R-:W-:Y:S01]  /*1690*/  ISETP.GE.AND P4, PT, R30, RZ, PT ;  /* 0x000000ff1e00720c */ /* 0x000fe20003f86270 */
[----:B------:R-:W-:Y:S01]  /*16a0*/  @!P5 IMAD.MOV R16, RZ, RZ, -R16 ;  /* 0x000000ffff10d224 */ /* 0x000fe200078e0a10 */
[----:B------:R-:W-:Y:S01]  /*16b0*/  ISETP.GT.U32.AND P5, PT, R25, R22, PT ;  /* 0x000000161900720c */ /* 0x000fe20003fa4070 */
[----:B------:R-:W0:Y:S01]  /*16c0*/  LDC R30, c[0x0][0x238] ;  /* 0x00008e00ff1e7b82 */ /* 0x000e220000000800 */
[----:B------:R-:W-:Y:S01]  /*16d0*/  LOP3.LUT R0, R2, 0xc07e, R5, 0xc8, !PT ;  /* 0x0000c07e02007812 */ /* 0x000fe200078ec805 */
[----:B------:R-:W-:Y:S01]  /*16e0*/  IMAD.SHL.U32 R2, R96, 0x40, RZ ;  /* 0x0000004060027824 */ /* 0x000fe200078e00ff */
[----:B------:R-:W-:Y:S01]  /*16f0*/  @!P2 IADD3 R19, R19, -R25, RZ ;  /* 0x800000191313a210 */ /* 0x000fe20007ffe0ff */
[----:B------:R-:W-:Y:S01]  /*1700*/  @!P0 IMAD.MOV R17, RZ, RZ, -R17 ;  /* 0x000000ffff118224 */ /* 0x000fe200078e0a11 */
[----:B------:R-:W-:Y:S01]  /*1710*/  LOP3.LUT R5, R6, 0x7e, R5, 0x78, !PT ;  /* 0x0000007e06057812 */ /* 0x000fe200078e7805 */
[--C-:B------:R-:W-:Y:S01]  /*1720*/  @!P1 IMAD.IADD R23, R23, 0x1, -R25.reuse ;  /* 0x0000000117179824 */ /* 0x100fe200078e0a19 */
[----:B------:R-:W-:Y:S01]  /*1730*/  ISETP.GE.AND P2, PT, R32, RZ, PT ;  /* 0x000000ff2000720c */ /* 0x000fe20003f46270 */
[----:B------:R-:W-:Y:S01]  /*1740*/  @!P6 IMAD.IADD R20, R20, 0x1, -R25 ;  /* 0x000000011414e824 */ /* 0x000fe200078e0a19 */
[----:B------:R-:W-:-:S02]  /*1750*/  ISETP.NE.AND P0, PT, R3, RZ, PT ;  /* 0x000000ff0300720c */ /* 0x000fc40003f05270 */
[----:B------:R-:W-:Y:S01]  /*1760*/  LOP3.LUT R6, RZ, R3, RZ, 0x33, !PT ;  /* 0x00000003ff067212 */ /* 0x000fe200078e33ff */
[----:B------:R-:W-:Y:S01]  /*1770*/  @!P5 IMAD.IADD R22, R22, 0x1, -R25 ;  /* 0x000000011616d824 */ /* 0x000fe200078e0a19 */
[----:B------:R-:W-:Y:S01]  /*1780*/  MOV R3, R18 ;  /* 0x0000001200037202 */ /* 0x000fe20000000f00 */
[----:B------:R-:W-:Y:S01]  /*1790*/  IMAD.MOV.U32 R25, RZ, RZ, R23 ;  /* 0x000000ffff197224 */ /* 0x000fe200078e0017 */
[----:B------:R-:W-:Y:S01]  /*17a0*/  ISETP.GE.AND P1, PT, R33, RZ, PT ;  /* 0x000000ff2100720c */ /* 0x000fe20003f26270 */
[----:B------:R-:W-:Y:S01]  /*17b0*/  IMAD.MOV.U32 R23, RZ, RZ, R20 ;  /* 0x000000ffff177224 */ /* 0x000fe200078e0014 */
[----:B------:R-:W-:Y:S01]  /*17c0*/  ISETP.GE.AND P6, PT, R21, RZ, PT ;  /* 0x000000ff1500720c */ /* 0x000fe20003fc6270 */
[----:B------:R-:W-:Y:S01]  /*17d0*/  @!P4 IMAD.MOV R3, RZ, RZ, -R3 ;  /* 0x000000ffff03c224 */ /* 0x000fe200078e0a03 */
[----:B------:R-:W-:Y:S01]  /*17e0*/  LOP3.LUT R2, R5, 0x1000, R2, 0xf8, !PT ;  /* 0x0000100005027812 */ /* 0x000fe200078ef802 */
[----:B------:R-:W-:Y:S01]  /*17f0*/  @!P2 IMAD.MOV R19, RZ, RZ, -R19 ;  /* 0x000000ffff13a224 */ /* 0x000fe200078e0a13 */
[----:B------:R-:W-:Y:S01]  /*1800*/  SEL R7, R6, R7, !P0 ;  /* 0x0000000706077207 */ /* 0x000fe20004000000 */
[----:B------:R-:W-:Y:S01]  /*1810*/  IMAD R5, R88, UR48, RZ ;  /* 0x0000003058057c24 */ /* 0x000fe2000f8e02ff */
[----:B------:R-:W-:Y:S01]  /*1820*/  SEL R20, R6, R3, !P0 ;  /* 0x0000000306147207 */ /* 0x000fe20004000000 */
[----:B------:R-:W-:Y:S01]  /*1830*/  IMAD R3, R24, UR4, RZ ;  /* 0x0000000418037c24 */ /* 0x000fe2000f8e02ff */
[C---:B------:R-:W-:Y:S01]  /*1840*/  SEL R9, R6.reuse, R9, !P0 ;  /* 0x0000000906097207 */ /* 0x040fe20004000000 */
[----:B------:R-:W-:Y:S01]  /*1850*/  ULDC UR4, c[0x0][0x240] ;  /* 0x0000900000047ab9 */ /* 0x000fe20000000800 */
[C---:B------:R-:W-:Y:S01]  /*1860*/  SEL R11, R6.reuse, R11, !P0 ;  /* 0x0000000b060b7207 */ /* 0x040fe20004000000 */
[----:B------:R-:W-:Y:S01]  /*1870*/  @!P3 IMAD.MOV R25, RZ, RZ, -R25 ;  /* 0x000000ffff19b224 */ /* 0x000fe200078e0a19 */
[----:B------:R-:W-:Y:S01]  /*1880*/  @!P1 IADD3 R23, -R23, RZ, RZ ;  /* 0x000000ff17179210 */ /* 0x000fe20007ffe1ff */
[----:B------:R-:W-:Y:S01]  /*1890*/  @!P6 IMAD.MOV R22, RZ, RZ, -R22 ;  /* 0x000000ffff16e224 */ /* 0x000fe200078e0a16 */
[C---:B------:R-:W-:Y:S01]  /*18a0*/  SEL R21, R6.reuse, R19, !P0 ;  /* 0x0000001306157207 */ /* 0x040fe20004000000 */
[----:B------:R-:W-:Y:S01]  /*18b0*/  IMAD R7, R7, UR4, RZ ;  /* 0x0000000407077c24 */ /* 0x000fe2000f8e02ff */
[----:B------:R-:W-:Y:S01]  /*18c0*/  LEA R156, P1, R3, UR6, 0x1 ;  /* 0x00000006039c7c11 */ /* 0x000fe2000f8208ff */
[----:B------:R-:W-:Y:S01]  /*18d0*/  IMAD R9, R9, UR4, RZ ;  /* 0x0000000409097c24 */ /* 0x000fe2000f8e02ff */
[----:B------:R-:W-:Y:S01]  /*18e0*/  SEL R8, R6, R8, !P0 ;  /* 0x0000000806087207 */ /* 0x000fe20004000000 */
[----:B------:R-:W-:Y:S01]  /*18f0*/  IMAD R20, R20, UR4, RZ ;  /* 0x0000000414147c24 */ /* 0x000fe2000f8e02ff */
[----:B------:R-:W-:Y:S01]  /*1900*/  SEL R13, R6, R13, !P0 ;  /* 0x0000000d060d7207 */ /* 0x000fe20004000000 */
[----:B0-----:R-:W-:Y:S01]  /*1910*/  IMAD R29, R30, 0x7e, RZ ;  /* 0x0000007e1e1d7824 */ /* 0x001fe200078e02ff */
[----:B------:R-:W-:Y:S01]  /*1920*/  SEL R15, R6, R15, !P0 ;  /* 0x0000000f060f7207 */ /* 0x000fe20004000000 */
[----:B------:R-:W-:Y:S01]  /*1930*/  IMAD R8, R8, UR4, RZ ;  /* 0x0000000408087c24 */ /* 0x000fe2000f8e02ff */
[C---:B------:R-:W-:Y:S01]  /*1940*/  SEL R10, R6.reuse, R10, !P0 ;  /* 0x0000000a060a7207 */ /* 0x040fe20004000000 */
[----:B------:R-:W-:Y:S01]  /*1950*/  IMAD R19, R13, UR4, RZ ;  /* 0x000000040d137c24 */ /* 0x000fe2000f8e02ff */
[----:B------:R-:W-:Y:S01]  /*1960*/  SEL R12, R6, R12, !P0 ;  /* 0x0000000c060c7207 */ /* 0x000fe20004000000 */
[----:B------:R-:W-:Y:S01]  /*1970*/  IMAD R33, R30, 0x7c, RZ ;  /* 0x0000007c1e217824 */ /* 0x000fe200078e02ff */
[----:B------:R-:W-:Y:S01]  /*1980*/  SEL R14, R6, R14, !P0 ;  /* 0x0000000e060e7207 */ /* 0x000fe20004000000 */
[----:B------:R-:W-:Y:S01]  /*1990*/  IMAD R10, R10, UR4, RZ ;  /* 0x000000040a0a7c24 */ /* 0x000fe2000f8e02ff */
[----:B------:R-:W-:Y:S01]  /*19a0*/  SEL R18, R6, R17, !P0 ;  /* 0x0000001106127207 */ /* 0x000fe20004000000 */
[----:B------:R-:W-:Y:S01]  /*19b0*/  IMAD R17, R11, UR4, RZ ;  /* 0x000000040b117c24 */ /* 0x000fe2000f8e02ff */
[----:B------:R-:W-:Y:S01]  /*19c0*/  LEA R158, P2, R4, UR6, 0x1 ;  /* 0x00000006049e7c11 */ /* 0x000fe2000f8408ff */
[----:B------:R-:W-:Y:S01]  /*19d0*/  IMAD R12, R12, UR4, RZ ;  /* 0x000000040c0c7c24 */ /* 0x000fe2000f8e02ff */
[----:B------:R-:W-:Y:S01]  /*19e0*/  LEA R101, P5, R5, UR8, 0x1 ;  /* 0x0000000805657c11 */ /* 0x000fe2000f8a08ff */
[----:B------:R-:W-:Y:S01]  /*19f0*/  IMAD R14, R14, UR4, RZ ;  /* 0x000000040e0e7c24 */ /* 0x000fe2000f8e02ff */
[----:B------:R-:W-:Y:S01]  /*1a00*/  SEL R16, R6, R16, !P0 ;  /* 0x0000001006107207 */ /* 0x000fe20004000000 */
[----:B------:R-:W-:Y:S01]  /*1a10*/  IMAD R18, R18, UR4, RZ ;  /* 0x0000000412127c24 */ /* 0x000fe2000f8e02ff */
[----:B------:R-:W-:Y:S01]  /*1a20*/  LEA.HI.X.SX32 R157, R3, UR7, 0x1, P1 ;  /* 0x00000007039d7c11 */ /* 0x000fe200088f0eff */
[----:B------:R-:W-:Y:S01]  /*1a30*/  IMAD R3, R21, UR4, RZ ;  /* 0x0000000415037c24 */ /* 0x000fe2000f8e02ff */
[----:B------:R-:W-:Y:S01]  /*1a40*/  SEL R23, R6, R23, !P0 ;  /* 0x0000001706177207 */ /* 0x000fe20004000000 */
[----:B------:R-:W-:Y:S01]  /*1a50*/  IMAD R16, R16, UR4, RZ ;  /* 0x0000000410107c24 */ /* 0x000fe2000f8e02ff */
[----:B------:R-:W-:Y:S01]  /*1a60*/  SEL R24, R6, R22, !P0 ;  /* 0x0000001606187207 */ /* 0x000fe20004000000 */
[----:B------:R-:W-:Y:S01]  /*1a70*/  USHF.L.U32 UR48, UR48, 0x7, URZ ;  /* 0x0000000730307899 */ /* 0x000fe2000800063f */
[----:B------:R-:W-:Y:S01]  /*1a80*/  LEA.HI.X.SX32 R159, R4, UR7, 0x1, P2 ;  /* 0x00000007049f7c11 */ /* 0x000fe200090f0eff */
[----:B------:R-:W-:Y:S01]  /*1a90*/  IMAD R4, R15, UR4, RZ ;  /* 0x000000040f047c24 */ /* 0x000fe2000f8e02ff */
[----:B------:R-:W-:Y:S01]  /*1aa0*/  SEL R6, R6, R25, !P0 ;  /* 0x0000001906067207 */ /* 0x000fe20004000000 */
[----:B------:R-:W-:Y:S01]  /*1ab0*/  IMAD R22, R23, UR4, RZ ;  /* 0x0000000417167c24 */ /* 0x000fe2000f8e02ff */
[----:B------:R-:W-:Y:S01]  /*1ac0*/  LEA.HI.X.SX32 R27, R5, UR9, 0x1, P5 ;  /* 0x00000009051b7c11 */ /* 0x000fe2000a8f0eff */
[----:B------:R-:W-:Y:S01]  /*1ad0*/  IMAD R24, R24, UR4, RZ ;  /* 0x0000000418187c24 */ /* 0x000fe2000f8e02ff */
[-C--:B------:R-:W-:Y:S01]  /*1ae0*/  LEA R21, P2, R7, R101.reuse, 0x1 ;  /* 0x0000006507157211 */ /* 0x080fe200078408ff */
[----:B------:R-:W-:Y:S01]  /*1af0*/  IMAD R26, R6, UR4, RZ ;  /* 0x00000004061a7c24 */ /* 0x000fe2000f8e02ff */
[-C--:B------:R-:W-:Y:S01]  /*1b00*/  LEA R88, P1, R9, R101.reuse, 0x1 ;  /* 0x0000006509587211 */ /* 0x080fe200078208ff */
[----:B------:R-:W-:Y:S01]  /*1b10*/  IMAD R25, R30, 0x7f, RZ ;  /* 0x0000007f1e197824 */ /* 0x000fe200078e02ff */
[----:B------:R-:W-:Y:S01]  /*1b20*/  LEA R89, P0, R17, R101, 0x1 ;  /* 0x0000006511597211 */ /* 0x000fe200078008ff */
[----:B------:R-:W-:Y:S01]  /*1b30*/  UMOV UR4, URZ ;  /* 0x0000003f00047c82 */ /* 0x000fe20008000000 */
[-C--:B------:R-:W-:Y:S01]  /*1b40*/  LEA.HI.X.SX32 R11, R7, R27.reuse, 0x1, P2 ;  /* 0x0000001b070b7211 */ /* 0x080fe200010f0eff */
[----:B------:R-:W-:Y:S01]  /*1b50*/  IMAD.WIDE R102, R25, 0x2, R158 ;  /* 0x0000000219667825 */ /* 0x000fe200078e029e */
[----:B------:R-:W-:Y:S01]  /*1b60*/  LEA.HI.X.SX32 R15, R9, R27, 0x1, P1 ;  /* 0x0000001b090f7211 */ /* 0x000fe200008f0eff */
[----:B------:R-:W-:Y:S01]  /*1b70*/  UIADD3.X UR31, UR4, 0x40000040, URZ, UP0, !UPT ;  /* 0x40000040041f7890 */ /* 0x000fe200087fe43f */
[-C--:B------:R-:W-:Y:S01]  /*1b80*/  LEA R23, P6, R8, R101.reuse, 0x1 ;  /* 0x0000006508177211 */ /* 0x080fe200078c08ff */
[----:B------:R-:W-:Y:S01]  /*1b90*/  USHF.R.S32.HI UR4, URZ, 0x1f, UR48 ;  /* 0x0000001f3f047899 */ /* 0x000fe20008011430 */
[-C--:B------:R-:W-:Y:S01]  /*1ba0*/  LEA R90, P5, R19, R101.reuse, 0x1 ;  /* 0x00000065135a7211 */ /* 0x080fe200078a08ff */
[----:B------:R-:W-:Y:S01]  /*1bb0*/  USHF.L.U32 UR49, UR48, 0x1, URZ ;  /* 0x0000000130317899 */ /* 0x000fe2000800063f */
[-C--:B------:R-:W-:Y:S01]  /*1bc0*/  LEA R91, P4, R4, R101.reuse, 0x1 ;  /* 0x00000065045b7211 */ /* 0x080fe200078808ff */
[----:B------:R-:W-:Y:S01]  /*1bd0*/  USHF.L.U64.HI UR48, UR48, 0x1, UR4 ;  /* 0x0000000130307899 */ /* 0x000fe20008010204 */
[-C--:B------:R-:W-:Y:S01]  /*1be0*/  LEA R92, P3, R10, R101.reuse, 0x1 ;  /* 0x000000650a5c7211 */ /* 0x080fe200078608ff */
[----:B------:R-:W-:Y:S01]  /*1bf0*/  UIADD3.64 UR10, UR30, 0x2, URZ ;  /* 0x000000021e0a7897 */ /* 0x000fe2000fffe03f */
[-C--:B------:R-:W-:Y:S01]  /*1c00*/  LEA R93, P2, R12, R101.reuse, 0x1 ;  /* 0x000000650c5d7211 */ /* 0x080fe200078408ff */
[----:B------:R-:W-:Y:S01]  /*1c10*/  UIADD3.64 UR34, UR30, 0x4, URZ ;  /* 0x000000041e227897 */ /* 0x000fe2000fffe03f */
[----:B------:R-:W-:Y:S01]  /*1c20*/  LEA R94, P1, R14, R101, 0x1 ;  /* 0x000000650e5e7211 */ /* 0x000fe200078208ff */
[----:B------:R-:W-:Y:S01]  /*1c30*/  UIADD3.64 UR38, UR30, 0xfe, URZ ;  /* 0x000000fe1e267897 */ /* 0x000fe2000fffe03f */
[----:B------:R-:W-:Y:S01]  /*1c40*/  LEA.HI.X.SX32 R17, R17, R27, 0x1, P0 ;  /* 0x0000001b11117211 */ /* 0x000fe200000f0eff */
[----:B------:R-:W-:Y:S01]  /*1c50*/  UIADD3.64 UR42, UR30, 0x100, URZ ;  /* 0x000001001e2a7897 */ /* 0x000fe2000fffe03f */
[----:B------:R-:W-:Y:S01]  /*1c60*/  LEA R95, P0, R16, R101, 0x1 ;  /* 0x00000065105f7211 */ /* 0x000fe200078008ff */
[----:B------:R-:W-:Y:S01]  /*1c70*/  UIADD3.64 UR6, UR30, 0x102, URZ ;  /* 0x000001021e067897 */ /* 0x000fe2000fffe03f */
[-C--:B------:R-:W-:Y:S01]  /*1c80*/  LEA.HI.X.SX32 R13, R8, R27.reuse, 0x1, P6 ;  /* 0x0000001b080d7211 */ /* 0x080fe200030f0eff */
[----:B------:R-:W-:Y:S01]  /*1c90*/  UIADD3.64 UR18, UR30, 0x104, URZ ;  /* 0x000001041e127897 */ /* 0x000fe2000fffe03f */
[----:B------:R-:W-:-:S02]  /*1ca0*/  LEA.HI.X.SX32 R19, R19, R27, 0x1, P5 ;  /* 0x0000001b13137211 */ /* 0x000fc400028f0eff */
[-C--:B------:R-:W-:Y:S02]  /*1cb0*/  LEA.HI.X.SX32 R4, R4, R27.reuse, 0x1, P4 ;  /* 0x0000001b04047211 */ /* 0x080fe400020f0eff */
[-C--:B------:R-:W-:Y:S02]  /*1cc0*/  LEA.HI.X.SX32 R5, R10, R27.reuse, 0x1, P3 ;  /* 0x0000001b0a057211 */ /* 0x080fe400018f0eff */
[-C--:B------:R-:W-:Y:S02]  /*1cd0*/  LEA.HI.X.SX32 R6, R12, R27.reuse, 0x1, P2 ;  /* 0x0000001b0c067211 */ /* 0x080fe400010f0eff */
[----:B------:R-:W-:Y:S02]  /*1ce0*/  LEA.HI.X.SX32 R7, R14, R27, 0x1, P1 ;  /* 0x0000001b0e077211 */ /* 0x000fe400008f0eff */
[-C--:B------:R-:W-:Y:S02]  /*1cf0*/  LEA R96, P5, R18, R101.reuse, 0x1 ;  /* 0x0000006512607211 */ /* 0x080fe400078a08ff */
[----:B------:R-:W-:-:S02]  /*1d00*/  LEA R97, P4, R20, R101, 0x1 ;  /* 0x0000006514617211 */ /* 0x000fc400078808ff */
[-C--:B------:R-:W-:Y:S02]  /*1d10*/  LEA R98, P3, R3, R101.reuse, 0x1 ;  /* 0x0000006503627211 */ /* 0x080fe400078608ff */
[-C--:B------:R-:W-:Y:S02]  /*1d20*/  LEA R99, P2, R22, R101.reuse, 0x1 ;  /* 0x0000006516637211 */ /* 0x080fe400078408ff */
[----:B------:R-:W-:Y:S02]  /*1d30*/  LEA R100, P1, R24, R101, 0x1 ;  /* 0x0000006518647211 */ /* 0x000fe400078208ff */
[----:B------:R-:W-:Y:S02]  /*1d40*/  LEA.HI.X.SX32 R8, R16, R27, 0x1, P0 ;  /* 0x0000001b10087211 */ /* 0x000fe400000f0eff */
[----:B------:R-:W-:Y:S02]  /*1d50*/  LEA R101, P0, R26, R101, 0x1 ;  /* 0x000000651a657211 */ /* 0x000fe400078008ff */
[----:B------:R-:W-:-:S02]  /*1d60*/  LEA.HI.X.SX32 R9, R18, R27, 0x1, P5 ;  /* 0x0000001b12097211 */ /* 0x000fc400028f0eff */
[-C--:B------:R-:W-:Y:S01]  /*1d70*/  LEA.HI.X.SX32 R10, R20, R27.reuse, 0x1, P4 ;  /* 0x0000001b140a7211 */ /* 0x080fe200020f0eff */
[----:B------:R-:W-:Y:S01]  /*1d80*/  IMAD.MOV.U32 R20, RZ, RZ, R103 ;  /* 0x000000ffff147224 */ /* 0x000fe200078e0067 */
[-C--:B------:R-:W-:Y:S01]  /*1d90*/  LEA.HI.X.SX32 R12, R3, R27.reuse, 0x1, P3 ;  /* 0x0000001b030c7211 */ /* 0x080fe200018f0eff */
[----:B------:R-:W-:Y:S01]  /*1da0*/  IMAD R3, R30, 0x7d, RZ ;  /* 0x0000007d1e037824 */ /* 0x000fe200078e02ff */
[-C--:B------:R-:W-:Y:S02]  /*1db0*/  LEA.HI.X.SX32 R14, R22, R27.reuse, 0x1, P2 ;  /* 0x0000001b160e7211 */ /* 0x080fe400010f0eff */
[-C--:B------:R-:W-:Y:S01]  /*1dc0*/  LEA.HI.X.SX32 R16, R24, R27.reuse, 0x1, P1 ;  /* 0x0000001b18107211 */ /* 0x080fe200008f0eff */
[----:B------:R-:W-:Y:S01]  /*1dd0*/  IMAD.WIDE R24, R25, 0x2, R156 ;  /* 0x0000000219187825 */ /* 0x000fe200078e029c */
[----:B------:R-:W-:Y:S02]  /*1de0*/  LEA.HI.X.SX32 R18, R26, R27, 0x1, P0 ;  /* 0x0000001b1a127211 */ /* 0x000fe400000f0eff */
[C---:B------:R-:W-:Y:S01]  /*1df0*/  LOP3.LUT R106, R0.reuse, 0x10, RZ, 0x3c, !PT ;  /* 0x00000010006a7812 */ /* 0x040fe200078e3cff */
[----:B------:R-:W-:Y:S01]  /*1e00*/  IMAD.WIDE R26, R29, 0x2, R158 ;  /* 0x000000021d1a7825 */ /* 0x000fe200078e029e */
[----:B------:R-:W-:-:S02]  /*1e10*/  LOP3.LUT R108, R0, 0x20, RZ, 0x3c, !PT ;  /* 0x00000020006c7812 */ /* 0x000fc400078e3cff */
[C---:B------:R-:W-:Y:S01]  /*1e20*/  LOP3.LUT R107, R0.reuse, 0x30, RZ, 0x3c, !PT ;  /* 0x00000030006b7812 */ /* 0x040fe200078e3cff */
[----:B------:R-:W-:Y:S01]  /*1e30*/  IMAD.MOV.U32 R103, RZ, RZ, R24 ;  /* 0x000000ffff677224 */ /* 0x000fe200078e0018 */
[----:B------:R-:W-:Y:S01]  /*1e40*/  STL [R1+0x94], R26 ;  /* 0x0000941a01007387 */ /* 0x000fe20000100800 */
[----:B------:R-:W-:Y:S01]  /*1e50*/  IMAD.MOV.U32 R22, RZ, RZ, R25 ;  /* 0x000000ffff167224 */ /* 0x000fe200078e0019 */
[C---:B------:R-:W-:Y:S01]  /*1e60*/  LOP3.LUT R106, R0.reuse, 0x40, RZ, 0x3c, !PT ;  /* 0x00000040006a7812 */ /* 0x040fe200078e3cff */
[--C-:B------:R-:W-:Y:S01]  /*1e70*/  IMAD.WIDE R24, R29, 0x2, R156.reuse ;  /* 0x000000021d187825 */ /* 0x100fe200078e029c */
[----:B------:R0:W-:Y:S01]  /*1e80*/  STL [R1+0x90], R27 ;  /* 0x0000901b01007387 */ /* 0x0001e20000100800 */
[C---:B------:R-:W-:Y:S02]  /*1e90*/  LOP3.LUT R108, R0.reuse, 0x50, RZ, 0x3c, !PT ;  /* 0x00000050006c7812 */ /* 0x040fe400078e3cff */
[----:B------:R-:W-:Y:S01]  /*1ea0*/  IMAD.WIDE R28, R3, 0x2, R156 ;  /* 0x00000002031c7825 */ /* 0x000fe200078e029c */
[----:B------:R-:W-:Y:S01]  /*1eb0*/  STL [R1+0x9c], R24 ;  /* 0x00009c1801007387 */ /* 0x000fe20000100800 */
[----:B------:R-:W-:-:S02]  /*1ec0*/  LOP3.LUT R107, R0, 0x60, RZ, 0x3c, !PT ;  /* 0x00000060006b7812 */ /* 0x000fc400078e3cff */
[----:B------:R-:W-:Y:S01]  /*1ed0*/  LOP3.LUT R106, R0, 0x70, RZ, 0x3c, !PT ;  /* 0x00000070006a7812 */ /* 0x000fe200078e3cff */
[----:B------:R1:W-:Y:S01]  /*1ee0*/  STL [R1+0x98], R25 ;  /* 0x0000981901007387 */ /* 0x0003e20000100800 */
[C---:B------:R-:W-:Y:S01]  /*1ef0*/  LOP3.LUT R108, R2.reuse, 0x20, RZ, 0x3c, !PT ;  /* 0x00000020026c7812 */ /* 0x040fe200078e3cff */
[--C-:B0-----:R-:W-:Y:S01]  /*1f00*/  IMAD.WIDE R26, R3, 0x2, R158.reuse ;  /* 0x00000002031a7825 */ /* 0x101fe200078e029e */
[C---:B------:R-:W-:Y:S02]  /*1f10*/  LOP3.LUT R107, R2.reuse, 0x40, RZ, 0x3c, !PT ;  /* 0x00000040026b7812 */ /* 0x040fe400078e3cff */
[----:B------:R-:W-:Y:S01]  /*1f20*/  LOP3.LUT R106, R2, 0x60, RZ, 0x3c, !PT ;  /* 0x00000060026a7812 */ /* 0x000fe200078e3cff */
[----:B------:R-:W-:Y:S01]  /*1f30*/  IMAD R3, R30, 0x7a, RZ ;  /* 0x0000007a1e037824 */ /* 0x000fe200078e02ff */
[----:B------:R-:W-:Y:S01]  /*1f40*/  STL [R1+0xa4], R26 ;  /* 0x0000a41a01007387 */ /* 0x000fe20000100800 */
[----:B-1----:R-:W-:-:S03]  /*1f50*/  IMAD.WIDE R24, R33, 0x2, R158 ;  /* 0x0000000221187825 */ /* 0x002fc600078e029e */
[----:B------:R0:W-:Y:S04]  /*1f60*/  STL [R1+0xa0], R27 ;  /* 0x0000a01b01007387 */ /* 0x0001e80000100800 */
[----:B------:R-:W-:Y:S04]  /*1f70*/  STL [R1+0xac], R28 ;  /* 0x0000ac1c01007387 */ /* 0x000fe80000100800 */
[----:B------:R1:W-:Y:S01]  /*1f80*/  STL [R1+0xa8], R29 ;  /* 0x0000a81d01007387 */ /* 0x0003e20000100800 */
[----:B0-----:R-:W-:Y:S01]  /*1f90*/  IMAD.WIDE R26, R33, 0x2, R156 ;  /* 0x00000002211a7825 */ /* 0x001fe200078e029c */
[----:B------:R-:W-:-:S02]  /*1fa0*/  CS2R R32, SRZ ;  /* 0x0000000000207805 */ /* 0x000fc4000001ff00 */
[----:B------:R-:W-:Y:S04]  /*1fb0*/  STL [R1+0xb4], R24 ;  /* 0x0000b41801007387 */ /* 0x000fe80000100800 */
[----:B------:R0:W-:Y:S01]  /*1fc0*/  STL [R1+0xb0], R25 ;  /* 0x0000b01901007387 */ /* 0x0001e20000100800 */
[----:B-1----:R-:W-:-:S03]  /*1fd0*/  IMAD R29, R30, 0x7b, RZ ;  /* 0x0000007b1e1d7824 */ /* 0x002fc600078e02ff */
[----:B------:R-:W-:Y:S04]  /*1fe0*/  STL [R1+0xbc], R26 ;  /* 0x0000bc1a01007387 */ /* 0x000fe80000100800 */
[----:B------:R1:W-:Y:S01]  /*1ff0*/  STL [R1+0xb8], R27 ;  /* 0x0000b81b01007387 */ /* 0x0003e20000100800 */
[----:B0-----:R-:W-:-:S04]  /*2000*/  IMAD.WIDE R24, R29, 0x2, R158 ;  /* 0x000000021d187825 */ /* 0x001fc800078e029e */
[--C-:B------:R-:W-:Y:S01]  /*2010*/  IMAD.WIDE R28, R29, 0x2, R156.reuse ;  /* 0x000000021d1c7825 */ /* 0x100fe200078e029c */
[----:B------:R-:W-:Y:S03]  /*2020*/  STL [R1+0xc8], R24 ;  /* 0x0000c81801007387 */ /* 0x000fe60000100800 */
[C---:B-1----:R-:W-:Y:S01]  /*2030*/  IMAD.WIDE R26, R3.reuse, 0x2, R156 ;  /* 0x00000002031a7825 */ /* 0x042fe200078e029c */
[----:B------:R0:W-:Y:S04]  /*2040*/  STL [R1+0xc0], R25 ;  /* 0x0000c01901007387 */ /* 0x0001e80000100800 */
[----:B------:R-:W-:Y:S04]  /*2050*/  STL [R1+0xd4], R28 ;  /* 0x0000d41c01007387 */ /* 0x000fe80000100800 */
[----:B------:R1:W-:Y:S01]  /*2060*/  STL [R1+0xd0], R29 ;  /* 0x0000d01d01007387 */ /* 0x0003e20000100800 */
[----:B0-----:R-:W-:-:S04]  /*2070*/  IMAD.WIDE R24, R3, 0x2, R158 ;  /* 0x0000000203187825 */ /* 0x001fc800078e029e */
[C---:B------:R-:W-:Y:S01]  /*2080*/  IMAD R3, R30.reuse, 0x78, RZ ;  /* 0x000000781e037824 */ /* 0x040fe200078e02ff */
[----:B------:R-:W-:Y:S01]  /*2090*/  STL [R1+0xdc], R24 ;  /* 0x0000dc1801007387 */ /* 0x000fe20000100800 */
[----:B-1----:R-:W-:-:S03]  /*20a0*/  IMAD R29, R30, 0x79, RZ ;  /* 0x000000791e1d7824 */ /* 0x002fc600078e02ff */
[----:B------:R0:W-:Y:S04]  /*20b0*/  STL [R1+0xd8], R25 ;  /* 0x0000d81901007387 */ /* 0x0001e80000100800 */
        /* <DEDUP_REMOVED lines=87> */
[----:B------:R-:W-:Y:S01]  /*2630*/  IMAD.WIDE R28, R29, 0x2, R156 ;  /* 0x000000021d1c7825 */ /* 0x000fe200078e029c */
[----:B------:R-:W-:Y:S03]  /*2640*/  STL [R1+0x1bc], R24 ;  /* 0x0001bc1801007387 */ /* 0x000fe60000100800 */
[----:B-1----:R-:W-:Y:S01]  /*2650*/  IMAD R27, R30, 0x6b, RZ ;  /* 0x0000006b1e1b7824 */ /* 0x002fe200078e02ff */
[----:B------:R0:W-:Y:S04]  /*2660*/  STL [R1+0x1b8], R25 ;  /* 0x0001b81901007387 */ /* 0x0001e80000100800 */
[----:B------:R-:W-:Y:S04]  /*2670*/  STL [R1+0x1c4], R28 ;  /* 0x0001c41c01007387 */ /* 0x000fe80000100800 */
[----:B------:R1:W-:Y:S01]  /*2680*/  STL [R1+0x1c0], R29 ;  /* 0x0001c01d01007387 */ /* 0x0003e20000100800 */
[----:B0-----:R-:W-:-:S05]  /*2690*/  IMAD.WIDE R24, R3, 0x2, R158 ;  /* 0x0000000203187825 */ /* 0x001fca00078e029e */
[----:B------:R-:W-:Y:S01]  /*26a0*/  STL [R1+0x1cc], R24 ;  /* 0x0001cc1801007387 */ /* 0x000fe20000100800 */
[----:B-1----:R-:W-:-:S03]  /*26b0*/  IMAD.WIDE R28, R3, 0x2, R156 ;  /* 0x00000002031c7825 */ /* 0x002fc600078e029c */
[----:B------:R0:W-:Y:S01]  /*26c0*/  STL [R1+0x1c8], R25 ;  /* 0x0001c81901007387 */ /* 0x0001e20000100800 */
[----:B------:R-:W-:-:S03]  /*26d0*/  IMAD R3, R30, 0x6a, RZ ;  /* 0x0000006a1e037824 */ /* 0x000fc600078e02ff */
        /* <DEDUP_REMOVED lines=217> */
[----:B------:R1:W-:Y:S04]  /*3470*/  STL [R1+0x3cc], R28 ;  /* 0x0003cc1c01007387 */ /* 0x0003e80000100800 */
[----:B------:R-:W-:Y:S01]  /*3480*/  STL [R1+0x3c8], R29 ;  /* 0x0003c81d01007387 */ /* 0x000fe20000100800 */
        /* <DEDUP_REMOVED lines=71> */
[C---:B------:R-:W-:Y:S01]  /*3900*/  IMAD.SHL.U32 R3, R30.reuse, 0x40, RZ ;  /* 0x000000401e037824 */ /* 0x040fe200078e00ff */
        /* <DEDUP_REMOVED lines=222> */
[----:B0-----:R-:W-:Y:S01]  /*46f0*/  IMAD.WIDE R24, R3, 0x2, R158 ;  /* 0x0000000203187825 */ /* 0x001fe200078e029e */
[----:B------:R-:W-:-:S04]  /*4700*/  SHF.L.U32 R3, R30, 0x5, RZ ;  /* 0x000000051e037819 */ /* 0x000fc800000006ff */
        /* <DEDUP_REMOVED lines=223> */
[----:B------:R-:W-:Y:S01]  /*5500*/  IMAD.MOV.U32 R3, RZ, RZ, RZ ;  /* 0x000000ffff037224 */ /* 0x000fe200078e00ff */
[----:B------:R-:W-:Y:S01]  /*5510*/  STL [R1+0x874], R24 ;  /* 0x0008741801007387 */ /* 0x000fe20000100800 */
[----:B-1----:R-:W-:-:S03]  /*5520*/  IMAD.WIDE R28, R30, 0x2, R158 ;  /* 0x000000021e1c7825 */ /* 0x002fc600078e029e */
[----:B------:R0:W-:Y:S04]  /*5530*/  STL [R1+0x870], R25 ;  /* 0x0008701901007387 */ /* 0x0001e80000100800 */
[----:B------:R-:W-:Y:S04]  /*5540*/  STL [R1+0x87c], R26 ;  /* 0x00087c1a01007387 */ /* 0x000fe80000100800 */
[----:B------:R1:W-:Y:S01]  /*5550*/  STL [R1+0x878], R27 ;  /* 0x0008781b01007387 */ /* 0x0003e20000100800 */
[C---:B0-----:R-:W-:Y:S01]  /*5560*/  IMAD.WIDE R24, R30.reuse, 0x2, R156 ;  /* 0x000000021e187825 */ /* 0x041fe200078e029c */
[----:B------:R-:W-:-:S02]  /*5570*/  SHF.L.U32 R30, R30, 0x7, RZ ;  /* 0x000000071e1e7819 */ /* 0x000fc400000006ff */
[----:B------:R-:W-:Y:S04]  /*5580*/  STL [R1+0x884], R28 ;  /* 0x0008841c01007387 */ /* 0x000fe80000100800 */
[----:B------:R0:W-:Y:S01]  /*5590*/  STL [R1+0x880], R29 ;  /* 0x0008801d01007387 */ /* 0x0001e20000100800 */
[----:B-1----:R-:W-:-:S03]  /*55a0*/  CS2R R26, SRZ ;  /* 0x00000000001a7805 */ /* 0x002fc6000001ff00 */
[----:B------:R-:W-:Y:S04]  /*55b0*/  STL [R1+0x88c], R24 ;  /* 0x00088c1801007387 */ /* 0x000fe80000100800 */
[----:B------:R1:W-:Y:S01]  /*55c0*/  STL [R1+0x888], R25 ;  /* 0x0008881901007387 */ /* 0x0003e20000100800 */
[----:B0-----:R-:W-:-:S03]  /*55d0*/  CS2R R28, SRZ ;  /* 0x00000000001c7805 */ /* 0x001fc6000001ff00 */
[----:B------:R0:W-:Y:S01]  /*55e0*/  STL [R1+0x8b8], R105 ;  /* 0x0008b86901007387 */ /* 0x0001e20000100800 */
[----:B-1----:R-:W-:-:S04]  /*55f0*/  SHF.R.S32.HI R25, RZ, 0x1f, R30 ;  /* 0x0000001fff197819 */ /* 0x002fc8000001141e */
[C---:B------:R-:W-:Y:S01]  /*5600*/  SHF.L.U64.HI R104, R30.reuse, 0x1, R25 ;  /* 0x000000011e687819 */ /* 0x040fe20000010219 */
[----:B0-----:R-:W-:Y:S01]  /*5610*/  IMAD.SHL.U32 R105, R30, 0x2, RZ ;  /* 0x000000021e697824 */ /* 0x001fe200078e00ff */
[----:B------:R-:W-:Y:S02]  /*5620*/  CS2R R24, SRZ ;  /* 0x0000000000187805 */ /* 0x000fe4000001ff00 */
[----:B------:R-:W-:-:S07]  /*5630*/  CS2R R30, SRZ ;  /* 0x00000000001e7805 */ /* 0x000fce000001ff00 */
.L_x_1:
[----:B------:R-:W0:Y:S01]  /*5640*/  LDC R106, c[0x0][0x230] ;  /* 0x00008c00ff6a7b82 */ /* 0x000e220000000800 */
[----:B------:R-:W-:Y:S01]  /*5650*/  PRMT R148, RZ, 0x7610, R148 ;  /* 0x00007610ff947816 */ /* 0x000fe20000000094 */
[----:B------:R-:W2:Y:S04]  /*5660*/  LDL R117, [R1+0x888] ;  /* 0x0008880001757983 */ /* 0x000ea80000100800 */
[----:B------:R-:W3:Y:S04]  /*5670*/  LDL R114, [R1+0x88c] ;  /* 0x00088c0001727983 */ /* 0x000ee80000100800 */
[----:B------:R-:W4:Y:S04]  /*5680*/  LDL R131, [R1+0x880] ;  /* 0x0008800001837983 */ /* 0x000f280000100800 */
[----:B------:R-:W5:Y:S01]  /*5690*/  LDL R125, [R1+0x884] ;  /* 0x00088400017d7983 */ /* 0x000f620000100800 */
[----:B------:R-:W-:-:S03]  /*56a0*/  PRMT R153, RZ, 0x7610, R153 ;  /* 0x00007610ff997816 */ /* 0x000fc60000000099 */
[----:B------:R-:W-:Y:S04]  /*56b0*/  STL [R1+0xa08], R0 ;  /* 0x000a080001007387 */ /* 0x000fe80000100800 */
[----:B------:R-:W-:Y:S01]  /*56c0*/  STL [R1+0x970], R101 ;  /* 0x0009706501007387 */ /* 0x000fe20000100800 */
[----:B0-----:R-:W-:-:S03]  /*56d0*/  IMAD R106, R3, -0x80, R106 ;  /* 0xffffff80036a7824 */ /* 0x001fc600078e026a */
[----:B------:R-:W-:Y:S02]  /*56e0*/  STL [R1+0x96c], R18 ;  /* 0x00096c1201007387 */ /* 0x000fe40000100800 */
[C---:B------:R-:W-:Y:S02]  /*56f0*/  ISETP.GT.AND P0, PT, R106.reuse, RZ, PT ;  /* 0x000000ff6a00720c */ /* 0x040fe40003f04270 */
[----:B------:R-:W-:Y:S01]  /*5700*/  STL [R1+0x968], R100 ;  /* 0x0009686401007387 */ /* 0x000fe20000100800 */
[----:B------:R-:W-:-:S03]  /*5710*/  ISETP.GT.AND P1, PT, R106, 0x1, PT ;  /* 0x000000016a00780c */ /* 0x000fc60003f24270 */
[----:B------:R-:W-:Y:S04]  /*5720*/  STL [R1+0x964], R16 ;  /* 0x0009641001007387 */ /* 0x000fe80000100800 */
[----:B------:R-:W-:Y:S03]  /*5730*/  STL [R1+0x960], R99 ;  /* 0x0009606301007387 */ /* 0x000fe60000100800 */
[----:B------:R-:W-:Y:S01]  /*5740*/  @P0 IMAD.MOV.U32 R108, RZ, RZ, R156 ;  /* 0x000000ffff6c0224 */ /* 0x000fe200078e009c */
[----:B------:R-:W-:Y:S01]  /*5750*/  STL [R1+0x95c], R14 ;  /* 0x00095c0e01007387 */ /* 0x000fe20000100800 */
[----:B------:R-:W-:-:S03]  /*5760*/  @P0 IMAD.MOV.U32 R109, RZ, RZ, R157 ;  /* 0x000000ffff6d0224 */ /* 0x000fc600078e009d */
[----:B------:R-:W-:Y:S04]  /*5770*/  STL [R1+0x958], R98 ;  /* 0x0009586201007387 */ /* 0x000fe80000100800 */
[----:B------:R-:W2:Y:S04]  /*5780*/  @P0 LDG.E.U16 R148, desc[UR52][R108.64] ;  /* 0x000000346c940981 */ /* 0x000ea8000c1e1500 */
[----:B------:R-:W-:Y:S04]  /*5790*/  STL [R1+0x954], R12 ;  /* 0x0009540c01007387 */ /* 0x000fe80000100800 */
        /* <DEDUP_REMOVED lines=29> */
[----:B------:R-:W4:Y:S04]  /*5970*/  LDL R152, [R1+0x878] ;  /* 0x0008780001987983 */ /* 0x000f280000100800 */
[----:B--2---:R0:W-:Y:S04]  /*5980*/  STL [R1+0x8c], R148 ;  /* 0x00008c9401007387 */ /* 0x0041e80000100800 */
[----:B0-----:R-:W2:Y:S01]  /*5990*/  LDL R148, [R1+0x87c] ;  /* 0x00087c0001947983 */ /* 0x001ea20000100800 */
[----:B------:R-:W-:-:S02]  /*59a0*/  @P0 IMAD.MOV.U32 R108, RZ, RZ, R158 ;  /* 0x000000ffff6c0224 */ /* 0x000fc400078e009e */
[----:B------:R-:W-:Y:S01]  /*59b0*/  @P0 IMAD.MOV.U32 R109, RZ, RZ, R159 ;  /* 0x000000ffff6d0224 */ /* 0x000fe200078e009f */
[----:B------:R-:W-:Y:S02]  /*59c0*/  ISETP.GT.AND P2, PT, R106, 0x2, PT ;  /* 0x000000026a00780c */ /* 0x000fe40003f44270 */
[----:B------:R-:W-:Y:S02]  /*59d0*/  PRMT R137, RZ, 0x7610, R137 ;  /* 0x00007610ff897816 */ /* 0x000fe40000000089 */
[----:B------:R3:W2:Y:S01]  /*59e0*/  @P0 LDG.E.U16 R153, desc[UR52][R108.64] ;  /* 0x000000346c990981 */ /* 0x0006a2000c1e1500 */
[----:B------:R-:W-:Y:S02]  /*59f0*/  PRMT R111, RZ, 0x7610, R111 ;  /* 0x00007610ff6f7816 */ /* 0x000fe4000000006f */
[----:B---3--:R-:W-:Y:S01]  /*5a00*/  @P1 MOV R108, R114 ;  /* 0x00000072006c1202 */ /* 0x008fe20000000f00 */
[----:B------:R-:W-:-:S05]  /*5a10*/  @P1 IMAD.MOV.U32 R109, RZ, RZ, R117 ;  /* 0x000000ffff6d1224 */ /* 0x000fca00078e0075 */
[----:B------:R5:W3:Y:S01]  /*5a20*/  @P1 LDG.E.U16 R137, desc[UR52][R108.64] ;  /* 0x000000346c891981 */ /* 0x000ae2000c1e1500 */
[----:B------:R-:W-:Y:S01]  /*5a30*/  PRMT R147, RZ, 0x7610, R147 ;  /* 0x00007610ff937816 */ /* 0x000fe20000000093 */
[----:B-----5:R-:W-:Y:S02]  /*5a40*/  @P1 IMAD.MOV.U32 R108, RZ, RZ, R125 ;  /* 0x000000ffff6c1224 */ /* 0x020fe400078e007d */
[----:B----4-:R-:W-:-:S05]  /*5a50*/  @P1 IMAD.MOV.U32 R109, RZ, RZ, R131 ;  /* 0x000000ffff6d1224 */ /* 0x010fca00078e0083 */
[----:B------:R0:W4:Y:S04]  /*5a60*/  @P1 LDG.E.U16 R111, desc[UR52][R108.64] ;  /* 0x000000346c6f1981 */ /* 0x000128000c1e1500 */
[----:B------:R-:W-:Y:S04]  /*5a70*/  STL [R1+0x8e0], R158 ;  /* 0x0008e09e01007387 */ /* 0x000fe80000100800 */
[----:B------:R-:W-:Y:S04]  /*5a80*/  STL [R1+0x8dc], R159 ;  /* 0x0008dc9f01007387 */ /* 0x000fe80000100800 */
[----:B------:R-:W5:Y:S04]  /*5a90*/  LDL R117, [R1+0x870] ;  /* 0x0008700001757983 */ /* 0x000f680000100800 */
[----:B------:R-:W5:Y:S01]  /*5aa0*/  LDL R114, [R1+0x874] ;  /* 0x0008740001727983 */ /* 0x000f620000100800 */
[----:B0-----:R-:W-:-:S02]  /*5ab0*/  @P2 IMAD.MOV.U32 R109, RZ, RZ, R152 ;  /* 0x000000ffff6d2224 */ /* 0x001fc400078e0098 */
[----:B--2---:R-:W-:-:S05]  /*5ac0*/  @P2 IMAD.MOV.U32 R108, RZ, RZ, R148 ;  /* 0x000000ffff6c2224 */ /* 0x004fca00078e0094 */
[----:B------:R5:W2:Y:S04]  /*5ad0*/  @P2 LDG.E.U16 R147, desc[UR52][R108.64] ;  /* 0x000000346c932981 */ /* 0x000aa8000c1e1500 */
[----:B---3--:R0:W-:Y:S04]  /*5ae0*/  STL [R1+0x84], R137 ;  /* 0x0000848901007387 */ /* 0x0081e80000100800 */
[----:B------:R-:W3:Y:S04]  /*5af0*/  LDL R125, [R1+0x86c] ;  /* 0x00086c00017d7983 */ /* 0x000ee80000100800 */
[----:B------:R-:W3:Y:S04]  /*5b00*/  LDL R131, [R1+0x860] ;  /* 0x0008600001837983 */ /* 0x000ee80000100800 */
[----:B0-----:R-:W3:Y:S04]  /*5b10*/  LDL R137, [R1+0x868] ;  /* 0x0008680001897983 */ /* 0x001ee80000100800 */
[----:B----4-:R0:W-:Y:S04]  /*5b20*/  STL [R1+0x80], R111 ;  /* 0x0000806f01007387 */ /* 0x0101e80000100800 */
[----:B------:R-:W4:Y:S04]  /*5b30*/  LDL R148, [R1+0x858] ;  /* 0x0008580001947983 */ /* 0x000f280000100800 */
[----:B0-----:R-:W4:Y:S01]  /*5b40*/  LDL R111, [R1+0x864] ;  /* 0x00086400016f7983 */ /* 0x001f220000100800 */
[----:B-----5:R-:W-:Y:S01]  /*5b50*/  @P2 IMAD.MOV.U32 R109, RZ, RZ, R117 ;  /* 0x000000ffff6d2224 */ /* 0x020fe200078e0075 */
[----:B------:R-:W-:-:S02]  /*5b60*/  @P2 MOV R108, R114 ;  /* 0x00000072006c2202 */ /* 0x000fc40000000f00 */
[----:B--2---:R0:W-:Y:S04]  /*5b70*/  STL [R1+0x7c], R147 ;  /* 0x00007c9301007387 */ /* 0x0041e80000100800 */
[----:B------:R-:W2:Y:S04]  /*5b80*/  LDL R117, [R1+0x850] ;  /* 0x0008500001757983 */ /* 0x000ea80000100800 */
[----:B------:R-:W5:Y:S04]  /*5b90*/  LDL R114, [R1+0x854] ;  /* 0x0008540001727983 */ /* 0x000f680000100800 */
[----:B0-----:R-:W2:Y:S01]  /*5ba0*/  LDL R147, [R1+0x85c] ;  /* 0x00085c0001937983 */ /* 0x001ea20000100800 */
[----:B------:R-:W-:-:S02]  /*5bb0*/  ISETP.GT.AND P0, PT, R106, 0x3, PT ;  /* 0x000000036a00780c */ /* 0x000fc40003f04270 */
[----:B------:R-:W-:Y:S02]  /*5bc0*/  PRMT R151, RZ, 0x7610, R151 ;  /* 0x00007610ff977816 */ /* 0x000fe40000000097 */
[----:B------:R-:W-:Y:S02]  /*5bd0*/  ISETP.GT.AND P1, PT, R106, 0x4, PT ;  /* 0x000000046a00780c */ /* 0x000fe40003f24270 */
[----:B------:R-:W-:Y:S02]  /*5be0*/  PRMT R150, RZ, 0x7610, R150 ;  /* 0x00007610ff967816 */ /* 0x000fe40000000096 */
[----:B------:R3:W5:Y:S01]  /*5bf0*/  @P2 LDG.E.U16 R151, desc[UR52][R108.64] ;  /* 0x000000346c972981 */ /* 0x000762000c1e1500 */
[----:B------:R-:W-:-:S04]  /*5c00*/  PRMT R149, RZ, 0x7610, R149 ;  /* 0x00007610ff957816 */ /* 0x000fc80000000095 */
[----:B---3--:R-:W-:Y:S02]  /*5c10*/  @P0 IMAD.MOV.U32 R108, RZ, RZ, R125 ;  /* 0x000000ffff6c0224 */ /* 0x008fe400078e007d */
[----:B------:R-:W-:Y:S01]  /*5c20*/  @P0 IMAD.MOV.U32 R109, RZ, RZ, R137 ;  /* 0x000000ffff6d0224 */ /* 0x000fe200078e0089 */
[----:B------:R-:W-:Y:S01]  /*5c30*/  PRMT R120, RZ, 0x7610, R120 ;  /* 0x00007610ff787816 */ /* 0x000fe20000000078 */
[----:B------:R-:W3:Y:S04]  /*5c40*/  LDL R137, [R1+0x848] ;  /* 0x0008480001897983 */ /* 0x000ee80000100800 */
[----:B------:R4:W3:Y:S02]  /*5c50*/  @P0 LDG.E.U16 R150, desc[UR52][R108.64] ;  /* 0x000000346c960981 */ /* 0x0008e4000c1e1500 */
[----:B----4-:R-:W-:-:S02]  /*5c60*/  @P0 IMAD.MOV.U32 R108, RZ, RZ, R111 ;  /* 0x000000ffff6c0224 */ /* 0x010fc400078e006f */
[----:B------:R-:W-:Y:S01]  /*5c70*/  @P0 IMAD.MOV.U32 R109, RZ, RZ, R131 ;  /* 0x000000ffff6d0224 */ /* 0x000fe200078e0083 */
[----:B------:R-:W-:Y:S04]  /*5c80*/  STL [R1+0x88], R153 ;  /* 0x0000889901007387 */ /* 0x000fe80000100800 */
[----:B------:R0:W4:Y:S04]  /*5c90*/  @P0 LDG.E.U16 R149, desc[UR52][R108.64] ;  /* 0x000000346c950981 */ /* 0x000128000c1e1500 */
[----:B------:R-:W4:Y:S04]  /*5ca0*/  LDL R125, [R1+0x84c] ;  /* 0x00084c00017d7983 */ /* 0x000f280000100800 */
[----:B------:R-:W4:Y:S01]  /*5cb0*/  LDL R131, [R1+0x840] ;  /* 0x0008400001837983 */ /* 0x000f220000100800 */
[----:B0-----:R-:W-:-:S03]  /*5cc0*/  @P1 IMAD.MOV.U32 R109, RZ, RZ, R148 ;  /* 0x000000ffff6d1224 */ /* 0x001fc600078e0094 */
[----:B------:R-:W4:Y:S01]  /*5cd0*/  LDL R111, [R1+0x844] ;  /* 0x00084400016f7983 */ /* 0x000f220000100800 */
[----:B--2---:R-:W-:-:S05]  /*5ce0*/  @P1 MOV R108, R147 ;  /* 0x00000093006c1202 */ /* 0x004fca0000000f00 */
[----:B------:R5:W2:Y:S02]  /*5cf0*/  @P1 LDG.E.U16 R120, desc[UR52][R108.64] ;  /* 0x000000346c781981 */ /* 0x000aa4000c1e1500 */
[----:B-----5:R-:W-:Y:S02]  /*5d00*/  @P1 IMAD.MOV.U32 R108, RZ, RZ, R114 ;  /* 0x000000ffff6c1224 */ /* 0x020fe400078e0072 */
[----:B------:R-:W-:Y:S01]  /*5d10*/  @P1 IMAD.MOV.U32 R109, RZ, RZ, R117 ;  /* 0x000000ffff6d1224 */ /* 0x000fe200078e0075 */
[----:B------:R-:W5:Y:S04]  /*5d20*/  LDL R114, [R1+0x83c] ;  /* 0x00083c0001727983 */ /* 0x000f680000100800 */
[----:B------:R-:W5:Y:S01]  /*5d30*/  LDL R117, [R1+0x838] ;  /* 0x0008380001757983 */ /* 0x000f620000100800 */
[----:B------:R-:W-:-:S02]  /*5d40*/  ISETP.GT.AND P2, PT, R106, 0x5, PT ;  /* 0x000000056a00780c */ /* 0x000fc40003f44270 */
[----:B------:R-:W-:Y:S02]  /*5d50*/  PRMT R142, RZ, 0x7610, R142 ;  /* 0x00007610ff8e7816 */ /* 0x000fe4000000008e */
[----:B------:R-:W-:Y:S02]  /*5d60*/  PRMT R96, RZ, 0x7610, R96 ;  /* 0x00007610ff607816 */ /* 0x000fe40000000060 */
[----:B------:R-:W-:Y:S02]  /*5d70*/  ISETP.GT.AND P0, PT, R106, 0x6, PT ;  /* 0x000000066a00780c */ /* 0x000fe40003f04270 */
[----:B------:R3:W5:Y:S01]  /*5d80*/  @P1 LDG.E.U16 R142, desc[UR52][R108.64] ;  /* 0x000000346c8e1981 */ /* 0x000762000c1e1500 */
[----:B------:R-:W-:-:S04]  /*5d90*/  PRMT R9, RZ, 0x7610, R9 ;  /* 0x00007610ff097816 */ /* 0x000fc80000000009 */
[----:B---3--:R-:W-:Y:S02]  /*5da0*/  @P2 IMAD.MOV.U32 R109, RZ, RZ, R137 ;  /* 0x000000ffff6d2224 */ /* 0x008fe400078e0089 */
[----:B----4-:R-:W-:-:S05]  /*5db0*/  @P2 IMAD.MOV.U32 R108, RZ, RZ, R125 ;  /* 0x000000ffff6c2224 */ /* 0x010fca00078e007d */
[----:B------:R0:W3:Y:S01]  /*5dc0*/  @P2 LDG.E.U16 R96, desc[UR52][R108.64] ;  /* 0x000000346c602981 */ /* 0x0000e2000c1e1500 */
[----:B------:R-:W-:Y:S02]  /*5dd0*/  PRMT R91, RZ, 0x7610, R91 ;  /* 0x00007610ff5b7816 */ /* 0x000fe4000000005b */
[----:B0-----:R-:W-:Y:S01]  /*5de0*/  @P2 MOV R108, R111 ;  /* 0x0000006f006c2202 */ /* 0x001fe20000000f00 */
[----:B------:R-:W-:-:S05]  /*5df0*/  @P2 IMAD.MOV.U32 R109, RZ, RZ, R131 ;  /* 0x000000ffff6d2224 */ /* 0x000fca00078e0083 */
[----:B------:R5:W4:Y:S04]  /*5e00*/  @P2 LDG.E.U16 R9, desc[UR52][R108.64] ;  /* 0x000000346c092981 */ /* 0x000b28000c1e1500 */
[----:B--2---:R0:W-:Y:S04]  /*5e10*/  STL [R1+0x6c], R120 ;  /* 0x00006c7801007387 */ /* 0x0041e80000100800 */
[----:B------:R-:W2:Y:S04]  /*5e20*/  LDL R125, [R1+0x830] ;  /* 0x00083000017d7983 */ /* 0x000ea80000100800 */
[----:B0-----:R-:W2:Y:S01]  /*5e30*/  LDL R120, [R1+0x834] ;  /* 0x0008340001787983 */ /* 0x001ea20000100800 */
[----:B-----5:R-:W-:-:S02]  /*5e40*/  @P0 IMAD.MOV.U32 R108, RZ, RZ, R114 ;  /* 0x000000ffff6c0224 */ /* 0x020fc400078e0072 */
[----:B------:R-:W-:-:S05]  /*5e50*/  @P0 IMAD.MOV.U32 R109, RZ, RZ, R117 ;  /* 0x000000ffff6d0224 */ /* 0x000fca00078e0075 */
[----:B------:R2:W5:Y:S01]  /*5e60*/  @P0 LDG.E.U16 R91, desc[UR52][R108.64] ;  /* 0x000000346c5b0981 */ /* 0x000562000c1e1500 */
[----:B------:R-:W-:-:S03]  /*5e70*/  PRMT R4, RZ, 0x7610, R4 ;  /* 0x00007610ff047816 */ /* 0x000fc60000000004 */
[----:B---3--:R-:W-:Y:S04]  /*5e80*/  STL [R1+0x974], R96 ;  /* 0x0009746001007387 */ /* 0x008fe80000100800 */
[----:B------:R0:W-:Y:S04]  /*5e90*/  STL [R1+0x68], R142 ;  /* 0x0000688e01007387 */ /* 0x0001e80000100800 */
[----:B------:R-:W-:Y:S04]  /*5ea0*/  STL [R1+0x78], R151 ;  /* 0x0000789701007387 */ /* 0x000fe80000100800 */
[----:B------:R-:W3:Y:S04]  /*5eb0*/  LDL R111, [R1+0x82c] ;  /* 0x00082c00016f7983 */ /* 0x000ee80000100800 */
[----:B0-----:R-:W3:Y:S04]  /*5ec0*/  LDL R142, [R1+0x828] ;  /* 0x00082800018e7983 */ /* 0x001ee80000100800 */
[----:B----4-:R-:W-:Y:S04]  /*5ed0*/  STL [R1+0x978], R9 ;  /* 0x0009780901007387 */ /* 0x010fe80000100800 */
[----:B------:R-:W-:Y:S04]  /*5ee0*/  STL [R1+0x74], R150 ;  /* 0x0000749601007387 */ /* 0x000fe80000100800 */
[----:B------:R-:W4:Y:S04]  /*5ef0*/  LDL R117, [R1+0x820] ;  /* 0x0008200001757983 */ /* 0x000f280000100800 */
[----:B------:R-:W4:Y:S01]  /*5f00*/  LDL R114, [R1+0x824] ;  /* 0x0008240001727983 */ /* 0x000f220000100800 */
[----:B--2---:R-:W-:-:S02]  /*5f10*/  @P0 IMAD.MOV.U32 R109, RZ, RZ, R125 ;  /* 0x000000ffff6d0224 */ /* 0x004fc400078e007d */
[----:B------:R-:W-:-:S05]  /*5f20*/  @P0 IMAD.MOV.U32 R108, RZ, RZ, R120 ;  /* 0x000000ffff6c0224 */ /* 0x000fca00078e0078 */
[----:B------:R3:W2:Y:S04]  /*5f30*/  @P0 LDG.E.U16 R4, desc[UR52][R108.64] ;  /* 0x000000346c040981 */ /* 0x0006a8000c1e1500 */
[----:B-----5:R-:W-:Y:S04]  /*5f40*/  STL [R1+0x97c], R91 ;  /* 0x00097c5b01007387 */ /* 0x020fe80000100800 */
[----:B------:R-:W-:Y:S04]  /*5f50*/  STL [R1+0x70], R149 ;  /* 0x0000709501007387 */ /* 0x000fe80000100800 */
[----:B------:R-:W5:Y:S04]  /*5f60*/  LDL R125, [R1+0x818] ;  /* 0x00081800017d7983 */ /* 0x000f680000100800 */
[----:B------:R-:W5:Y:S04]  /*5f70*/  LDL R120, [R1+0x81c] ;  /* 0x00081c0001787983 */ /* 0x000f680000100800 */
[----:B------:R-:W5:Y:S04]  /*5f80*/  LDL R137, [R1+0x810] ;  /* 0x0008100001897983 */ /* 0x000f680000100800 */
[----:B------:R-:W5:Y:S01]  /*5f90*/  LDL R131, [R1+0x814] ;  /* 0x0008140001837983 */ /* 0x000f620000100800 */
[----:B------:R-:W-:-:S02]  /*5fa0*/  ISETP.GT.AND P1, PT, R106, 0x7, PT ;  /* 0x000000076a00780c */ /* 0x000fc40003f24270 */
[----:B------:R-:W-:Y:S02]  /*5fb0*/  ISETP.GT.AND P2, PT, R106, 0x8, PT ;  /* 0x000000086a00780c */ /* 0x000fe40003f44270 */
[----:B------:R-:W-:Y:S02]  /*5fc0*/  PRMT R146, RZ, 0x7610, R146 ;  /* 0x00007610ff927816 */ /* 0x000fe40000000092 */
[----:B------:R-:W-:-:S07]  /*5fd0*/  PRMT R145, RZ, 0x7610, R145 ;  /* 0x00007610ff917816 */ /* 0x000fce0000000091 */
[----:B---3--:R-:W-:Y:S01]  /*5fe0*/  @P1 MOV R108, R111 ;  /* 0x0000006f006c1202 */ /* 0x008fe20000000f00 */
[----:B------:R-:W-:-:S05]  /*5ff0*/  @P1 IMAD.MOV.U32 R109, RZ, RZ, R142 ;  /* 0x000000ffff6d1224 */ /* 0x000fca00078e008e */
[----:B------:R4:W3:Y:S01]  /*6000*/  @P1 LDG.E.U16 R146, desc[UR52][R108.64] ;  /* 0x000000346c921981 */ /* 0x0008e2000c1e1500 */
[----:B------:R-:W-:Y:S01]  /*6010*/  PRMT R144, RZ, 0x7610, R144 ;  /* 0x00007610ff907816 */ /* 0x000fe20000000090 */
[----:B----4-:R-:W-:Y:S02]  /*6020*/  @P1 IMAD.MOV.U32 R109, RZ, RZ, R117 ;  /* 0x000000ffff6d1224 */ /* 0x010fe400078e0075 */
[----:B------:R-:W-:-:S05]  /*6030*/  @P1 IMAD.MOV.U32 R108, RZ, RZ, R114 ;  /* 0x000000ffff6c1224 */ /* 0x000fca00078e0072 */
[----:B------:R5:W4:Y:S04]  /*6040*/  @P1 LDG.E.U16 R145, desc[UR52][R108.64] ;  /* 0x000000346c911981 */ /* 0x000b28000c1e1500 */
[----:B--2---:R-:W-:Y:S04]  /*6050*/  STL [R1+0x980], R4 ;  /* 0x0009800401007387 */ /* 0x004fe80000100800 */
[----:B------:R-:W2:Y:S04]  /*6060*/  LDL R142, [R1+0x808] ;  /* 0x00080800018e7983 */ /* 0x000ea80000100800 */
[----:B------:R-:W3:Y:S04]  /*6070*/  LDL R111, [R1+0x80c] ;  /* 0x00080c00016f7983 */ /* 0x000ee80000100800 */
[----:B------:R-:W4:Y:S04]  /*6080*/  LDL R117, [R1+0x800] ;  /* 0x0008000001757983 */ /* 0x000f280000100800 */
[----:B------:R-:W4:Y:S01]  /*6090*/  LDL R114, [R1+0x804] ;  /* 0x0008040001727983 */ /* 0x000f220000100800 */
[----:B-----5:R-:W-:-:S02]  /*60a0*/  @P2 IMAD.MOV.U32 R109, RZ, RZ, R125 ;  /* 0x000000ffff6d2224 */ /* 0x020fc400078e007d */
[----:B------:R-:W-:Y:S01]  /*60b0*/  @P2 IMAD.MOV.U32 R108, RZ, RZ, R120 ;  /* 0x000000ffff6c2224 */ /* 0x000fe200078e0078 */
[----:B------:R-:W5:Y:S04]  /*60c0*/  LDL R125, [R1+0x7f8] ;  /* 0x0007f800017d7983 */ /* 0x000f680000100800 */
[----:B------:R-:W5:Y:S04]  /*60d0*/  LDL R120, [R1+0x7fc] ;  /* 0x0007fc0001787983 */ /* 0x000f680000100800 */
[----:B------:R0:W5:Y:S02]  /*60e0*/  @P2 LDG.E.U16 R144, desc[UR52][R108.64] ;  /* 0x000000346c902981 */ /* 0x000164000c1e1500 */
[----:B0-----:R-:W-:Y:S01]  /*60f0*/  @P2 MOV R108, R131 ;  /* 0x00000083006c2202 */ /* 0x001fe20000000f00 */
[----:B------:R-:W-:Y:S01]  /*6100*/  @P2 IMAD.MOV.U32 R109, RZ, RZ, R137 ;  /* 0x000000ffff6d2224 */ /* 0x000fe200078e0089 */
[----:B------:R-:W5:Y:S04]  /*6110*/  LDL R131, [R1+0x7f4] ;  /* 0x0007f40001837983 */ /* 0x000f680000100800 */
[----:B------:R-:W5:Y:S01]  /*6120*/  LDL R137, [R1+0x7f0] ;  /* 0x0007f00001897983 */ /* 0x000f620000100800 */
[----:B------:R-:W-:-:S02]  /*6130*/  ISETP.GT.AND P0, PT, R106, 0x9, PT ;  /* 0x000000096a00780c */ /* 0x000fc40003f04270 */
[----:B------:R-:W-:Y:S02]  /*6140*/  PRMT R143, RZ, 0x7610, R143 ;  /* 0x00007610ff8f7816 */ /* 0x000fe4000000008f */
[----:B------:R-:W-:Y:S02]  /*6150*/  ISETP.GT.AND P1, PT, R106, 0xa, PT ;  /* 0x0000000a6a00780c */ /* 0x000fe40003f24270 */
[----:B------:R-:W-:Y:S02]  /*6160*/  PRMT R141, RZ, 0x7610, R141 ;  /* 0x00007610ff8d7816 */ /* 0x000fe4000000008d */
[----:B------:R2:W5:Y:S01]  /*6170*/  @P2 LDG.E.U16 R143, desc[UR52][R108.64] ;  /* 0x000000346c8f2981 */ /* 0x000562000c1e1500 */
[----:B------:R-:W-:Y:S02]  /*6180*/  PRMT R140, RZ, 0x7610, R140 ;  /* 0x00007610ff8c7816 */ /* 0x000fe4000000008c */
[----:B------:R-:W-:Y:S02]  /*6190*/  PRMT R139, RZ, 0x7610, R139 ;  /* 0x00007610ff8b7816 */ /* 0x000fe4000000008b */
[----:B------:R-:W-:Y:S01]  /*61a0*/  PRMT R116, RZ, 0x7610, R116 ;  /* 0x00007610ff747816 */ /* 0x000fe20000000074 */
[----:B--2---:R-:W-:-:S02]  /*61b0*/  @P0 IMAD.MOV.U32 R109, RZ, RZ, R142 ;  /* 0x000000ffff6d0224 */ /* 0x004fc400078e008e */
[----:B---3--:R-:W-:Y:S02]  /*61c0*/  @P0 IMAD.MOV.U32 R108, RZ, RZ, R111 ;  /* 0x000000ffff6c0224 */ /* 0x008fe400078e006f */
[----:B------:R-:W2:Y:S04]  /*61d0*/  LDL R111, [R1+0x7ec] ;  /* 0x0007ec00016f7983 */ /* 0x000ea80000100800 */
[----:B------:R4:W3:Y:S02]  /*61e0*/  @P0 LDG.E.U16 R141, desc[UR52][R108.64] ;  /* 0x000000346c8d0981 */ /* 0x0008e4000c1e1500 */
[----:B----4-:R-:W-:Y:S02]  /*61f0*/  @P0 IMAD.MOV.U32 R108, RZ, RZ, R114 ;  /* 0x000000ffff6c0224 */ /* 0x010fe400078e0072 */
[----:B------:R-:W-:Y:S01]  /*6200*/  @P0 IMAD.MOV.U32 R109, RZ, RZ, R117 ;  /* 0x000000ffff6d0224 */ /* 0x000fe200078e0075 */
[----:B------:R-:W4:Y:S04]  /*6210*/  LDL R114, [R1+0x7e8] ;  /* 0x0007e80001727983 */ /* 0x000f280000100800 */
[----:B------:R5:W3:Y:S04]  /*6220*/  @P0 LDG.E.U16 R140, desc[UR52][R108.64] ;  /* 0x000000346c8c0981 */ /* 0x000ae8000c1e1500 */
[----:B------:R-:W3:Y:S01]  /*6230*/  LDL R117, [R1+0x7e4] ;  /* 0x0007e40001757983 */ /* 0x000ee20000100800 */
[----:B-----5:R-:W-:Y:S01]  /*6240*/  @P1 MOV R108, R120 ;  /* 0x00000078006c1202 */ /* 0x020fe20000000f00 */
[----:B------:R-:W-:-:S02]  /*6250*/  @P1 IMAD.MOV.U32 R109, RZ, RZ, R125 ;  /* 0x000000ffff6d1224 */ /* 0x000fc400078e007d */
[----:B------:R-:W5:Y:S04]  /*6260*/  LDL R120, [R1+0x7e0] ;  /* 0x0007e00001787983 */ /* 0x000f680000100800 */
[----:B------:R0:W3:Y:S01]  /*6270*/  @P1 LDG.E.U16 R139, desc[UR52][R108.64] ;  /* 0x000000346c8b1981 */ /* 0x0000e2000c1e1500 */
[----:B------:R-:W-:-:S03]  /*6280*/  ISETP.GT.AND P2, PT, R106, 0xb, PT ;  /* 0x0000000b6a00780c */ /* 0x000fc60003f44270 */
[----:B------:R-:W5:Y:S01]  /*6290*/  LDL R125, [R1+0x7dc] ;  /* 0x0007dc00017d7983 */ /* 0x000f620000100800 */
[----:B0-----:R-:W-:Y:S02]  /*62a0*/  @P1 IMAD.MOV.U32 R108, RZ, RZ, R131 ;  /* 0x000000ffff6c1224 */ /* 0x001fe400078e0083 */
[----:B------:R-:W-:-:S05]  /*62b0*/  @P1 IMAD.MOV.U32 R109, RZ, RZ, R137 ;  /* 0x000000ffff6d1224 */ /* 0x000fca00078e0089 */
[----:B------:R2:W5:Y:S04]  /*62c0*/  @P1 LDG.E.U16 R116, desc[UR52][R108.64] ;  /* 0x000000346c741981 */ /* 0x000568000c1e1500 */
[----:B------:R-:W-:Y:S01]  /*62d0*/  STL [R1+0x150], R146 ;  /* 0x0001509201007387 */ /* 0x000fe20000100800 */
[----:B------:R-:W-:-:S03]  /*62e0*/  PRMT R129, RZ, 0x7610, R129 ;  /* 0x00007610ff817816 */ /* 0x000fc60000000081 */
[----:B------:R-:W5:Y:S01]  /*62f0*/  LDL R137, [R1+0x7d8] ;  /* 0x0007d80001897983 */ /* 0x000f620000100800 */
[----:B------:R-:W-:Y:S01]  /*6300*/  PRMT R138, RZ, 0x7610, R138 ;  /* 0x00007610ff8a7816 */ /* 0x000fe2000000008a */
[----:B--2---:R-:W-:Y:S02]  /*6310*/  @P2 IMAD.MOV.U32 R108, RZ, RZ, R111 ;  /* 0x000000ffff6c2224 */ /* 0x004fe400078e006f */
[----:B----4-:R-:W-:-:S05]  /*6320*/  @P2 IMAD.MOV.U32 R109, RZ, RZ, R114 ;  /* 0x000000ffff6d2224 */ /* 0x010fca00078e0072 */
[----:B------:R0:W2:Y:S04]  /*6330*/  @P2 LDG.E.U16 R129, desc[UR52][R108.64] ;  /* 0x000000346c812981 */ /* 0x0000a8000c1e1500 */
[----:B---3--:R1:W-:Y:S04]  /*6340*/  STL [R1+0x54], R139 ;  /* 0x0000548b01007387 */ /* 0x0083e80000100800 */
[----:B------:R-:W-:Y:S04]  /*6350*/  STL [R1+0x148], R145 ;  /* 0x0001489101007387 */ /* 0x000fe80000100800 */
[----:B------:R-:W3:Y:S04]  /*6360*/  LDL R131, [R1+0x7d4] ;  /* 0x0007d40001837983 */ /* 0x000ee80000100800 */
[----:B-1----:R-:W4:Y:S01]  /*6370*/  LDL R139, [R1+0x7d0] ;  /* 0x0007d000018b7983 */ /* 0x002f220000100800 */
[----:B0-----:R-:W-:Y:S01]  /*6380*/  @P2 MOV R108, R117 ;  /* 0x00000075006c2202 */ /* 0x001fe20000000f00 */
[----:B-----5:R-:W-:-:S02]  /*6390*/  @P2 IMAD.MOV.U32 R109, RZ, RZ, R120 ;  /* 0x000000ffff6d2224 */ /* 0x020fc400078e0078 */
[----:B------:R-:W-:Y:S04]  /*63a0*/  STL [R1+0x64], R144 ;  /* 0x0000649001007387 */ /* 0x000fe80000100800 */
[----:B------:R0:W-:Y:S04]  /*63b0*/  STL [R1+0x50], R116 ;  /* 0x0000507401007387 */ /* 0x0001e80000100800 */
[----:B------:R-:W5:Y:S04]  /*63c0*/  LDL R114, [R1+0x7cc] ;  /* 0x0007cc0001727983 */ /* 0x000f680000100800 */
[----:B------:R1:W5:Y:S04]  /*63d0*/  @P2 LDG.E.U16 R138, desc[UR52][R108.64] ;  /* 0x000000346c8a2981 */ /* 0x000368000c1e1500 */
[----:B0-----:R-:W5:Y:S04]  /*63e0*/  LDL R116, [R1+0x7c8] ;  /* 0x0007c80001747983 */ /* 0x001f680000100800 */
[----:B------:R-:W5:Y:S04]  /*63f0*/  LDL R111, [R1+0x7c4] ;  /* 0x0007c400016f7983 */ /* 0x000f680000100800 */
[----:B------:R-:W-:Y:S04]  /*6400*/  STL [R1+0x60], R143 ;  /* 0x0000608f01007387 */ /* 0x000fe80000100800 */
[----:B------:R-:W5:Y:S01]  /*6410*/  LDL R120, [R1+0x7c0] ;  /* 0x0007c00001787983 */ /* 0x000f620000100800 */
[----:B------:R-:W-:-:S02]  /*6420*/  ISETP.GT.AND P0, PT, R106, 0xc, PT ;  /* 0x0000000c6a00780c */ /* 0x000fc40003f04270 */
[----:B------:R-:W-:Y:S02]  /*6430*/  ISETP.GT.AND P1, PT, R106, 0xd, PT ;  /* 0x0000000d6a00780c */ /* 0x000fe40003f24270 */
[----:B------:R-:W-:Y:S02]  /*6440*/  PRMT R9, RZ, 0x7610, R9 ;  /* 0x00007610ff097816 */ /* 0x000fe40000000009 */
[----:B------:R-:W-:-:S07]  /*6450*/  PRMT R96, RZ, 0x7610, R96 ;  /* 0x00007610ff607816 */ /* 0x000fce0000000060 */
[----:B-1----:R-:W-:Y:S02]  /*6460*/  @P0 IMAD.MOV.U32 R108, RZ, RZ, R125 ;  /* 0x000000ffff6c0224 */ /* 0x002fe400078e007d */
[----:B------:R-:W-:-:S05]  /*6470*/  @P0 IMAD.MOV.U32 R109, RZ, RZ, R137 ;  /* 0x000000ffff6d0224 */ /* 0x000fca00078e0089 */
[----:B------:R3:W5:Y:S01]  /*6480*/  @P0 LDG.E.U16 R9, desc[UR52][R108.64] ;  /* 0x000000346c090981 */ /* 0x000762000c1e1500 */
[----:B------:R-:W-:Y:S02]  /*6490*/  PRMT R95, RZ, 0x7610, R95 ;  /* 0x00007610ff5f7816 */ /* 0x000fe4000000005f */
[----:B------:R-:W-:Y:S01]  /*64a0*/  PRMT R8, RZ, 0x7610, R8 ;  /* 0x00007610ff087816 */ /* 0x000fe20000000008 */
[----:B--2---:R0:W-:Y:S04]  /*64b0*/  STL [R1+0x4c], R129 ;  /* 0x00004c8101007387 */ /* 0x0041e80000100800 */
[----:B------:R-:W-:Y:S04]  /*64c0*/  STL [R1+0x5c], R141 ;  /* 0x00005c8d01007387 */ /* 0x000fe80000100800 */
[----:B------:R-:W2:Y:S04]  /*64d0*/  LDL R117, [R1+0x7bc] ;  /* 0x0007bc0001757983 */ /* 0x000ea80000100800 */
[----:B0-----:R-:W2:Y:S01]  /*64e0*/  LDL R129, [R1+0x7b8] ;  /* 0x0007b80001817983 */ /* 0x001ea20000100800 */
[----:B---3--:R-:W-:-:S02]  /*64f0*/  @P0 IMAD.MOV.U32 R108, RZ, RZ, R131 ;  /* 0x000000ffff6c0224 */ /* 0x008fc400078e0083 */
[----:B----4-:R-:W-:-:S05]  /*6500*/  @P0 IMAD.MOV.U32 R109, RZ, RZ, R139 ;  /* 0x000000ffff6d0224 */ /* 0x010fca00078e008b */
[----:B------:R5:W3:Y:S02]  /*6510*/  @P0 LDG.E.U16 R96, desc[UR52][R108.64] ;  /* 0x000000346c600981 */ /* 0x000ae4000c1e1500 */
[----:B-----5:R-:W-:Y:S02]  /*6520*/  @P1 MOV R108, R114 ;  /* 0x00000072006c1202 */ /* 0x020fe40000000f00 */
[----:B------:R0:W-:Y:S01]  /*6530*/  STL [R1+0x48], R138 ;  /* 0x0000488a01007387 */ /* 0x0001e20000100800 */
[----:B------:R-:W-:-:S03]  /*6540*/  @P1 IMAD.MOV.U32 R109, RZ, RZ, R116 ;  /* 0x000000ffff6d1224 */ /* 0x000fc600078e0074 */
[----:B------:R-:W-:Y:S04]  /*6550*/  STL [R1+0x58], R140 ;  /* 0x0000588c01007387 */ /* 0x000fe80000100800 */
[----:B------:R-:W4:Y:S04]  /*6560*/  LDL R137, [R1+0x7b4] ;  /* 0x0007b40001897983 */ /* 0x000f280000100800 */
[----:B0-----:R-:W5:Y:S04]  /*6570*/  LDL R138, [R1+0x7b0] ;  /* 0x0007b000018a7983 */ /* 0x001f680000100800 */
[----:B------:R0:W5:Y:S01]  /*6580*/  @P1 LDG.E.U16 R95, desc[UR52][R108.64] ;  /* 0x000000346c5f1981 */ /* 0x000162000c1e1500 */
[----:B------:R-:W-:-:S03]  /*6590*/  ISETP.GT.AND P2, PT, R106, 0xe, PT ;  /* 0x0000000e6a00780c */ /* 0x000fc60003f44270 */
[----:B------:R-:W5:Y:S01]  /*65a0*/  LDL R125, [R1+0x7ac] ;  /* 0x0007ac00017d7983 */ /* 0x000f620000100800 */
[----:B0-----:R-:W-:Y:S02]  /*65b0*/  @P1 IMAD.MOV.U32 R108, RZ, RZ, R111 ;  /* 0x000000ffff6c1224 */ /* 0x001fe400078e006f */
[----:B------:R-:W-:-:S05]  /*65c0*/  @P1 IMAD.MOV.U32 R109, RZ, RZ, R120 ;  /* 0x000000ffff6d1224 */ /* 0x000fca00078e0078 */
[----:B------:R2:W5:Y:S04]  /*65d0*/  @P1 LDG.E.U16 R8, desc[UR52][R108.64] ;  /* 0x000000346c081981 */ /* 0x000568000c1e1500 */
[----:B------:R-:W-:Y:S04]  /*65e0*/  STL [R1+0x984], R9 ;  /* 0x0009840901007387 */ /* 0x000fe80000100800 */
[----:B------:R-:W5:Y:S01]  /*65f0*/  LDL R131, [R1+0x7a8] ;  /* 0x0007a80001837983 */ /* 0x000f620000100800 */
[----:B------:R-:W-:Y:S02]  /*6600*/  PRMT R23, RZ, 0x7610, R23 ;  /* 0x00007610ff177816 */ /* 0x000fe40000000017 */
[----:B------:R-:W-:Y:S01]  /*6610*/  PRMT R13, RZ, 0x7610, R13 ;  /* 0x00007610ff0d7816 */ /* 0x000fe2000000000d */
[----:B--2---:R-:W-:-:S02]  /*6620*/  @P2 IMAD.MOV.U32 R108, RZ, RZ, R117 ;  /* 0x000000ffff6c2224 */ /* 0x004fc400078e0075 */
[----:B------:R-:W-:-:S05]  /*6630*/  @P2 IMAD.MOV.U32 R109, RZ, RZ, R129 ;  /* 0x000000ffff6d2224 */ /* 0x000fca00078e0081 */
[----:B------:R4:W2:Y:S04]  /*6640*/  @P2 LDG.E.U16 R23, desc[UR52][R108.64] ;  /* 0x000000346c172981 */ /* 0x0008a8000c1e1500 */
[----:B---3--:R-:W-:Y:S04]  /*6650*/  STL [R1+0x988], R96 ;  /* 0x0009886001007387 */ /* 0x008fe80000100800 */
[----:B------:R-:W3:Y:S04]  /*6660*/  LDL R116, [R1+0x7a0] ;  /* 0x0007a00001747983 */ /* 0x000ee80000100800 */
[----:B------:R-:W3:Y:S01]  /*6670*/  LDL R114, [R1+0x7a4] ;  /* 0x0007a40001727983 */ /* 0x000ee20000100800 */
[----:B----4-:R-:W-:Y:S01]  /*6680*/  @P2 MOV R108, R137 ;  /* 0x00000089006c2202 */ /* 0x010fe20000000f00 */
[----:B-----5:R-:W-:-:S02]  /*6690*/  @P2 IMAD.MOV.U32 R109, RZ, RZ, R138 ;  /* 0x000000ffff6d2224 */ /* 0x020fc400078e008a */
[----:B------:R-:W-:Y:S04]  /*66a0*/  STL [R1+0x98c], R95 ;  /* 0x00098c5f01007387 */ /* 0x000fe80000100800 */
[----:B------:R-:W4:Y:S04]  /*66b0*/  LDL R120, [R1+0x798] ;  /* 0x0007980001787983 */ /* 0x000f280000100800 */
[----:B------:R-:W5:Y:S04]  /*66c0*/  LDL R111, [R1+0x79c] ;  /* 0x00079c00016f7983 */ /* 0x000f680000100800 */
[----:B------:R0:W5:Y:S04]  /*66d0*/  @P2 LDG.E.U16 R13, desc[UR52][R108.64] ;  /* 0x000000346c0d2981 */ /* 0x000168000c1e1500 */
[----:B------:R-:W-:Y:S04]  /*66e0*/  STL [R1+0x990], R8 ;  /* 0x0009900801007387 */ /* 0x000fe80000100800 */
[----:B------:R-:W5:Y:S04]  /*66f0*/  LDL R129, [R1+0x790] ;  /* 0x0007900001817983 */ /* 0x000f680000100800 */
[----:B------:R-:W5:Y:S01]  /*6700*/  LDL R117, [R1+0x794] ;  /* 0x0007940001757983 */ /* 0x000f620000100800 */
[----:B------:R-:W-:-:S02]  /*6710*/  ISETP.GT.AND P0, PT, R106, 0xf, PT ;  /* 0x0000000f6a00780c */ /* 0x000fc40003f04270 */
[----:B------:R-:W-:Y:S02]  /*6720*/  ISETP.GT.AND P1, PT, R106, 0x10, PT ;  /* 0x000000106a00780c */ /* 0x000fe40003f24270 */
[----:B------:R-:W-:Y:S02]  /*6730*/  PRMT R136, RZ, 0x7610, R136 ;  /* 0x00007610ff887816 */ /* 0x000fe40000000088 */
[----:B------:R-:W-:-:S07]  /*6740*/  PRMT R135, RZ, 0x7610, R135 ;  /* 0x00007610ff877816 */ /* 0x000fce0000000087 */
[----:B0-----:R-:W-:Y:S02]  /*6750*/  @P0 IMAD.MOV.U32 R108, RZ, RZ, R125 ;  /* 0x000000ffff6c0224 */ /* 0x001fe400078e007d */
[----:B------:R-:W-:-:S05]  /*6760*/  @P0 IMAD.MOV.U32 R109, RZ, RZ, R131 ;  /* 0x000000ffff6d0224 */ /* 0x000fca00078e0083 */
[----:B------:R3:W5:Y:S01]  /*6770*/  @P0 LDG.E.U16 R136, desc[UR52][R108.64] ;  /* 0x000000346c880981 */ /* 0x000762000c1e1500 */
[----:B------:R-:W-:Y:S02]  /*6780*/  PRMT R133, RZ, 0x7610, R133 ;  /* 0x00007610ff857816 */ /* 0x000fe40000000085 */
[----:B------:R-:W-:Y:S01]  /*6790*/  PRMT R132, RZ, 0x7610, R132 ;  /* 0x00007610ff847816 */ /* 0x000fe20000000084 */
[----:B--2---:R-:W-:Y:S01]  /*67a0*/  STL [R1+0x994], R23 ;  /* 0x0009941701007387 */ /* 0x004fe20000100800 */
[----:B---3--:R-:W-:Y:S02]  /*67b0*/  @P0 IMAD.MOV.U32 R109, RZ, RZ, R116 ;  /* 0x000000ffff6d0224 */ /* 0x008fe400078e0074 */
[----:B------:R-:W-:-:S05]  /*67c0*/  @P0 IMAD.MOV.U32 R108, RZ, RZ, R114 ;  /* 0x000000ffff6c0224 */ /* 0x000fca00078e0072 */
[----:B------:R4:W2:Y:S02]  /*67d0*/  @P0 LDG.E.U16 R135, desc[UR52][R108.64] ;  /* 0x000000346c870981 */ /* 0x0008a4000c1e1500 */
[----:B----4-:R-:W-:Y:S01]  /*67e0*/  @P1 IMAD.MOV.U32 R109, RZ, RZ, R120 ;  /* 0x000000ffff6d1224 */ /* 0x010fe200078e0078 */
[----:B-----5:R-:W-:Y:S01]  /*67f0*/  @P1 MOV R108, R111 ;  /* 0x0000006f006c1202 */ /* 0x020fe20000000f00 */
[----:B------:R-:W-:Y:S04]  /*6800*/  STL [R1+0x998], R13 ;  /* 0x0009980d01007387 */ /* 0x000fe80000100800 */
[----:B------:R-:W3:Y:S04]  /*6810*/  LDL R131, [R1+0x788] ;  /* 0x0007880001837983 */ /* 0x000ee80000100800 */
[----:B------:R-:W4:Y:S04]  /*6820*/  LDL R125, [R1+0x78c] ;  /* 0x00078c00017d7983 */ /* 0x000f280000100800 */
[----:B------:R0:W5:Y:S04]  /*6830*/  @P1 LDG.E.U16 R133, desc[UR52][R108.64] ;  /* 0x000000346c851981 */ /* 0x000168000c1e1500 */
[----:B------:R-:W2:Y:S04]  /*6840*/  LDL R116, [R1+0x780] ;  /* 0x0007800001747983 */ /* 0x000ea80000100800 */
[----:B------:R-:W2:Y:S01]  /*6850*/  LDL R114, [R1+0x784] ;  /* 0x0007840001727983 */ /* 0x000ea20000100800 */
[----:B0-----:R-:W-:-:S02]  /*6860*/  @P1 IMAD.MOV.U32 R108, RZ, RZ, R117 ;  /* 0x000000ffff6c1224 */ /* 0x001fc400078e0075 */
[----:B------:R-:W-:Y:S01]  /*6870*/  @P1 IMAD.MOV.U32 R109, RZ, RZ, R129 ;  /* 0x000000ffff6d1224 */ /* 0x000fe200078e0081 */
[----:B------:R-:W-:Y:S01]  /*6880*/  ISETP.GT.AND P2, PT, R106, 0x11, PT ;  /* 0x000000116a00780c */ /* 0x000fe20003f44270 */
[----:B------:R-:W2:Y:S04]  /*6890*/  LDL R120, [R1+0x778] ;  /* 0x0007780001787983 */ /* 0x000ea80000100800 */
[----:B------:R3:W2:Y:S04]  /*68a0*/  @P1 LDG.E.U16 R132, desc[UR52][R108.64] ;  /* 0x000000346c841981 */ /* 0x0006a8000c1e1500 */
[----:B------:R-:W2:Y:S01]  /*68b0*/  LDL R111, [R1+0x77c] ;  /* 0x00077c00016f7983 */ /* 0x000ea20000100800 */
[----:B------:R-:W-:-:S02]  /*68c0*/  PRMT R123, RZ, 0x7610, R123 ;  /* 0x00007610ff7b7816 */ /* 0x000fc4000000007b */
[----:B------:R-:W-:Y:S01]  /*68d0*/  PRMT R121, RZ, 0x7610, R121 ;  /* 0x00007610ff797816 */ /* 0x000fe20000000079 */
[----:B---3--:R-:W-:Y:S02]  /*68e0*/  @P2 IMAD.MOV.U32 R109, RZ, RZ, R131 ;  /* 0x000000ffff6d2224 */ /* 0x008fe400078e0083 */
[----:B----4-:R-:W-:Y:S01]  /*68f0*/  @P2 IMAD.MOV.U32 R108, RZ, RZ, R125 ;  /* 0x000000ffff6c2224 */ /* 0x010fe200078e007d */
[----:B-----5:R0:W-:Y:S04]  /*6900*/  STL [R1+0x44], R133 ;  /* 0x0000448501007387 */ /* 0x0201e80000100800 */
[----:B------:R-:W3:Y:S04]  /*6910*/  LDL R129, [R1+0x774] ;  /* 0x0007740001817983 */ /* 0x000ee80000100800 */
[----:B------:R2:W4:Y:S04]  /*6920*/  @P2 LDG.E.U16 R123, desc[UR52][R108.64] ;  /* 0x000000346c7b2981 */ /* 0x000528000c1e1500 */
[----:B0-----:R-:W5:Y:S04]  /*6930*/  LDL R133, [R1+0x770] ;  /* 0x0007700001857983 */ /* 0x001f680000100800 */
[----:B------:R-:W5:Y:S01]  /*6940*/  LDL R117, [R1+0x76c] ;  /* 0x00076c0001757983 */ /* 0x000f620000100800 */
[----:B--2---:R-:W-:Y:S01]  /*6950*/  @P2 MOV R108, R114 ;  /* 0x00000072006c2202 */ /* 0x004fe20000000f00 */
[----:B------:R-:W-:-:S02]  /*6960*/  @P2 IMAD.MOV.U32 R109, RZ, RZ, R116 ;  /* 0x000000ffff6d2224 */ /* 0x000fc400078e0074 */
[----:B------:R0:W-:Y:S04]  /*6970*/  STL [R1+0x40], R132 ;  /* 0x0000408401007387 */ /* 0x0001e80000100800 */
[----:B------:R1:W2:Y:S01]  /*6980*/  @P2 LDG.E.U16 R121, desc[UR52][R108.64] ;  /* 0x000000346c792981 */ /* 0x0002a2000c1e1500 */
[C---:B------:R-:W-:Y:S02]  /*6990*/  ISETP.GT.AND P0, PT, R106.reuse, 0x12, PT ;  /* 0x000000126a00780c */ /* 0x040fe40003f04270 */
[----:B------:R-:W-:Y:S01]  /*69a0*/  PRMT R134, RZ, 0x7610, R134 ;  /* 0x00007610ff867816 */ /* 0x000fe20000000086 */
[----:B------:R-:W2:Y:S04]  /*69b0*/  LDL R131, [R1+0x760] ;  /* 0x0007600001837983 */ /* 0x000ea80000100800 */
[----:B0-----:R-:W2:Y:S01]  /*69c0*/  LDL R132, [R1+0x768] ;  /* 0x0007680001847983 */ /* 0x001ea20000100800 */
[----:B------:R-:W-:-:S02]  /*69d0*/  ISETP.GT.AND P1, PT, R106, 0x13, PT ;  /* 0x000000136a00780c */ /* 0x000fc40003f24270 */
[----:B------:R-:W-:Y:S01]  /*69e0*/  PRMT R128, RZ, 0x7610, R128 ;  /* 0x00007610ff807816 */ /* 0x000fe20000000080 */
[----:B------:R-:W2:Y:S02]  /*69f0*/  LDL R125, [R1+0x764] ;  /* 0x00076400017d7983 */ /* 0x000ea40000100800 */
[----:B-1----:R-:W-:Y:S02]  /*6a00*/  @P0 IMAD.MOV.U32 R108, RZ, RZ, R111 ;  /* 0x000000ffff6c0224 */ /* 0x002fe400078e006f */
[----:B------:R-:W-:-:S05]  /*6a10*/  @P0 IMAD.MOV.U32 R109, RZ, RZ, R120 ;  /* 0x000000ffff6d0224 */ /* 0x000fca00078e0078 */
[----:B------:R3:W2:Y:S01]  /*6a20*/  @P0 LDG.E.U16 R134, desc[UR52][R108.64] ;  /* 0x000000346c860981 */ /* 0x0006a2000c1e1500 */
[----:B------:R-:W-:Y:S01]  /*6a30*/  PRMT R0, RZ, 0x7610, R0 ;  /* 0x00007610ff007816 */ /* 0x000fe20000000000 */
[----:B---3--:R-:W-:Y:S02]  /*6a40*/  @P0 IMAD.MOV.U32 R108, RZ, RZ, R129 ;  /* 0x000000ffff6c0224 */ /* 0x008fe400078e0081 */
[----:B----4-:R0:W-:Y:S01]  /*6a50*/  STL [R1+0x3c], R123 ;  /* 0x00003c7b01007387 */ /* 0x0101e20000100800 */
[----:B-----5:R-:W-:-:S03]  /*6a60*/  @P0 IMAD.MOV.U32 R109, RZ, RZ, R133 ;  /* 0x000000ffff6d0224 */ /* 0x020fc600078e0085 */
[----:B------:R-:W3:Y:S04]  /*6a70*/  LDL R116, [R1+0x75c] ;  /* 0x00075c0001747983 */ /* 0x000ee80000100800 */
[----:B------:R1:W4:Y:S04]  /*6a80*/  @P0 LDG.E.U16 R128, desc[UR52][R108.64] ;  /* 0x000000346c800981 */ /* 0x000328000c1e1500 */
[----:B0-----:R-:W5:Y:S04]  /*6a90*/  LDL R123, [R1+0x758] ;  /* 0x00075800017b7983 */ /* 0x001f680000100800 */
[----:B------:R-:W-:Y:S04]  /*6aa0*/  STL [R1+0x110], R136 ;  /* 0x0001108801007387 */ /* 0x000fe80000100800 */
[----:B------:R-:W5:Y:S01]  /*6ab0*/  LDL R114, [R1+0x754] ;  /* 0x0007540001727983 */ /* 0x000f620000100800 */
[----:B-1----:R-:W-:-:S03]  /*6ac0*/  @P1 MOV R108, R117 ;  /* 0x00000075006c1202 */ /* 0x002fc60000000f00 */
[----:B------:R-:W-:Y:S01]  /*6ad0*/  STL [R1+0x108], R135 ;  /* 0x0001088701007387 */ /* 0x000fe20000100800 */
[----:B--2---:R-:W-:-:S03]  /*6ae0*/  @P1 IMAD.MOV.U32 R109, RZ, RZ, R132 ;  /* 0x000000ffff6d1224 */ /* 0x004fc600078e0084 */
[----:B------:R0:W-:Y:S04]  /*6af0*/  STL [R1+0x38], R121 ;  /* 0x0000387901007387 */ /* 0x0001e80000100800 */
[----:B------:R1:W2:Y:S01]  /*6b00*/  @P1 LDG.E.U16 R0, desc[UR52][R108.64] ;  /* 0x000000346c001981 */ /* 0x0002a2000c1e1500 */
[----:B------:R-:W-:Y:S02]  /*6b10*/  ISETP.GT.AND P2, PT, R106, 0x14, PT ;  /* 0x000000146a00780c */ /* 0x000fe40003f44270 */
[----:B------:R-:W-:Y:S01]  /*6b20*/  PRMT R124, RZ, 0x7610, R124 ;  /* 0x00007610ff7c7816 */ /* 0x000fe2000000007c */
[----:B------:R-:W2:Y:S04]  /*6b30*/  LDL R120, [R1+0x748] ;  /* 0x0007480001787983 */ /* 0x000ea80000100800 */
[----:B0-----:R-:W2:Y:S01]  /*6b40*/  LDL R121, [R1+0x750] ;  /* 0x0007500001797983 */ /* 0x001ea20000100800 */
[----:B-1----:R-:W-:-:S02]  /*6b50*/  @P1 IMAD.MOV.U32 R108, RZ, RZ, R125 ;  /* 0x000000ffff6c1224 */ /* 0x002fc400078e007d */
[----:B------:R-:W-:Y:S01]  /*6b60*/  @P1 IMAD.MOV.U32 R109, RZ, RZ, R131 ;  /* 0x000000ffff6d1224 */ /* 0x000fe200078e0083 */
[----:B------:R-:W2:Y:S01]  /*6b70*/  LDL R111, [R1+0x74c] ;  /* 0x00074c00016f7983 */ /* 0x000ea20000100800 */
[----:B------:R-:W-:-:S03]  /*6b80*/  PRMT R101, RZ, 0x7610, R101 ;  /* 0x00007610ff657816 */ /* 0x000fc60000000065 */
[----:B------:R-:W2:Y:S04]  /*6b90*/  LDL R129, [R1+0x740] ;  /* 0x0007400001817983 */ /* 0x000ea80000100800 */
[----:B------:R3:W2:Y:S01]  /*6ba0*/  @P1 LDG.E.U16 R124, desc[UR52][R108.64] ;  /* 0x000000346c7c1981 */ /* 0x0006a2000c1e1500 */
[----:B------:R-:W-:Y:S01]  /*6bb0*/  PRMT R18, RZ, 0x7610, R18 ;  /* 0x00007610ff127816 */ /* 0x000fe20000000012 */
[----:B---3--:R-:W-:Y:S02]  /*6bc0*/  @P2 IMAD.MOV.U32 R108, RZ, RZ, R116 ;  /* 0x000000ffff6c2224 */ /* 0x008fe400078e0074 */
[----:B----4-:R0:W-:Y:S01]  /*6bd0*/  STL [R1+0x30], R128 ;  /* 0x0000308001007387 */ /* 0x0101e20000100800 */
[----:B-----5:R-:W-:-:S03]  /*6be0*/  @P2 IMAD.MOV.U32 R109, RZ, RZ, R123 ;  /* 0x000000ffff6d2224 */ /* 0x020fc600078e007b */
[----:B------:R-:W3:Y:S04]  /*6bf0*/  LDL R117, [R1+0x738] ;  /* 0x0007380001757983 */ /* 0x000ee80000100800 */
[----:B------:R1:W4:Y:S04]  /*6c00*/  @P2 LDG.E.U16 R101, desc[UR52][R108.64] ;  /* 0x000000346c652981 */ /* 0x000328000c1e1500 */
[----:B0-----:R-:W5:Y:S01]  /*6c10*/  LDL R128, [R1+0x744] ;  /* 0x0007440001807983 */ /* 0x001f620000100800 */
[----:B-1----:R-:W-:-:S03]  /*6c20*/  @P2 MOV R108, R114 ;  /* 0x00000072006c2202 */ /* 0x002fc60000000f00 */
[----:B--2---:R0:W-:Y:S04]  /*6c30*/  STL [R1+0x2c], R0 ;  /* 0x00002c0001007387 */ /* 0x0041e80000100800 */
[----:B------:R-:W2:Y:S01]  /*6c40*/  LDL R125, [R1+0x730] ;  /* 0x00073000017d7983 */ /* 0x000ea20000100800 */
[----:B------:R-:W-:-:S03]  /*6c50*/  @P2 IMAD.MOV.U32 R109, RZ, RZ, R121 ;  /* 0x000000ffff6d2224 */ /* 0x000fc600078e0079 */
[----:B------:R-:W2:Y:S04]  /*6c60*/  LDL R116, [R1+0x734] ;  /* 0x0007340001747983 */ /* 0x000ea80000100800 */
[----:B------:R1:W2:Y:S04]  /*6c70*/  @P2 LDG.E.U16 R18, desc[UR52][R108.64] ;  /* 0x000000346c122981 */ /* 0x0002a8000c1e1500 */
[----:B0-----:R-:W2:Y:S01]  /*6c80*/  LDL R0, [R1+0x73c] ;  /* 0x00073c0001007983 */ /* 0x001ea20000100800 */
[----:B------:R-:W-:Y:S02]  /*6c90*/  ISETP.GT.AND P0, PT, R106, 0x15, PT ;  /* 0x000000156a00780c */ /* 0x000fe40003f04270 */
[----:B------:R-:W-:-:S02]  /*6ca0*/  PRMT R94, RZ, 0x7610, R94 ;  /* 0x00007610ff5e7816 */ /* 0x000fc4000000005e */
[----:B------:R-:W-:Y:S02]  /*6cb0*/  ISETP.GT.AND P1, PT, R106, 0x16, PT ;  /* 0x000000166a00780c */ /* 0x000fe40003f24270 */
[----:B------:R-:W-:-:S07]  /*6cc0*/  PRMT R7, RZ, 0x7610, R7 ;  /* 0x00007610ff077816 */ /* 0x000fce0000000007 */
[----:B-1----:R-:W-:Y:S02]  /*6cd0*/  @P0 IMAD.MOV.U32 R108, RZ, RZ, R111 ;  /* 0x000000ffff6c0224 */ /* 0x002fe400078e006f */
[----:B------:R-:W-:-:S05]  /*6ce0*/  @P0 IMAD.MOV.U32 R109, RZ, RZ, R120 ;  /* 0x000000ffff6d0224 */ /* 0x000fca00078e0078 */
[----:B------:R0:W2:Y:S02]  /*6cf0*/  @P0 LDG.E.U16 R94, desc[UR52][R108.64] ;  /* 0x000000346c5e0981 */ /* 0x0000a4000c1e1500 */
[----:B0-----:R-:W-:Y:S01]  /*6d00*/  @P0 IMAD.MOV.U32 R109, RZ, RZ, R129 ;  /* 0x000000ffff6d0224 */ /* 0x001fe200078e0081 */
[----:B------:R-:W-:Y:S02]  /*6d10*/  PRMT R90, RZ, 0x7610, R90 ;  /* 0x00007610ff5a7816 */ /* 0x000fe4000000005a */
[----:B------:R-:W-:Y:S01]  /*6d20*/  PRMT R19, RZ, 0x7610, R19 ;  /* 0x00007610ff137816 */ /* 0x000fe20000000013 */
[----:B----4-:R-:W-:Y:S01]  /*6d30*/  STL [R1+0x99c], R101 ;  /* 0x00099c6501007387 */ /* 0x010fe20000100800 */
[----:B-----5:R-:W-:-:S03]  /*6d40*/  @P0 IMAD.MOV.U32 R108, RZ, RZ, R128 ;  /* 0x000000ffff6c0224 */ /* 0x020fc600078e0080 */
[----:B------:R0:W-:Y:S04]  /*6d50*/  STL [R1+0x28], R124 ;  /* 0x0000287c01007387 */ /* 0x0001e80000100800 */
[----:B------:R3:W4:Y:S04]  /*6d60*/  @P0 LDG.E.U16 R7, desc[UR52][R108.64] ;  /* 0x000000346c070981 */ /* 0x000728000c1e1500 */
[----:B------:R-:W5:Y:S04]  /*6d70*/  LDL R114, [R1+0x72c] ;  /* 0x00072c0001727983 */ /* 0x000f680000100800 */
[----:B0-----:R-:W5:Y:S01]  /*6d80*/  LDL R124, [R1+0x728] ;  /* 0x00072800017c7983 */ /* 0x001f620000100800 */
[----:B---3--:R-:W-:-:S03]  /*6d90*/  @P1 IMAD.MOV.U32 R109, RZ, RZ, R117 ;  /* 0x000000ffff6d1224 */ /* 0x008fc600078e0075 */
[----:B--2---:R-:W-:Y:S04]  /*6da0*/  STL [R1+0x9a0], R18 ;  /* 0x0009a01201007387 */ /* 0x004fe80000100800 */
[----:B------:R-:W-:Y:S01]  /*6db0*/  STL [R1+0x34], R134 ;  /* 0x0000348601007387 */ /* 0x000fe20000100800 */
[----:B------:R-:W-:-:S03]  /*6dc0*/  @P1 MOV R108, R0 ;  /* 0x00000000006c1202 */ /* 0x000fc60000000f00 */
[----:B------:R-:W2:Y:S04]  /*6dd0*/  LDL R123, [R1+0x720] ;  /* 0x00072000017b7983 */ /* 0x000ea80000100800 */
[----:B------:R-:W3:Y:S04]  /*6de0*/  LDL R120, [R1+0x724] ;  /* 0x0007240001787983 */ /* 0x000ee80000100800 */
[----:B------:R0:W3:Y:S04]  /*6df0*/  @P1 LDG.E.U16 R90, desc[UR52][R108.64] ;  /* 0x000000346c5a1981 */ /* 0x0000e8000c1e1500 */
[----:B------:R-:W3:Y:S04]  /*6e00*/  LDL R121, [R1+0x718] ;  /* 0x0007180001797983 */ /* 0x000ee80000100800 */
[----:B------:R-:W3:Y:S01]  /*6e10*/  LDL R111, [R1+0x71c] ;  /* 0x00071c00016f7983 */ /* 0x000ee20000100800 */
[----:B0-----:R-:W-:-:S02]  /*6e20*/  @P1 IMAD.MOV.U32 R108, RZ, RZ, R116 ;  /* 0x000000ffff6c1224 */ /* 0x001fc400078e0074 */
[----:B------:R-:W-:-:S05]  /*6e30*/  @P1 IMAD.MOV.U32 R109, RZ, RZ, R125 ;  /* 0x000000ffff6d1224 */ /* 0x000fca00078e007d */
[----:B------:R5:W3:Y:S01]  /*6e40*/  @P1 LDG.E.U16 R19, desc[UR52][R108.64] ;  /* 0x000000346c131981 */ /* 0x000ae2000c1e1500 */
[C---:B------:R-:W-:Y:S02]  /*6e50*/  ISETP.GT.AND P2, PT, R106.reuse, 0x17, PT ;  /* 0x000000176a00780c */ /* 0x040fe40003f44270 */
[----:B------:R-:W-:Y:S01]  /*6e60*/  ISETP.GT.AND P0, PT, R106, 0x18, PT ;  /* 0x000000186a00780c */ /* 0x000fe20003f04270 */
[----:B------:R-:W-:Y:S01]  /*6e70*/  STL [R1+0x9a4], R94 ;  /* 0x0009a45e01007387 */ /* 0x000fe20000100800 */
[----:B------:R-:W-:Y:S02]  /*6e80*/  PRMT R130, RZ, 0x7610, R130 ;  /* 0x00007610ff827816 */ /* 0x000fe40000000082 */
[----:B------:R-:W-:Y:S02]  /*6e90*/  PRMT R122, RZ, 0x7610, R122 ;  /* 0x00007610ff7a7816 */ /* 0x000fe4000000007a */
[----:B------:R-:W-:Y:S01]  /*6ea0*/  PRMT R110, RZ, 0x7610, R110 ;  /* 0x00007610ff6e7816 */ /* 0x000fe2000000006e */
[----:B----4-:R-:W-:Y:S04]  /*6eb0*/  STL [R1+0x9a8], R7 ;  /* 0x0009a80701007387 */ /* 0x010fe80000100800 */
[----:B------:R-:W4:Y:S01]  /*6ec0*/  LDL R129, [R1+0x710] ;  /* 0x0007100001817983 */ /* 0x000f220000100800 */
[----:B-----5:R-:W-:-:S03]  /*6ed0*/  @P2 IMAD.MOV.U32 R108, RZ, RZ, R114 ;  /* 0x000000ffff6c2224 */ /* 0x020fc600078e0072 */
[----:B------:R-:W5:Y:S01]  /*6ee0*/  LDL R128, [R1+0x714] ;  /* 0x0007140001807983 */ /* 0x000f620000100800 */
[----:B------:R-:W-:-:S03]  /*6ef0*/  @P2 IMAD.MOV.U32 R109, RZ, RZ, R124 ;  /* 0x000000ffff6d2224 */ /* 0x000fc600078e007c */
[----:B------:R-:W5:Y:S04]  /*6f00*/  LDL R117, [R1+0x708] ;  /* 0x0007080001757983 */ /* 0x000f680000100800 */
[----:B------:R2:W5:Y:S04]  /*6f10*/  @P2 LDG.E.U16 R130, desc[UR52][R108.64] ;  /* 0x000000346c822981 */ /* 0x000568000c1e1500 */
[----:B------:R-:W5:Y:S01]  /*6f20*/  LDL R0, [R1+0x70c] ;  /* 0x00070c0001007983 */ /* 0x000f620000100800 */
[----:B--2---:R-:W-:Y:S01]  /*6f30*/  @P2 IMAD.MOV.U32 R109, RZ, RZ, R123 ;  /* 0x000000ffff6d2224 */ /* 0x004fe200078e007b */
[----:B---3--:R-:W-:-:S02]  /*6f40*/  @P2 MOV R108, R120 ;  /* 0x00000078006c2202 */ /* 0x008fc40000000f00 */
[----:B------:R-:W-:Y:S04]  /*6f50*/  STL [R1+0x9ac], R90 ;  /* 0x0009ac5a01007387 */ /* 0x000fe80000100800 */
[----:B------:R0:W2:Y:S04]  /*6f60*/  @P2 LDG.E.U16 R122, desc[UR52][R108.64] ;  /* 0x000000346c7a2981 */ /* 0x0000a8000c1e1500 */
[----:B------:R-:W3:Y:S04]  /*6f70*/  LDL R125, [R1+0x700] ;  /* 0x00070000017d7983 */ /* 0x000ee80000100800 */
[----:B------:R-:W3:Y:S01]  /*6f80*/  LDL R116, [R1+0x704] ;  /* 0x0007040001747983 */ /* 0x000ee20000100800 */
[----:B0-----:R-:W-:-:S02]  /*6f90*/  @P0 IMAD.MOV.U32 R108, RZ, RZ, R111 ;  /* 0x000000ffff6c0224 */ /* 0x001fc400078e006f */
[----:B------:R-:W-:Y:S01]  /*6fa0*/  @P0 IMAD.MOV.U32 R109, RZ, RZ, R121 ;  /* 0x000000ffff6d0224 */ /* 0x000fe200078e0079 */
[----:B------:R-:W-:Y:S04]  /*6fb0*/  STL [R1+0x9b0], R19 ;  /* 0x0009b01301007387 */ /* 0x000fe80000100800 */
[----:B------:R4:W3:Y:S04]  /*6fc0*/  @P0 LDG.E.U16 R110, desc[UR52][R108.64] ;  /* 0x000000346c6e0981 */ /* 0x0008e8000c1e1500 */
[----:B------:R-:W3:Y:S04]  /*6fd0*/  LDL R124, [R1+0x6f8] ;  /* 0x0006f800017c7983 */ /* 0x000ee80000100800 */
[----:B------:R-:W3:Y:S01]  /*6fe0*/  LDL R114, [R1+0x6fc] ;  /* 0x0006fc0001727983 */ /* 0x000ee20000100800 */
[----:B------:R-:W-:-:S03]  /*6ff0*/  ISETP.GT.AND P1, PT, R106, 0x19, PT ;  /* 0x000000196a00780c */ /* 0x000fc60003f24270 */
[----:B------:R-:W3:Y:S04]  /*7000*/  LDL R123, [R1+0x6f0] ;  /* 0x0006f000017b7983 */ /* 0x000ee80000100800 */
[----:B------:R-:W3:Y:S01]  /*7010*/  LDL R120, [R1+0x6f4] ;  /* 0x0006f40001787983 */ /* 0x000ee20000100800 */
[----:B------:R-:W-:Y:S02]  /*7020*/  PRMT R127, RZ, 0x7610, R127 ;  /* 0x00007610ff7f7816 */ /* 0x000fe4000000007f */
[----:B------:R-:W-:Y:S02]  /*7030*/  ISETP.GT.AND P2, PT, R106, 0x1a, PT ;  /* 0x0000001a6a00780c */ /* 0x000fe40003f44270 */
[----:B------:R-:W-:Y:S02]  /*7040*/  PRMT R126, RZ, 0x7610, R126 ;  /* 0x00007610ff7e7816 */ /* 0x000fe4000000007e */
[----:B------:R-:W-:-:S02]  /*7050*/  PRMT R115, RZ, 0x7610, R115 ;  /* 0x00007610ff737816 */ /* 0x000fc40000000073 */
[----:B------:R-:W-:Y:S01]  /*7060*/  PRMT R113, RZ, 0x7610, R113 ;  /* 0x00007610ff717816 */ /* 0x000fe20000000071 */
[----:B----4-:R-:W-:Y:S02]  /*7070*/  @P0 IMAD.MOV.U32 R109, RZ, RZ, R129 ;  /* 0x000000ffff6d0224 */ /* 0x010fe400078e0081 */
[----:B-----5:R-:W-:-:S05]  /*7080*/  @P0 IMAD.MOV.U32 R108, RZ, RZ, R128 ;  /* 0x000000ffff6c0224 */ /* 0x020fca00078e0080 */
[----:B------:R0:W4:Y:S02]  /*7090*/  @P0 LDG.E.U16 R127, desc[UR52][R108.64] ;  /* 0x000000346c7f0981 */ /* 0x000124000c1e1500 */
[----:B0-----:R-:W-:Y:S01]  /*70a0*/  @P1 MOV R108, R0 ;  /* 0x00000000006c1202 */ /* 0x001fe20000000f00 */
[----:B------:R-:W-:-:S05]  /*70b0*/  @P1 IMAD.MOV.U32 R109, RZ, RZ, R117 ;  /* 0x000000ffff6d1224 */ /* 0x000fca00078e0075 */
[----:B------:R3:W5:Y:S04]  /*70c0*/  @P1 LDG.E.U16 R126, desc[UR52][R108.64] ;  /* 0x000000346c7e1981 */ /* 0x000768000c1e1500 */
[----:B--2---:R0:W-:Y:S04]  /*70d0*/  STL [R1+0xc4], R122 ;  /* 0x0000c47a01007387 */ /* 0x0041e80000100800 */
[----:B------:R-:W2:Y:S01]  /*70e0*/  LDL R121, [R1+0x6ec] ;  /* 0x0006ec0001797983 */ /* 0x000ea20000100800 */
[----:B---3--:R-:W-:Y:S02]  /*70f0*/  @P1 IMAD.MOV.U32 R109, RZ, RZ, R125 ;  /* 0x000000ffff6d1224 */ /* 0x008fe400078e007d */
[----:B------:R-:W-:Y:S01]  /*7100*/  @P1 IMAD.MOV.U32 R108, RZ, RZ, R116 ;  /* 0x000000ffff6c1224 */ /* 0x000fe200078e0074 */
[----:B------:R-:W3:Y:S04]  /*7110*/  LDL R111, [R1+0x6e0] ;  /* 0x0006e000016f7983 */ /* 0x000ee80000100800 */
[----:B0-----:R-:W4:Y:S04]  /*7120*/  LDL R122, [R1+0x6e8] ;  /* 0x0006e800017a7983 */ /* 0x001f280000100800 */
[----:B------:R0:W-:Y:S04]  /*7130*/  STL [R1+0x24], R110 ;  /* 0x0000246e01007387 */ /* 0x0001e80000100800 */
[----:B------:R1:W5:Y:S04]  /*7140*/  @P1 LDG.E.U16 R115, desc[UR52][R108.64] ;  /* 0x000000346c731981 */ /* 0x000368000c1e1500 */
[----:B------:R-:W3:Y:S04]  /*7150*/  LDL R117, [R1+0x6d8] ;  /* 0x0006d80001757983 */ /* 0x000ee80000100800 */
[----:B0-----:R-:W3:Y:S01]  /*7160*/  LDL R110, [R1+0x6e4] ;  /* 0x0006e400016e7983 */ /* 0x001ee20000100800 */
[----:B-1----:R-:W-:-:S02]  /*7170*/  @P2 IMAD.MOV.U32 R108, RZ, RZ, R114 ;  /* 0x000000ffff6c2224 */ /* 0x002fc400078e0072 */
[----:B------:R-:W-:Y:S01]  /*7180*/  @P2 IMAD.MOV.U32 R109, RZ, RZ, R124 ;  /* 0x000000ffff6d2224 */ /* 0x000fe200078e007c */
[----:B------:R-:W3:Y:S04]  /*7190*/  LDL R0, [R1+0x6dc] ;  /* 0x0006dc0001007983 */ /* 0x000ee80000100800 */
[----:B------:R0:W3:Y:S01]  /*71a0*/  @P2 LDG.E.U16 R113, desc[UR52][R108.64] ;  /* 0x000000346c712981 */ /* 0x0000e2000c1e1500 */
[----:B------:R-:W-:Y:S02]  /*71b0*/  PRMT R118, RZ, 0x7610, R118 ;  /* 0x00007610ff767816 */ /* 0x000fe40000000076 */
[----:B------:R-:W-:Y:S01]  /*71c0*/  ISETP.GT.AND P0, PT, R106, 0x1b, PT ;  /* 0x0000001b6a00780c */ /* 0x000fe20003f04270 */
[----:B------:R-:W3:Y:S01]  /*71d0*/  LDL R116, [R1+0x6d0] ;  /* 0x0006d00001747983 */ /* 0x000ee20000100800 */
[----:B0-----:R-:W-:Y:S01]  /*71e0*/  @P2 MOV R108, R120 ;  /* 0x00000078006c2202 */ /* 0x001fe20000000f00 */
[----:B------:R-:W-:-:S05]  /*71f0*/  @P2 IMAD.MOV.U32 R109, RZ, RZ, R123 ;  /* 0x000000ffff6d2224 */ /* 0x000fca00078e007b */
[----:B------:R2:W3:Y:S01]  /*7200*/  @P2 LDG.E.U16 R118, desc[UR52][R108.64] ;  /* 0x000000346c762981 */ /* 0x0004e2000c1e1500 */
[----:B------:R-:W-:Y:S02]  /*7210*/  PRMT R13, RZ, 0x7610, R13 ;  /* 0x00007610ff0d7816 */ /* 0x000fe4000000000d */
[----:B------:R-:W-:Y:S02]  /*7220*/  ISETP.GT.AND P1, PT, R106, 0x1c, PT ;  /* 0x0000001c6a00780c */ /* 0x000fe40003f24270 */
[----:B------:R-:W-:Y:S02]  /*7230*/  PRMT R23, RZ, 0x7610, R23 ;  /* 0x00007610ff177816 */ /* 0x000fe40000000017 */
[----:B------:R-:W-:Y:S01]  /*7240*/  PRMT R100, RZ, 0x7610, R100 ;  /* 0x00007610ff647816 */ /* 0x000fe20000000064 */
[----:B--2---:R-:W-:Y:S02]  /*7250*/  @P0 IMAD.MOV.U32 R108, RZ, RZ, R121 ;  /* 0x000000ffff6c0224 */ /* 0x004fe400078e0079 */
[----:B----4-:R-:W-:-:S05]  /*7260*/  @P0 IMAD.MOV.U32 R109, RZ, RZ, R122 ;  /* 0x000000ffff6d0224 */ /* 0x010fca00078e007a */
[----:B------:R3:W2:Y:S04]  /*7270*/  @P0 LDG.E.U16 R13, desc[UR52][R108.64] ;  /* 0x000000346c0d0981 */ /* 0x0006a8000c1e1500 */
[----:B-----5:R0:W-:Y:S01]  /*7280*/  STL [R1+0x18], R115 ;  /* 0x0000187301007387 */ /* 0x0201e20000100800 */
[----:B---3--:R-:W-:Y:S02]  /*7290*/  @P0 IMAD.MOV.U32 R109, RZ, RZ, R111 ;  /* 0x000000ffff6d0224 */ /* 0x008fe400078e006f */
[----:B------:R-:W-:Y:S01]  /*72a0*/  @P0 IMAD.MOV.U32 R108, RZ, RZ, R110 ;  /* 0x000000ffff6c0224 */ /* 0x000fe200078e006e */
[----:B0-----:R-:W3:Y:S04]  /*72b0*/  LDL R115, [R1+0x6d4] ;  /* 0x0006d40001737983 */ /* 0x001ee80000100800 */
[----:B------:R-:W-:Y:S04]  /*72c0*/  STL [R1+0xcc], R130 ;  /* 0x0000cc8201007387 */ /* 0x000fe80000100800 */
[----:B------:R-:W4:Y:S04]  /*72d0*/  LDL R114, [R1+0x6c8] ;  /* 0x0006c80001727983 */ /* 0x000f280000100800 */
[----:B------:R0:W-:Y:S04]  /*72e0*/  STL [R1+0x14], R113 ;  /* 0x0000147101007387 */ /* 0x0001e80000100800 */
[----:B------:R1:W5:Y:S04]  /*72f0*/  @P0 LDG.E.U16 R23, desc[UR52][R108.64] ;  /* 0x000000346c170981 */ /* 0x000368000c1e1500 */
[----:B------:R-:W5:Y:S04]  /*7300*/  LDL R120, [R1+0x6c0] ;  /* 0x0006c00001787983 */ /* 0x000f680000100800 */
[----:B0-----:R-:W5:Y:S01]  /*7310*/  LDL R113, [R1+0x6cc] ;  /* 0x0006cc0001717983 */ /* 0x001f620000100800 */
[----:B-1----:R-:W-:Y:S01]  /*7320*/  @P1 MOV R108, R0 ;  /* 0x00000000006c1202 */ /* 0x002fe20000000f00 */
[----:B------:R-:W-:-:S05]  /*7330*/  @P1 IMAD.MOV.U32 R109, RZ, RZ, R117 ;  /* 0x000000ffff6d1224 */ /* 0x000fca00078e0075 */
[----:B------:R0:W5:Y:S04]  /*7340*/  @P1 LDG.E.U16 R100, desc[UR52][R108.64] ;  /* 0x000000346c641981 */ /* 0x000168000c1e1500 */
[----:B------:R1:W-:Y:S04]  /*7350*/  STL [R1+0x10], R118 ;  /* 0x0000107601007387 */ /* 0x0003e80000100800 */
[----:B-1----:R-:W5:Y:S01]  /*7360*/  LDL R118, [R1+0x6c4] ;  /* 0x0006c40001767983 */ /* 0x002f620000100800 */
[----:B------:R-:W-:Y:S01]  /*7370*/  ISETP.GT.AND P2, PT, R106, 0x1d, PT ;  /* 0x0000001d6a00780c */ /* 0x000fe20003f44270 */
[----:B0-----:R-:W-:Y:S01]  /*7380*/  @P1 IMAD.MOV.U32 R109, RZ, RZ, R116 ;  /* 0x000000ffff6d1224 */ /* 0x001fe200078e0074 */
[----:B------:R-:W-:-:S02]  /*7390*/  PRMT R16, RZ, 0x7610, R16 ;  /* 0x00007610ff107816 */ /* 0x000fc40000000010 */
[----:B------:R-:W-:Y:S01]  /*73a0*/  PRMT R93, RZ, 0x7610, R93 ;  /* 0x00007610ff5d7816 */ /* 0x000fe2000000005d */
[----:B--2---:R-:W-:Y:S04]  /*73b0*/  STL [R1+0x9b4], R13 ;  /* 0x0009b40d01007387 */ /* 0x004fe80000100800 */
[----:B------:R-:W-:Y:S04]  /*73c0*/  STL [R1+0x20], R127 ;  /* 0x0000207f01007387 */ /* 0x000fe80000100800 */
[----:B------:R-:W2:Y:S04]  /*73d0*/  LDL R111, [R1+0x6b8] ;  /* 0x0006b800016f7983 */ /* 0x000ea80000100800 */
[----:B------:R-:W2:Y:S01]  /*73e0*/  LDL R110, [R1+0x6bc] ;  /* 0x0006bc00016e7983 */ /* 0x000ea20000100800 */
[----:B---3--:R-:W-:-:S05]  /*73f0*/  @P1 IMAD.MOV.U32 R108, RZ, RZ, R115 ;  /* 0x000000ffff6c1224 */ /* 0x008fca00078e0073 */
[----:B------:R4:W3:Y:S02]  /*7400*/  @P1 LDG.E.U16 R16, desc[UR52][R108.64] ;  /* 0x000000346c101981 */ /* 0x0008e4000c1e1500 */
[----:B----4-:R-:W-:Y:S02]  /*7410*/  @P2 IMAD.MOV.U32 R109, RZ, RZ, R114 ;  /* 0x000000ffff6d2224 */ /* 0x010fe400078e0072 */
[----:B-----5:R-:W-:Y:S04]  /*7420*/  STL [R1+0x9b8], R23 ;  /* 0x0009b81701007387 */ /* 0x020fe80000100800 */
[----:B------:R-:W-:Y:S01]  /*7430*/  STL [R1+0x1c], R126 ;  /* 0x00001c7e01007387 */ /* 0x000fe20000100800 */
[----:B------:R-:W-:-:S03]  /*7440*/  @P2 IMAD.MOV.U32 R108, RZ, RZ, R113 ;  /* 0x000000ffff6c2224 */ /* 0x000fc600078e0071 */
[----:B------:R-:W4:Y:S04]  /*7450*/  LDL R117, [R1+0x6b0] ;  /* 0x0006b00001757983 */ /* 0x000f280000100800 */
[----:B------:R-:W5:Y:S04]  /*7460*/  LDL R0, [R1+0x6b4] ;  /* 0x0006b40001007983 */ /* 0x000f680000100800 */
[----:B------:R0:W5:Y:S04]  /*7470*/  @P2 LDG.E.U16 R93, desc[UR52][R108.64] ;  /* 0x000000346c5d2981 */ /* 0x000168000c1e1500 */
[----:B------:R-:W-:Y:S04]  /*7480*/  STL [R1+0x9bc], R100 ;  /* 0x0009bc6401007387 */ /* 0x000fe80000100800 */
[----:B------:R-:W5:Y:S04]  /*7490*/  LDL R116, [R1+0x6a8] ;  /* 0x0006a80001747983 */ /* 0x000f680000100800 */
[----:B------:R-:W5:Y:S01]  /*74a0*/  LDL R115, [R1+0x6ac] ;  /* 0x0006ac0001737983 */ /* 0x000f620000100800 */
[----:B------:R-:W-:Y:S01]  /*74b0*/  PRMT R6, RZ, 0x7610, R6 ;  /* 0x00007610ff067816 */ /* 0x000fe20000000006 */
[----:B0-----:R-:W-:Y:S01]  /*74c0*/  @P2 IMAD.MOV.U32 R109, RZ, RZ, R120 ;  /* 0x000000ffff6d2224 */ /* 0x001fe200078e0078 */
[----:B------:R-:W-:-:S02]  /*74d0*/  @P2 MOV R108, R118 ;  /* 0x00000076006c2202 */ /* 0x000fc40000000f00 */
[----:B------:R-:W-:-:S03]  /*74e0*/  ISETP.GT.AND P0, PT, R106, 0x1e, PT ;  /* 0x0000001e6a00780c */ /* 0x000fc60003f04270 */
[----:B------:R2:W5:Y:S01]  /*74f0*/  @P2 LDG.E.U16 R6, desc[UR52][R108.64] ;  /* 0x000000346c062981 */ /* 0x000562000c1e1500 */
[----:B------:R-:W-:Y:S02]  /*7500*/  ISETP.GT.AND P1, PT, R106, 0x1f, PT ;  /* 0x0000001f6a00780c */ /* 0x000fe40003f24270 */
[----:B------:R-:W-:Y:S02]  /*7510*/  PRMT R21, RZ, 0x7610, R21 ;  /* 0x00007610ff157816 */ /* 0x000fe40000000015 */
[----:B------:R-:W-:Y:S02]  /*7520*/  PRMT R11, RZ, 0x7610, R11 ;  /* 0x00007610ff0b7816 */ /* 0x000fe4000000000b */
[----:B------:R-:W-:-:S03]  /*7530*/  PRMT R158, RZ, 0x7610, R158 ;  /* 0x00007610ff9e7816 */ /* 0x000fc6000000009e */
[----:B--2---:R-:W-:Y:S02]  /*7540*/  @P0 IMAD.MOV.U32 R109, RZ, RZ, R111 ;  /* 0x000000ffff6d0224 */ /* 0x004fe400078e006f */
[----:B------:R-:W-:-:S05]  /*7550*/  @P0 IMAD.MOV.U32 R108, RZ, RZ, R110 ;  /* 0x000000ffff6c0224 */ /* 0x000fca00078e006e */
[----:B------:R4:W2:Y:S04]  /*7560*/  @P0 LDG.E.U16 R21, desc[UR52][R108.64] ;  /* 0x000000346c150981 */ /* 0x0008a8000c1e1500 */
[----:B---3--:R-:W-:Y:S04]  /*7570*/  STL [R1+0x9c0], R16 ;  /* 0x0009c01001007387 */ /* 0x008fe80000100800 */
[----:B------:R-:W3:Y:S04]  /*7580*/  LDL R114, [R1+0x6a0] ;  /* 0x0006a00001727983 */ /* 0x000ee80000100800 */
[----:B------:R-:W3:Y:S01]  /*7590*/  LDL R113, [R1+0x6a4] ;  /* 0x0006a40001717983 */ /* 0x000ee20000100800 */
[----:B----4-:R-:W-:-:S02]  /*75a0*/  @P0 IMAD.MOV.U32 R109, RZ, RZ, R117 ;  /* 0x000000ffff6d0224 */ /* 0x010fc400078e0075 */
[----:B-----5:R-:W-:Y:S01]  /*75b0*/  @P0 IMAD.MOV.U32 R108, RZ, RZ, R0 ;  /* 0x000000ffff6c0224 */ /* 0x020fe200078e0000 */
[----:B------:R-:W-:Y:S04]  /*75c0*/  STL [R1+0x9c4], R93 ;  /* 0x0009c45d01007387 */ /* 0x000fe80000100800 */
[----:B------:R-:W4:Y:S04]  /*75d0*/  LDL R122, [R1+0x698] ;  /* 0x00069800017a7983 */ /* 0x000f280000100800 */
[----:B------:R-:W5:Y:S04]  /*75e0*/  LDL R118, [R1+0x69c] ;  /* 0x00069c0001767983 */ /* 0x000f680000100800 */
[----:B------:R0:W5:Y:S02]  /*75f0*/  @P0 LDG.E.U16 R11, desc[UR52][R108.64] ;  /* 0x000000346c0b0981 */ /* 0x000164000c1e1500 */
[----:B0-----:R-:W-:Y:S01]  /*7600*/  @P1 MOV R108, R115 ;  /* 0x00000073006c1202 */ /* 0x001fe20000000f00 */
[----:B------:R-:W-:-:S05]  /*7610*/  @P1 IMAD.MOV.U32 R109, RZ, RZ, R116 ;  /* 0x000000ffff6d1224 */ /* 0x000fca00078e0074 */
[----:B------:R3:W5:Y:S04]  /*7620*/  @P1 LDG.E.U16 R158, desc[UR52][R108.64] ;  /* 0x000000346c9e1981 */ /* 0x000768000c1e1500 */
[----:B------:R-:W-:Y:S04]  /*7630*/  STL [R1+0x9c8], R6 ;  /* 0x0009c80601007387 */ /* 0x000fe80000100800 */
[----:B------:R-:W5:Y:S04]  /*7640*/  LDL R121, [R1+0x690] ;  /* 0x0006900001797983 */ /* 0x000f680000100800 */
[----:B------:R-:W5:Y:S04]  /*7650*/  LDL R120, [R1+0x694] ;  /* 0x0006940001787983 */ /* 0x000f680000100800 */
[----:B------:R-:W5:Y:S04]  /*7660*/  LDL R111, [R1+0x688] ;  /* 0x00068800016f7983 */ /* 0x000f680000100800 */
[----:B------:R-:W5:Y:S01]  /*7670*/  LDL R110, [R1+0x68c] ;  /* 0x00068c00016e7983 */ /* 0x000f620000100800 */
[----:B------:R-:W-:-:S02]  /*7680*/  ISETP.GT.AND P2, PT, R106, 0x20, PT ;  /* 0x000000206a00780c */ /* 0x000fc40003f44270 */
[----:B------:R-:W-:Y:S02]  /*7690*/  PRMT R159, RZ, 0x7610, R159 ;  /* 0x00007610ff9f7816 */ /* 0x000fe4000000009f */
[----:B------:R-:W-:Y:S01]  /*76a0*/  PRMT R112, RZ, 0x7610, R112 ;  /* 0x00007610ff707816 */ /* 0x000fe20000000070 */
[----:B--2---:R-:W-:Y:S04]  /*76b0*/  STL [R1+0x9cc], R21 ;  /* 0x0009cc1501007387 */ /* 0x004fe80000100800 */
[----:B------:R-:W2:Y:S01]  /*76c0*/  LDL R117, [R1+0x680] ;  /* 0x0006800001757983 */ /* 0x000ea20000100800 */
[----:B---3--:R-:W-:-:S03]  /*76d0*/  @P1 IMAD.MOV.U32 R109, RZ, RZ, R114 ;  /* 0x000000ffff6d1224 */ /* 0x008fc600078e0072 */
[----:B------:R-:W3:Y:S01]  /*76e0*/  LDL R0, [R1+0x684] ;  /* 0x0006840001007983 */ /* 0x000ee20000100800 */
[----:B------:R-:W-:-:S05]  /*76f0*/  @P1 IMAD.MOV.U32 R108, RZ, RZ, R113 ;  /* 0x000000ffff6c1224 */ /* 0x000fca00078e0071 */
[----:B------:R4:W3:Y:S02]  /*7700*/  @P1 LDG.E.U16 R159, desc[UR52][R108.64] ;  /* 0x000000346c9f1981 */ /* 0x0008e4000c1e1500 */
[----:B----4-:R-:W-:Y:S02]  /*7710*/  @P2 IMAD.MOV.U32 R109, RZ, RZ, R122 ;  /* 0x000000ffff6d2224 */ /* 0x010fe400078e007a */
[----:B-----5:R-:W-:Y:S01]  /*7720*/  @P2 IMAD.MOV.U32 R108, RZ, RZ, R118 ;  /* 0x000000ffff6c2224 */ /* 0x020fe200078e0076 */
[----:B------:R0:W-:Y:S04]  /*7730*/  STL [R1+0x9d0], R11 ;  /* 0x0009d00b01007387 */ /* 0x0001e80000100800 */
[----:B------:R-:W4:Y:S04]  /*7740*/  LDL R116, [R1+0x678] ;  /* 0x0006780001747983 */ /* 0x000f280000100800 */
[----:B------:R-:W5:Y:S04]  /*7750*/  LDL R115, [R1+0x67c] ;  /* 0x00067c0001737983 */ /* 0x000f680000100800 */
[----:B------:R1:W5:Y:S04]  /*7760*/  @P2 LDG.E.U16 R112, desc[UR52][R108.64] ;  /* 0x000000346c702981 */ /* 0x000368000c1e1500 */
[----:B------:R-:W-:Y:S04]  /*7770*/  STL [R1+0x8e4], R158 ;  /* 0x0008e49e01007387 */ /* 0x000fe80000100800 */
[----:B------:R-:W5:Y:S04]  /*7780*/  LDL R114, [R1+0x670] ;  /* 0x0006700001727983 */ /* 0x000f680000100800 */
[----:B------:R-:W5:Y:S01]  /*7790*/  LDL R113, [R1+0x674] ;  /* 0x0006740001717983 */ /* 0x000f620000100800 */
[----:B------:R-:W-:Y:S01]  /*77a0*/  ISETP.GT.AND P0, PT, R106, 0x21, PT ;  /* 0x000000216a00780c */ /* 0x000fe20003f04270 */
[----:B-1----:R-:W-:Y:S01]  /*77b0*/  @P2 IMAD.MOV.U32 R109, RZ, RZ, R121 ;  /* 0x000000ffff6d2224 */ /* 0x002fe200078e0079 */
[----:B------:R-:W-:-:S02]  /*77c0*/  PRMT R119, RZ, 0x7610, R119 ;  /* 0x00007610ff777816 */ /* 0x000fc40000000077 */
[----:B------:R-:W-:Y:S02]  /*77d0*/  @P2 MOV R108, R120 ;  /* 0x00000078006c2202 */ /* 0x000fe40000000f00 */
[----:B0-----:R-:W-:-:S03]  /*77e0*/  PRMT R11, RZ, 0x7610, R11 ;  /* 0x00007610ff0b7816 */ /* 0x001fc6000000000b */
[----:B------:R0:W5:Y:S01]  /*77f0*/  @P2 LDG.E.U16 R119, desc[UR52][R108.64] ;  /* 0x000000346c772981 */ /* 0x000162000c1e1500 */
[----:B------:R-:W-:-:S03]  /*7800*/  ISETP.GT.AND P1, PT, R106, 0x22, PT ;  /* 0x000000226a00780c */ /* 0x000fc60003f24270 */
[----:B0-----:R-:W-:Y:S02]  /*7810*/  @P0 IMAD.MOV.U32 R108, RZ, RZ, R110 ;  /* 0x000000ffff6c0224 */ /* 0x001fe400078e006e */
[----:B------:R-:W-:-:S05]  /*7820*/  @P0 IMAD.MOV.U32 R109, RZ, RZ, R111 ;  /* 0x000000ffff6d0224 */ /* 0x000fca00078e006f */
[----:B------:R2:W5:Y:S01]  /*7830*/  @P0 LDG.E.U16 R11, desc[UR52][R108.64] ;  /* 0x000000346c0b0981 */ /* 0x000562000c1e1500 */
[----:B------:R-:W-:Y:S02]  /*7840*/  PRMT R21, RZ, 0x7610, R21 ;  /* 0x00007610ff157816 */ /* 0x000fe40000000015 */
[----:B------:R-:W-:Y:S02]  /*7850*/  PRMT R19, RZ, 0x7610, R19 ;  /* 0x00007610ff137816 */ /* 0x000fe40000000013 */
[----:B------:R-:W-:Y:S01]  /*7860*/  PRMT R90, RZ, 0x7610, R90 ;  /* 0x00007610ff5a7816 */ /* 0x000fe2000000005a */
[----:B--2---:R-:W-:Y:S02]  /*7870*/  @P0 IMAD.MOV.U32 R109, RZ, RZ, R117 ;  /* 0x000000ffff6d0224 */ /* 0x004fe400078e0075 */
[----:B---3--:R-:W-:-:S05]  /*7880*/  @P0 IMAD.MOV.U32 R108, RZ, RZ, R0 ;  /* 0x000000ffff6c0224 */ /* 0x008fca00078e0000 */
[----:B------:R4:W2:Y:S04]  /*7890*/  @P0 LDG.E.U16 R21, desc[UR52][R108.64] ;  /* 0x000000346c150981 */ /* 0x0008a8000c1e1500 */
[----:B------:R-:W-:Y:S04]  /*78a0*/  STL [R1+0x8e8], R159 ;  /* 0x0008e89f01007387 */ /* 0x000fe80000100800 */
[----:B------:R-:W3:Y:S01]  /*78b0*/  LDL R118, [R1+0x668] ;  /* 0x0006680001767983 */ /* 0x000ee20000100800 */
[----:B----4-:R-:W-:Y:S01]  /*78c0*/  @P1 IMAD.MOV.U32 R109, RZ, RZ, R116 ;  /* 0x000000ffff6d1224 */ /* 0x010fe200078e0074 */
[----:B-----5:R-:W-:-:S02]  /*78d0*/  @P1 MOV R108, R115 ;  /* 0x00000073006c1202 */ /* 0x020fc40000000f00 */
[----:B------:R0:W-:Y:S04]  /*78e0*/  STL [R1+0xc], R112 ;  /* 0x00000c7001007387 */ /* 0x0001e80000100800 */
[----:B------:R1:W4:Y:S04]  /*78f0*/  @P1 LDG.E.U16 R19, desc[UR52][R108.64] ;  /* 0x000000346c131981 */ /* 0x000328000c1e1500 */
[----:B------:R-:W5:Y:S04]  /*7900*/  LDL R111, [R1+0x660] ;  /* 0x00066000016f7983 */ /* 0x000f680000100800 */
[----:B0-----:R-:W5:Y:S01]  /*7910*/  LDL R112, [R1+0x66c] ;  /* 0x00066c0001707983 */ /* 0x001f620000100800 */
[----:B-1----:R-:W-:-:S02]  /*7920*/  @P1 IMAD.MOV.U32 R108, RZ, RZ, R113 ;  /* 0x000000ffff6c1224 */ /* 0x002fc400078e0071 */
[----:B------:R-:W-:Y:S01]  /*7930*/  @P1 IMAD.MOV.U32 R109, RZ, RZ, R114 ;  /* 0x000000ffff6d1224 */ /* 0x000fe200078e0072 */
[----:B------:R-:W5:Y:S04]  /*7940*/  LDL R110, [R1+0x664] ;  /* 0x00066400016e7983 */ /* 0x000f680000100800 */
[----:B------:R3:W5:Y:S01]  /*7950*/  @P1 LDG.E.U16 R90, desc[UR52][R108.64] ;  /* 0x000000346c5a1981 */ /* 0x000762000c1e1500 */
[----:B------:R-:W-:-:S03]  /*7960*/  ISETP.GT.AND P2, PT, R106, 0x23, PT ;  /* 0x000000236a00780c */ /* 0x000fc60003f44270 */
[----:B------:R-:W-:Y:S04]  /*7970*/  STL [R1+0x9d4], R11 ;  /* 0x0009d40b01007387 */ /* 0x000fe80000100800 */
[----:B------:R-:W5:Y:S04]  /*7980*/  LDL R117, [R1+0x658] ;  /* 0x0006580001757983 */ /* 0x000f680000100800 */
[----:B------:R-:W5:Y:S01]  /*7990*/  LDL R0, [R1+0x65c] ;  /* 0x00065c0001007983 */ /* 0x000f620000100800 */
[----:B------:R-:W-:-:S03]  /*79a0*/  PRMT R8, RZ, 0x7610, R8 ;  /* 0x00007610ff087816 */ /* 0x000fc60000000008 */
[----:B--2---:R-:W-:Y:S04]  /*79b0*/  STL [R1+0x9d8], R21 ;  /* 0x0009d81501007387 */ /* 0x004fe80000100800 */
[----:B------:R-:W2:Y:S04]  /*79c0*/  LDL R116, [R1+0x650] ;  /* 0x0006500001747983 */ /* 0x000ea80000100800 */
[----:B------:R-:W2:Y:S01]  /*79d0*/  LDL R115, [R1+0x654] ;  /* 0x0006540001737983 */ /* 0x000ea20000100800 */
[----:B---3--:R-:W-:-:S03]  /*79e0*/  @P2 IMAD.MOV.U32 R109, RZ, RZ, R118 ;  /* 0x000000ffff6d2224 */ /* 0x008fc600078e0076 */
[----:B----4-:R-:W-:Y:S04]  /*79f0*/  STL [R1+0x9dc], R19 ;  /* 0x0009dc1301007387 */ /* 0x010fe80000100800 */
[----:B------:R-:W3:Y:S01]  /*7a00*/  LDL R114, [R1+0x648] ;  /* 0x0006480001727983 */ /* 0x000ee20000100800 */
[----:B-----5:R-:W-:-:S03]  /*7a10*/  @P2 IMAD.MOV.U32 R108, RZ, RZ, R112 ;  /* 0x000000ffff6c2224 */ /* 0x020fc600078e0070 */
[----:B------:R-:W4:Y:S04]  /*7a20*/  LDL R113, [R1+0x64c] ;  /* 0x00064c0001717983 */ /* 0x000f280000100800 */
[----:B------:R0:W5:Y:S04]  /*7a30*/  @P2 LDG.E.U16 R8, desc[UR52][R108.64] ;  /* 0x000000346c082981 */ /* 0x000168000c1e1500 */
[----:B------:R-:W-:Y:S04]  /*7a40*/  STL [R1+0x9e0], R90 ;  /* 0x0009e05a01007387 */ /* 0x000fe80000100800 */
[----:B------:R-:W5:Y:S04]  /*7a50*/  LDL R120, [R1+0x640] ;  /* 0x0006400001787983 */ /* 0x000f680000100800 */
[----:B------:R-:W5:Y:S01]  /*7a60*/  LDL R112, [R1+0x644] ;  /* 0x0006440001707983 */ /* 0x000f620000100800 */
[----:B------:R-:W-:Y:S01]  /*7a70*/  ISETP.GT.AND P0, PT, R106, 0x24, PT ;  /* 0x000000246a00780c */ /* 0x000fe20003f04270 */
[----:B0-----:R-:W-:Y:S01]  /*7a80*/  @P2 IMAD.MOV.U32 R109, RZ, RZ, R111 ;  /* 0x000000ffff6d2224 */ /* 0x001fe200078e006f */
[----:B------:R-:W-:-:S02]  /*7a90*/  PRMT R95, RZ, 0x7610, R95 ;  /* 0x00007610ff5f7816 */ /* 0x000fc4000000005f */
[----:B------:R-:W-:Y:S02]  /*7aa0*/  @P2 MOV R108, R110 ;  /* 0x0000006e006c2202 */ /* 0x000fe40000000f00 */
[----:B------:R-:W-:-:S03]  /*7ab0*/  PRMT R99, RZ, 0x7610, R99 ;  /* 0x00007610ff637816 */ /* 0x000fc60000000063 */
[----:B------:R0:W5:Y:S01]  /*7ac0*/  @P2 LDG.E.U16 R95, desc[UR52][R108.64] ;  /* 0x000000346c5f2981 */ /* 0x000162000c1e1500 */
[----:B------:R-:W-:-:S03]  /*7ad0*/  ISETP.GT.AND P1, PT, R106, 0x25, PT ;  /* 0x000000256a00780c */ /* 0x000fc60003f24270 */
[----:B0-----:R-:W-:Y:S02]  /*7ae0*/  @P0 IMAD.MOV.U32 R108, RZ, RZ, R0 ;  /* 0x000000ffff6c0224 */ /* 0x001fe400078e0000 */
[----:B------:R-:W-:-:S05]  /*7af0*/  @P0 IMAD.MOV.U32 R109, RZ, RZ, R117 ;  /* 0x000000ffff6d0224 */ /* 0x000fca00078e0075 */
[----:B------:R2:W5:Y:S01]  /*7b00*/  @P0 LDG.E.U16 R99, desc[UR52][R108.64] ;  /* 0x000000346c630981 */ /* 0x000562000c1e1500 */
[----:B------:R-:W-:Y:S02]  /*7b10*/  PRMT R14, RZ, 0x7610, R14 ;  /* 0x00007610ff0e7816 */ /* 0x000fe4000000000e */
[----:B------:R-:W-:Y:S01]  /*7b20*/  PRMT R89, RZ, 0x7610, R89 ;  /* 0x00007610ff597816 */ /* 0x000fe20000000059 */
[----:B------:R0:W-:Y:S01]  /*7b30*/  STL [R1+0x8], R119 ;  /* 0x0000087701007387 */ /* 0x0001e20000100800 */
[----:B------:R-:W-:Y:S01]  /*7b40*/  PRMT R17, RZ, 0x7610, R17 ;  /* 0x00007610ff117816 */ /* 0x000fe20000000011 */
[----:B--2---:R-:W-:Y:S02]  /*7b50*/  @P0 IMAD.MOV.U32 R109, RZ, RZ, R116 ;  /* 0x000000ffff6d0224 */ /* 0x004fe400078e0074 */
[----:B------:R-:W-:-:S05]  /*7b60*/  @P0 IMAD.MOV.U32 R108, RZ, RZ, R115 ;  /* 0x000000ffff6c0224 */ /* 0x000fca00078e0073 */
[----:B------:R3:W2:Y:S02]  /*7b70*/  @P0 LDG.E.U16 R14, desc[UR52][R108.64] ;  /* 0x000000346c0e0981 */ /* 0x0006a4000c1e1500 */
[----:B---3--:R-:W-:Y:S01]  /*7b80*/  @P1 IMAD.MOV.U32 R109, RZ, RZ, R114 ;  /* 0x000000ffff6d1224 */ /* 0x008fe200078e0072 */
[----:B----4-:R-:W-:Y:S01]  /*7b90*/  @P1 MOV R108, R113 ;  /* 0x00000071006c1202 */ /* 0x010fe20000000f00 */
[----:B-----5:R-:W-:Y:S04]  /*7ba0*/  STL [R1+0x9e4], R8 ;  /* 0x0009e40801007387 */ /* 0x020fe80000100800 */
[----:B0-----:R-:W3:Y:S04]  /*7bb0*/  LDL R119, [R1+0x638] ;  /* 0x0006380001777983 */ /* 0x001ee80000100800 */
[----:B------:R-:W4:Y:S04]  /*7bc0*/  LDL R118, [R1+0x63c] ;  /* 0x00063c0001767983 */ /* 0x000f280000100800 */
[----:B------:R0:W5:Y:S04]  /*7bd0*/  @P1 LDG.E.U16 R89, desc[UR52][R108.64] ;  /* 0x000000346c591981 */ /* 0x000168000c1e1500 */
[----:B------:R-:W5:Y:S04]  /*7be0*/  LDL R111, [R1+0x630] ;  /* 0x00063000016f7983 */ /* 0x000f680000100800 */
[----:B------:R-:W5:Y:S01]  /*7bf0*/  LDL R110, [R1+0x634] ;  /* 0x00063400016e7983 */ /* 0x000f620000100800 */
[----:B0-----:R-:W-:-:S02]  /*7c00*/  @P1 IMAD.MOV.U32 R108, RZ, RZ, R112 ;  /* 0x000000ffff6c1224 */ /* 0x001fc400078e0070 */
[----:B------:R-:W-:-:S05]  /*7c10*/  @P1 IMAD.MOV.U32 R109, RZ, RZ, R120 ;  /* 0x000000ffff6d1224 */ /* 0x000fca00078e0078 */
[----:B------:R3:W5:Y:S04]  /*7c20*/  @P1 LDG.E.U16 R17, desc[UR52][R108.64] ;  /* 0x000000346c111981 */ /* 0x000768000c1e1500 */
[----:B------:R-:W-:Y:S04]  /*7c30*/  STL [R1+0x9e8], R95 ;  /* 0x0009e85f01007387 */ /* 0x000fe80000100800 */
[----:B------:R-:W5:Y:S04]  /*7c40*/  LDL R117, [R1+0x628] ;  /* 0x0006280001757983 */ /* 0x000f680000100800 */
[----:B------:R-:W5:Y:S04]  /*7c50*/  LDL R0, [R1+0x62c] ;  /* 0x00062c0001007983 */ /* 0x000f680000100800 */
[----:B------:R0:W-:Y:S04]  /*7c60*/  STL [R1+0x9ec], R99 ;  /* 0x0009ec6301007387 */ /* 0x0001e80000100800 */
[----:B------:R-:W5:Y:S04]  /*7c70*/  LDL R116, [R1+0x620] ;  /* 0x0006200001747983 */ /* 0x000f680000100800 */
[----:B------:R-:W5:Y:S01]  /*7c80*/  LDL R115, [R1+0x624] ;  /* 0x0006240001737983 */ /* 0x000f620000100800 */
[----:B------:R-:W-:-:S02]  /*7c90*/  ISETP.GT.AND P2, PT, R106, 0x26, PT ;  /* 0x000000266a00780c */ /* 0x000fc40003f44270 */
[----:B0-----:R-:W-:Y:S01]  /*7ca0*/  PRMT R99, RZ, 0x7610, R99 ;  /* 0x00007610ff637816 */ /* 0x001fe20000000063 */
[----:B--2---:R0:W-:Y:S04]  /*7cb0*/  STL [R1+0x9f0], R14 ;  /* 0x0009f00e01007387 */ /* 0x0041e80000100800 */
[----:B------:R-:W2:Y:S04]  /*7cc0*/  LDL R114, [R1+0x618] ;  /* 0x0006180001727983 */ /* 0x000ea80000100800 */
[----:B------:R-:W2:Y:S02]  /*7cd0*/  LDL R113, [R1+0x61c] ;  /* 0x00061c0001717983 */ /* 0x000ea40000100800 */
[----:B---3--:R-:W-:-:S02]  /*7ce0*/  @P2 IMAD.MOV.U32 R109, RZ, RZ, R119 ;  /* 0x000000ffff6d2224 */ /* 0x008fc400078e0077 */
[----:B----4-:R-:W-:Y:S01]  /*7cf0*/  @P2 IMAD.MOV.U32 R108, RZ, RZ, R118 ;  /* 0x000000ffff6c2224 */ /* 0x010fe200078e0076 */
[----:B-----5:R1:W-:Y:S04]  /*7d00*/  STL [R1+0x9f4], R89 ;  /* 0x0009f45901007387 */ /* 0x0203e80000100800 */
[----:B------:R-:W3:Y:S04]  /*7d10*/  LDL R112, [R1+0x610] ;  /* 0x0006100001707983 */ /* 0x000ee80000100800 */
[----:B0-----:R-:W4:Y:S04]  /*7d20*/  LDL R14, [R1+0x614] ;  /* 0x00061400010e7983 */ /* 0x001f280000100800 */
[----:B------:R0:W5:Y:S04]  /*7d30*/  @P2 LDG.E.U16 R99, desc[UR52][R108.64] ;  /* 0x000000346c632981 */ /* 0x000168000c1e1500 */
[----:B------:R-:W-:Y:S01]  /*7d40*/  STL [R1+0x9f8], R17 ;  /* 0x0009f81101007387 */ /* 0x000fe20000100800 */
[----:B0-----:R-:W-:Y:S01]  /*7d50*/  @P2 MOV R108, R110 ;  /* 0x0000006e006c2202 */ /* 0x001fe20000000f00 */
[----:B------:R-:W-:-:S02]  /*7d60*/  @P2 IMAD.MOV.U32 R109, RZ, RZ, R111 ;  /* 0x000000ffff6d2224 */ /* 0x000fc400078e006f */
[----:B------:R-:W5:Y:S04]  /*7d70*/  LDL R110, [R1+0x60c] ;  /* 0x00060c00016e7983 */ /* 0x000f680000100800 */
[----:B------:R-:W5:Y:S01]  /*7d80*/  LDL R111, [R1+0x608] ;  /* 0x00060800016f7983 */ /* 0x000f620000100800 */
[----:B------:R-:W-:Y:S02]  /*7d90*/  ISETP.GT.AND P0, PT, R106, 0x27, PT ;  /* 0x000000276a00780c */ /* 0x000fe40003f04270 */
[----:B-1----:R-:W-:Y:S02]  /*7da0*/  PRMT R89, RZ, 0x7610, R89 ;  /* 0x00007610ff597816 */ /* 0x002fe40000000059 */
[----:B------:R-:W-:-:S04]  /*7db0*/  PRMT R156, RZ, 0x7610, R156 ;  /* 0x00007610ff9c7816 */ /* 0x000fc8000000009c */
[----:B------:R0:W5:Y:S01]  /*7dc0*/  @P2 LDG.E.U16 R89, desc[UR52][R108.64] ;  /* 0x000000346c592981 */ /* 0x000162000c1e1500 */
[----:B------:R-:W-:Y:S02]  /*7dd0*/  PRMT R157, RZ, 0x7610, R157 ;  /* 0x00007610ff9d7816 */ /* 0x000fe4000000009d */
[----:B------:R-:W-:Y:S02]  /*7de0*/  ISETP.GT.AND P1, PT, R106, 0x28, PT ;  /* 0x000000286a00780c */ /* 0x000fe40003f24270 */
[----:B0-----:R-:W-:Y:S02]  /*7df0*/  @P0 IMAD.MOV.U32 R108, RZ, RZ, R0 ;  /* 0x000000ffff6c0224 */ /* 0x001fe400078e0000 */
[----:B------:R-:W-:-:S05]  /*7e00*/  @P0 IMAD.MOV.U32 R109, RZ, RZ, R117 ;  /* 0x000000ffff6d0224 */ /* 0x000fca00078e0075 */
[----:B------:R0:W5:Y:S02]  /*7e10*/  @P0 LDG.E.U16 R156, desc[UR52][R108.64] ;  /* 0x000000346c9c0981 */ /* 0x000164000c1e1500 */
[----:B0-----:R-:W-:Y:S02]  /*7e20*/  @P0 IMAD.MOV.U32 R108, RZ, RZ, R115 ;  /* 0x000000ffff6c0224 */ /* 0x001fe400078e0073 */
[----:B------:R-:W-:-:S05]  /*7e30*/  @P0 IMAD.MOV.U32 R109, RZ, RZ, R116 ;  /* 0x000000ffff6d0224 */ /* 0x000fca00078e0074 */
[----:B------:R2:W5:Y:S01]  /*7e40*/  @P0 LDG.E.U16 R157, desc[UR52][R108.64] ;  /* 0x000000346c9d0981 */ /* 0x000562000c1e1500 */
[----:B------:R-:W-:Y:S02]  /*7e50*/  ISETP.GT.AND P2, PT, R106, 0x29, PT ;  /* 0x000000296a00780c */ /* 0x000fe40003f44270 */
[----:B------:R-:W-:Y:S02]  /*7e60*/  PRMT R95, RZ, 0x7610, R95 ;  /* 0x00007610ff5f7816 */ /* 0x000fe4000000005f */
[----:B------:R-:W-:Y:S02]  /*7e70*/  PRMT R8, RZ, 0x7610, R8 ;  /* 0x00007610ff087816 */ /* 0x000fe40000000008 */
[----:B------:R-:W-:Y:S01]  /*7e80*/  PRMT R6, RZ, 0x7610, R6 ;  /* 0x00007610ff067816 */ /* 0x000fe20000000006 */
[----:B--2---:R-:W-:Y:S01]  /*7e90*/  @P1 IMAD.MOV.U32 R109, RZ, RZ, R114 ;  /* 0x000000ffff6d1224 */ /* 0x004fe200078e0072 */
[----:B------:R-:W-:-:S05]  /*7ea0*/  @P1 MOV R108, R113 ;  /* 0x00000071006c1202 */ /* 0x000fca0000000f00 */
[----:B------:R3:W2:Y:S02]  /*7eb0*/  @P1 LDG.E.U16 R95, desc[UR52][R108.64] ;  /* 0x000000346c5f1981 */ /* 0x0006a4000c1e1500 */
[----:B---3--:R-:W-:Y:S02]  /*7ec0*/  @P1 IMAD.MOV.U32 R109, RZ, RZ, R112 ;  /* 0x000000ffff6d1224 */ /* 0x008fe400078e0070 */
[----:B----4-:R-:W-:-:S05]  /*7ed0*/  @P1 IMAD.MOV.U32 R108, RZ, RZ, R14 ;  /* 0x000000ffff6c1224 */ /* 0x010fca00078e000e */
[----:B------:R0:W3:Y:S04]  /*7ee0*/  @P1 LDG.E.U16 R8, desc[UR52][R108.64] ;  /* 0x000000346c081981 */ /* 0x0000e8000c1e1500 */
[----:B-----5:R1:W-:Y:S04]  /*7ef0*/  STL [R1+0x4], R99 ;  /* 0x0000046301007387 */ /* 0x0203e80000100800 */
[----:B------:R-:W4:Y:S01]  /*7f00*/  LDL R0, [R1+0x604] ;  /* 0x0006040001007983 */ /* 0x000f220000100800 */
[----:B0-----:R-:W-:-:S03]  /*7f10*/  @P2 IMAD.MOV.U32 R108, RZ, RZ, R110 ;  /* 0x000000ffff6c2224 */ /* 0x001fc600078e006e */
[----:B-1----:R-:W5:Y:S01]  /*7f20*/  LDL R99, [R1+0x600] ;  /* 0x0006000001637983 */ /* 0x002f620000100800 */
[----:B------:R-:W-:-:S05]  /*7f30*/  @P2 IMAD.MOV.U32 R109, RZ, RZ, R111 ;  /* 0x000000ffff6d2224 */ /* 0x000fca00078e006f */
[----:B------:R4:W5:Y:S04]  /*7f40*/  @P2 LDG.E.U16 R6, desc[UR52][R108.64] ;  /* 0x000000346c062981 */ /* 0x000968000c1e1500 */
[----:B------:R-:W-:Y:S04]  /*7f50*/  STL [R1+0x8ec], R156 ;  /* 0x0008ec9c01007387 */ /* 0x000fe80000100800 */
[----:B------:R-:W5:Y:S04]  /*7f60*/  LDL R116, [R1+0x5f8] ;  /* 0x0005f80001747983 */ /* 0x000f680000100800 */
[----:B------:R-:W5:Y:S04]  /*7f70*/  LDL R115, [R1+0x5fc] ;  /* 0x0005fc0001737983 */ /* 0x000f680000100800 */
[----:B------:R-:W-:Y:S04]  /*7f80*/  STL [R1+0x8f0], R157 ;  /* 0x0008f09d01007387 */ /* 0x000fe80000100800 */
[----:B------:R0:W-:Y:S04]  /*7f90*/  STL [R1], R89 ;  /* 0x0000005901007387 */ /* 0x0001e80000100800 */
[----:B------:R-:W5:Y:S04]  /*7fa0*/  LDL R17, [R1+0x5f4] ;  /* 0x0005f40001117983 */ /* 0x000f680000100800 */
[----:B------:R-:W5:Y:S04]  /*7fb0*/  LDL R114, [R1+0x5e8] ;  /* 0x0005e80001727983 */ /* 0x000f680000100800 */
[----:B0-----:R-:W5:Y:S04]  /*7fc0*/  LDL R89, [R1+0x5f0] ;  /* 0x0005f00001597983 */ /* 0x001f680000100800 */
[----:B------:R-:W5:Y:S04]  /*7fd0*/  LDL R113, [R1+0x5ec] ;  /* 0x0005ec0001717983 */ /* 0x000f680000100800 */
[----:B--2---:R-:W-:Y:S04]  /*7fe0*/  STL [R1+0x9fc], R95 ;  /* 0x0009fc5f01007387 */ /* 0x004fe80000100800 */
[----:B------:R-:W2:Y:S04]  /*7ff0*/  LDL R112, [R1+0x5e0] ;  /* 0x0005e00001707983 */ /* 0x000ea80000100800 */
[----:B------:R-:W2:Y:S04]  /*8000*/  LDL R14, [R1+0x5e4] ;  /* 0x0005e400010e7983 */ /* 0x000ea80000100800 */
[----:B---3--:R-:W-:Y:S04]  /*8010*/  STL [R1+0xa00], R8 ;  /* 0x000a000801007387 */ /* 0x008fe80000100800 */
[----:B------:R-:W3:Y:S04]  /*8020*/  LDL R111, [R1+0x5d8] ;  /* 0x0005d800016f7983 */ /* 0x000ee80000100800 */
[----:B------:R-:W3:Y:S01]  /*8030*/  LDL R110, [R1+0x5dc] ;  /* 0x0005dc00016e7983 */ /* 0x000ee20000100800 */
[----:B----4-:R-:W-:-:S03]  /*8040*/  @P2 MOV R108, R0 ;  /* 0x00000000006c2202 */ /* 0x010fc60000000f00 */
[----:B-----5:R0:W-:Y:S04]  /*8050*/  STL [R1+0xa04], R6 ;  /* 0x000a040601007387 */ /* 0x0201e80000100800 */
[----:B------:R-:W4:Y:S01]  /*8060*/  LDL R0, [R1+0x5d4] ;  /* 0x0005d40001007983 */ /* 0x000f220000100800 */
[C---:B------:R-:W-:Y:S01]  /*8070*/  ISETP.GT.AND P0, PT, R106.reuse, 0x2a, PT ;  /* 0x0000002a6a00780c */ /* 0x040fe20003f04270 */
[----:B------:R-:W-:Y:S01]  /*8080*/  @P2 IMAD.MOV.U32 R109, RZ, RZ, R99 ;  /* 0x000000ffff6d2224 */ /* 0x000fe200078e0063 */
[----:B------:R-:W-:Y:S01]  /*8090*/  PRMT R93, RZ, 0x7610, R93 ;  /* 0x00007610ff5d7816 */ /* 0x000fe2000000005d */
[----:B------:R-:W5:Y:S04]  /*80a0*/  LDL R99, [R1+0x5c8] ;  /* 0x0005c80001637983 */ /* 0x000f680000100800 */
[----:B0-----:R-:W5:Y:S01]  /*80b0*/  LDL R6, [R1+0x5d0] ;  /* 0x0005d00001067983 */ /* 0x001f620000100800 */
[----:B------:R-:W-:-:S02]  /*80c0*/  ISETP.GT.AND P1, PT, R106, 0x2b, PT ;  /* 0x0000002b6a00780c */ /* 0x000fc40003f24270 */
[----:B------:R-:W-:Y:S01]  /*80d0*/  PRMT R7, RZ, 0x7610, R7 ;  /* 0x00007610ff077816 */ /* 0x000fe20000000007 */
[----:B------:R0:W5:Y:S04]  /*80e0*/  @P2 LDG.E.U16 R93, desc[UR52][R108.64] ;  /* 0x000000346c5d2981 */ /* 0x000168000c1e1500 */
[----:B------:R-:W5:Y:S01]  /*80f0*/  LDL R95, [R1+0x5cc] ;  /* 0x0005cc00015f7983 */ /* 0x000f620000100800 */
[----:B------:R-:W-:Y:S02]  /*8100*/  PRMT R94, RZ, 0x7610, R94 ;  /* 0x00007610ff5e7816 */ /* 0x000fe4000000005e */
[----:B------:R-:W-:Y:S01]  /*8110*/  PRMT R96, RZ, 0x7610, R96 ;  /* 0x00007610ff607816 */ /* 0x000fe20000000060 */
[----:B------:R-:W5:Y:S01]  /*8120*/  LDL R8, [R1+0x5b4] ;  /* 0x0005b40001087983 */ /* 0x000f620000100800 */
[----:B0-----:R-:W-:Y:S01]  /*8130*/  @P0 IMAD.MOV.U32 R109, RZ, RZ, R116 ;  /* 0x000000ffff6d0224 */ /* 0x001fe200078e0074 */
[----:B------:R-:W-:-:S02]  /*8140*/  PRMT R9, RZ, 0x7610, R9 ;  /* 0x00007610ff097816 */ /* 0x000fc40000000009 */
[----:B------:R-:W5:Y:S01]  /*8150*/  LDL R119, [R1+0x348] ;  /* 0x0003480001777983 */ /* 0x000f620000100800 */
[----:B------:R-:W-:Y:S01]  /*8160*/  @P0 IMAD.MOV.U32 R108, RZ, RZ, R115 ;  /* 0x000000ffff6c0224 */ /* 0x000fe200078e0073 */
[----:B------:R-:W-:Y:S02]  /*8170*/  ISETP.GT.AND P2, PT, R106, 0x2c, PT ;  /* 0x0000002c6a00780c */ /* 0x000fe40003f44270 */
[----:B------:R-:W5:Y:S04]  /*8180*/  LDL R115, [R1+0x5b8] ;  /* 0x0005b80001737983 */ /* 0x000f680000100800 */
[----:B------:R0:W5:Y:S01]  /*8190*/  @P0 LDG.E.U16 R7, desc[UR52][R108.64] ;  /* 0x000000346c070981 */ /* 0x000162000c1e1500 */
[----:B------:R-:W-:Y:S02]  /*81a0*/  PRMT R98, RZ, 0x7610, R98 ;  /* 0x00007610ff627816 */ /* 0x000fe40000000062 */
[----:B------:R-:W-:Y:S01]  /*81b0*/  PRMT R12, RZ, 0x7610, R12 ;  /* 0x00007610ff0c7816 */ /* 0x000fe2000000000c */
[----:B------:R-:W5:Y:S01]  /*81c0*/  LDL R118, [R1+0x34c] ;  /* 0x00034c0001767983 */ /* 0x000f620000100800 */
[----:B------:R-:W-:-:S02]  /*81d0*/  PRMT R92, RZ, 0x7610, R92 ;  /* 0x00007610ff5c7816 */ /* 0x000fc4000000005c */
[----:B------:R-:W-:Y:S01]  /*81e0*/  PRMT R5, RZ, 0x7610, R5 ;  /* 0x00007610ff057816 */ /* 0x000fe20000000005 */
[----:B------:R-:W5:Y:S01]  /*81f0*/  LDL R121, [R1+0x338] ;  /* 0x0003380001797983 */ /* 0x000f620000100800 */
[----:B0-----:R-:W-:-:S03]  /*8200*/  @P0 IMAD.MOV.U32 R108, RZ, RZ, R17 ;  /* 0x000000ffff6c0224 */ /* 0x001fc600078e0011 */
[----:B------:R-:W5:Y:S01]  /*8210*/  LDL R17, [R1+0x5c4] ;  /* 0x0005c40001117983 */ /* 0x000f620000100800 */
[----:B------:R-:W-:Y:S02]  /*8220*/  PRMT R157, RZ, 0x7610, R157 ;  /* 0x00007610ff9d7816 */ /* 0x000fe4000000009d */
[----:B------:R-:W-:Y:S01]  /*8230*/  PRMT R156, RZ, 0x7610, R156 ;  /* 0x00007610ff9c7816 */ /* 0x000fe2000000009c */
[----:B------:R-:W5:Y:S01]  /*8240*/  LDL R120, [R1+0x33c] ;  /* 0x00033c0001787983 */ /* 0x000f620000100800 */
[----:B------:R-:W-:-:S03]  /*8250*/  @P0 IMAD.MOV.U32 R109, RZ, RZ, R89 ;  /* 0x000000ffff6d0224 */ /* 0x000fc600078e0059 */
[----:B------:R-:W5:Y:S04]  /*8260*/  LDL R89, [R1+0x5c0] ;  /* 0x0005c00001597983 */ /* 0x000f680000100800 */
[----:B------:R0:W5:Y:S01]  /*8270*/  @P0 LDG.E.U16 R94, desc[UR52][R108.64] ;  /* 0x000000346c5e0981 */ /* 0x000162000c1e1500 */
[----:B------:R-:W-:Y:S02]  /*8280*/  PRMT R3, RZ, 0x7610, R3 ;  /* 0x00007610ff037816 */ /* 0x000fe40000000003 */
[----:B------:R-:W-:Y:S01]  /*8290*/  PRMT R2, RZ, 0x7610, R2 ;  /* 0x00007610ff027816 */ /* 0x000fe20000000002 */
[----:B------:R-:W5:Y:S01]  /*82a0*/  LDL R125, [R1+0x318] ;  /* 0x00031800017d7983 */ /* 0x000f620000100800 */
[----:B------:R-:W-:Y:S02]  /*82b0*/  PRMT R90, RZ, 0x7610, R90 ;  /* 0x00007610ff5a7816 */ /* 0x000fe4000000005a */
[----:B------:R-:W-:Y:S01]  /*82c0*/  PRMT R19, RZ, 0x7610, R19 ;  /* 0x00007610ff137816 */ /* 0x000fe20000000013 */
[----:B------:R-:W5:Y:S01]  /*82d0*/  LDL R124, [R1+0x31c] ;  /* 0x00031c00017c7983 */ /* 0x000f620000100800 */
[----:B0-----:R-:W-:Y:S01]  /*82e0*/  @P1 MOV R108, R113 ;  /* 0x00000071006c1202 */ /* 0x001fe20000000f00 */
[----:B------:R-:W-:-:S02]  /*82f0*/  @P1 IMAD.MOV.U32 R109, RZ, RZ, R114 ;  /* 0x000000ffff6d1224 */ /* 0x000fc400078e0072 */
[----:B------:R-:W5:Y:S04]  /*8300*/  LDL R113, [R1+0x5a8] ;  /* 0x0005a80001717983 */ /* 0x000f680000100800 */
        /* <DEDUP_REMOVED lines=8> */
[----:B------:R-:W-:Y:S02]  /*8390*/  PRMT R4, RZ, 0x7610, R4 ;  /* 0x00007610ff047816 */ /* 0x000fe40000000004 */
[----:B------:R-:W-:Y:S01]  /*83a0*/  PRMT R91, RZ, 0x7610, R91 ;  /* 0x00007610ff5b7816 */ /* 0x000fe2000000005b */
[----:B------:R-:W5:Y:S01]  /*83b0*/  LDL R131, [R1+0x2f0] ;  /* 0x0002f00001837983 */ /* 0x000f620000100800 */
        /* <DEDUP_REMOVED lines=27> */
[----:B--2---:R-:W-:-:S03]  /*8570*/  @P1 IMAD.MOV.U32 R109, RZ, RZ, R112 ;  /* 0x000000ffff6d1224 */ /* 0x004fc600078e0070 */
[----:B------:R-:W2:Y:S01]  /*8580*/  LDL R112, [R1+0x5ac] ;  /* 0x0005ac0001707983 */ /* 0x000ea20000100800 */
[----:B------:R-:W-:-:S03]  /*8590*/  @P1 IMAD.MOV.U32 R108, RZ, RZ, R14 ;  /* 0x000000ffff6c1224 */ /* 0x000fc600078e000e */
[----:B------:R-:W2:Y:S04]  /*85a0*/  LDL R14, [R1+0x5b0] ;  /* 0x0005b000010e7983 */ /* 0x000ea80000100800 */
[----:B------:R3:W2:Y:S02]  /*85b0*/  @P1 LDG.E.U16 R9, desc[UR52][R108.64] ;  /* 0x000000346c091981 */ /* 0x0006a4000c1e1500 */
[----:B---3--:R-:W-:Y:S02]  /*85c0*/  @P2 IMAD.MOV.U32 R109, RZ, RZ, R111 ;  /* 0x000000ffff6d2224 */ /* 0x008fe400078e006f */
[----:B------:R-:W-:Y:S01]  /*85d0*/  @P2 IMAD.MOV.U32 R108, RZ, RZ, R110 ;  /* 0x000000ffff6c2224 */ /* 0x000fe200078e006e */
[C---:B------:R-:W-:Y:S01]  /*85e0*/  ISETP.GT.AND P0, PT, R106.reuse, 0x2d, PT ;  /* 0x0000002d6a00780c */ /* 0x040fe20003f04270 */
[----:B------:R-:W3:Y:S04]  /*85f0*/  LDL R111, [R1+0x598] ;  /* 0x00059800016f7983 */ /* 0x000ee80000100800 */
[----:B------:R4:W3:Y:S01]  /*8600*/  @P2 LDG.E.U16 R98, desc[UR52][R108.64] ;  /* 0x000000346c622981 */ /* 0x0008e2000c1e1500 */
[----:B------:R-:W-:-:S03]  /*8610*/  ISETP.GT.AND P1, PT, R106, 0x2e, PT ;  /* 0x0000002e6a00780c */ /* 0x000fc60003f24270 */
[----:B------:R-:W3:Y:S01]  /*8620*/  LDL R110, [R1+0x59c] ;  /* 0x00059c00016e7983 */ /* 0x000ee20000100800 */
[----:B----4-:R-:W-:-:S03]  /*8630*/  @P2 MOV R108, R0 ;  /* 0x00000000006c2202 */ /* 0x010fc60000000f00 */
[----:B------:R-:W4:Y:S01]  /*8640*/  LDL R0, [R1+0x5a4] ;  /* 0x0005a40001007983 */ /* 0x000f220000100800 */
[----:B-----5:R-:W-:-:S03]  /*8650*/  @P2 IMAD.MOV.U32 R109, RZ, RZ, R6 ;  /* 0x000000ffff6d2224 */ /* 0x020fc600078e0006 */
[----:B------:R-:W5:Y:S04]  /*8660*/  LDL R6, [R1+0x5a0] ;  /* 0x0005a00001067983 */ /* 0x000f680000100800 */
[----:B------:R0:W3:Y:S02]  /*8670*/  @P2 LDG.E.U16 R12, desc[UR52][R108.64] ;  /* 0x000000346c0c2981 */ /* 0x0000e4000c1e1500 */
[----:B0-----:R-:W-:Y:S02]  /*8680*/  @P0 IMAD.MOV.U32 R108, RZ, RZ, R95 ;  /* 0x000000ffff6c0224 */ /* 0x001fe400078e005f */
[----:B------:R-:W-:Y:S01]  /*8690*/  @P0 IMAD.MOV.U32 R109, RZ, RZ, R99 ;  /* 0x000000ffff6d0224 */ /* 0x000fe200078e0063 */
[----:B------:R-:W-:Y:S01]  /*86a0*/  ISETP.GT.AND P2, PT, R106, 0x2f, PT ;  /* 0x0000002f6a00780c */ /* 0x000fe20003f44270 */
[----:B------:R-:W3:Y:S04]  /*86b0*/  LDL R99, [R1+0x588] ;  /* 0x0005880001637983 */ /* 0x000ee80000100800 */
[----:B------:R0:W3:Y:S04]  /*86c0*/  @P0 LDG.E.U16 R92, desc[UR52][R108.64] ;  /* 0x000000346c5c0981 */ /* 0x0000e8000c1e1500 */
[----:B------:R-:W3:Y:S01]  /*86d0*/  LDL R95, [R1+0x58c] ;  /* 0x00058c00015f7983 */ /* 0x000ee20000100800 */
[----:B0-----:R-:W-:-:S03]  /*86e0*/  @P0 IMAD.MOV.U32 R108, RZ, RZ, R17 ;  /* 0x000000ffff6c0224 */ /* 0x001fc600078e0011 */
[----:B------:R-:W3:Y:S01]  /*86f0*/  LDL R17, [R1+0x594] ;  /* 0x0005940001117983 */ /* 0x000ee20000100800 */
[----:B------:R-:W-:-:S03]  /*8700*/  @P0 IMAD.MOV.U32 R109, RZ, RZ, R89 ;  /* 0x000000ffff6d0224 */ /* 0x000fc600078e0059 */
[----:B------:R-:W3:Y:S04]  /*8710*/  LDL R89, [R1+0x590] ;  /* 0x0005900001597983 */ /* 0x000ee80000100800 */
[----:B------:R0:W3:Y:S02]  /*8720*/  @P0 LDG.E.U16 R5, desc[UR52][R108.64] ;  /* 0x000000346c050981 */ /* 0x0000e4000c1e1500 */
[----:B0-----:R-:W-:Y:S02]  /*8730*/  @P1 IMAD.MOV.U32 R109, RZ, RZ, R115 ;  /* 0x000000ffff6d1224 */ /* 0x001fe400078e0073 */
[----:B------:R-:W3:Y:S01]  /*8740*/  LDL R115, [R1+0x578] ;  /* 0x0005780001737983 */ /* 0x000ee20000100800 */
[----:B------:R-:W-:-:S03]  /*8750*/  @P1 MOV R108, R114 ;  /* 0x00000072006c1202 */ /* 0x000fc60000000f00 */
[----:B------:R-:W3:Y:S04]  /*8760*/  LDL R114, [R1+0x57c] ;  /* 0x00057c0001727983 */ /* 0x000ee80000100800 */
[----:B------:R0:W3:Y:S02]  /*8770*/  @P1 LDG.E.U16 R157, desc[UR52][R108.64] ;  /* 0x000000346c9d1981 */ /* 0x0000e4000c1e1500 */
[----:B0-----:R-:W-:Y:S02]  /*8780*/  @P1 IMAD.MOV.U32 R108, RZ, RZ, R8 ;  /* 0x000000ffff6c1224 */ /* 0x001fe400078e0008 */
[----:B------:R-:W3:Y:S01]  /*8790*/  LDL R8, [R1+0x584] ;  /* 0x0005840001087983 */ /* 0x000ee20000100800 */
[----:B--2---:R-:W-:-:S03]  /*87a0*/  @P1 IMAD.MOV.U32 R109, RZ, RZ, R14 ;  /* 0x000000ffff6d1224 */ /* 0x004fc600078e000e */
[----:B------:R-:W2:Y:S04]  /*87b0*/  LDL R14, [R1+0x580] ;  /* 0x00058000010e7983 */ /* 0x000ea80000100800 */
[----:B------:R0:W2:Y:S02]  /*87c0*/  @P1 LDG.E.U16 R156, desc[UR52][R108.64] ;  /* 0x000000346c9c1981 */ /* 0x0000a4000c1e1500 */
[----:B0-----:R-:W-:Y:S02]  /*87d0*/  @P2 IMAD.MOV.U32 R108, RZ, RZ, R112 ;  /* 0x000000ffff6c2224 */ /* 0x001fe400078e0070 */
[----:B------:R-:W-:Y:S01]  /*87e0*/  @P2 IMAD.MOV.U32 R109, RZ, RZ, R113 ;  /* 0x000000ffff6d2224 */ /* 0x000fe200078e0071 */
[C---:B------:R-:W-:Y:S01]  /*87f0*/  ISETP.GT.AND P0, PT, R106.reuse, 0x30, PT ;  /* 0x000000306a00780c */ /* 0x040fe20003f04270 */
[----:B------:R-:W2:Y:S04]  /*8800*/  LDL R113, [R1+0x568] ;  /* 0x0005680001717983 */ /* 0x000ea80000100800 */
[----:B------:R4:W2:Y:S01]  /*8810*/  @P2 LDG.E.U16 R3, desc[UR52][R108.64] ;  /* 0x000000346c032981 */ /* 0x0008a2000c1e1500 */
[----:B------:R-:W-:-:S03]  /*8820*/  ISETP.GT.AND P1, PT, R106, 0x31, PT ;  /* 0x000000316a00780c */ /* 0x000fc60003f24270 */
[----:B------:R-:W2:Y:S01]  /*8830*/  LDL R112, [R1+0x56c] ;  /* 0x00056c0001707983 */ /* 0x000ea20000100800 */
[----:B----4-:R-:W-:-:S03]  /*8840*/  @P2 MOV R108, R0 ;  /* 0x00000000006c2202 */ /* 0x010fc60000000f00 */
[----:B------:R-:W4:Y:S01]  /*8850*/  LDL R0, [R1+0x574] ;  /* 0x0005740001007983 */ /* 0x000f220000100800 */
[----:B-----5:R-:W-:-:S03]  /*8860*/  @P2 IMAD.MOV.U32 R109, RZ, RZ, R6 ;  /* 0x000000ffff6d2224 */ /* 0x020fc600078e0006 */
[----:B------:R-:W5:Y:S04]  /*8870*/  LDL R6, [R1+0x570] ;  /* 0x0005700001067983 */ /* 0x000f680000100800 */
[----:B------:R3:W5:Y:S02]  /*8880*/  @P2 LDG.E.U16 R2, desc[UR52][R108.64] ;  /* 0x000000346c022981 */ /* 0x000764000c1e1500 */
[----:B---3--:R-:W-:Y:S02]  /*8890*/  @P0 IMAD.MOV.U32 R108, RZ, RZ, R110 ;  /* 0x000000ffff6c0224 */ /* 0x008fe400078e006e */
        /* <DEDUP_REMOVED lines=10> */
[----:B0-----:R-:W-:Y:S01]  /*8940*/  @P1 MOV R108, R95 ;  /* 0x0000005f006c1202 */ /* 0x001fe20000000f00 */
[----:B------:R-:W-:Y:S01]  /*8950*/  @P1 IMAD.MOV.U32 R109, RZ, RZ, R99 ;  /* 0x000000ffff6d1224 */ /* 0x000fe200078e0063 */
[----:B------:R-:W3:Y:S04]  /*8960*/  LDL R95, [R1+0x54c] ;  /* 0x00054c00015f7983 */ /* 0x000ee80000100800 */
[----:B------:R0:W3:Y:S04]  /*8970*/  @P1 LDG.E.U16 R16, desc[UR52][R108.64] ;  /* 0x000000346c101981 */ /* 0x0000e8000c1e1500 */
[----:B------:R-:W3:Y:S01]  /*8980*/  LDL R99, [R1+0x548] ;  /* 0x0005480001637983 */ /* 0x000ee20000100800 */
[----:B0-----:R-:W-:-:S03]  /*8990*/  @P1 IMAD.MOV.U32 R108, RZ, RZ, R8 ;  /* 0x000000ffff6c1224 */ /* 0x001fc600078e0008 */
        /* <DEDUP_REMOVED lines=16> */
[----:B0-----:R-:W-:Y:S02]  /*8aa0*/  @P0 IMAD.MOV.U32 R108, RZ, RZ, R112 ;  /* 0x000000ffff6c0224 */ /* 0x001fe400078e0070 */
[----:B------:R-:W-:Y:S01]  /*8ab0*/  @P0 IMAD.MOV.U32 R109, RZ, RZ, R113 ;  /* 0x000000ffff6d0224 */ /* 0x000fe200078e0071 */
[----:B------:R-:W-:Y:S01]  /*8ac0*/  ISETP.GT.AND P2, PT, R106, 0x35, PT ;  /* 0x000000356a00780c */ /* 0x000fe20003f44270 */
[----:B------:R-:W5:Y:S04]  /*8ad0*/  LDL R113, [R1+0x528] ;  /* 0x0005280001717983 */ /* 0x000f680000100800 */
[----:B------:R3:W5:Y:S04]  /*8ae0*/  @P0 LDG.E.U16 R4, desc[UR52][R108.64] ;  /* 0x000000346c040981 */ /* 0x000768000c1e1500 */
[----:B------:R-:W5:Y:S01]  /*8af0*/  LDL R112, [R1+0x52c] ;  /* 0x00052c0001707983 */ /* 0x000f620000100800 */
[----:B---3--:R-:W-:-:S03]  /*8b00*/  @P0 IMAD.MOV.U32 R108, RZ, RZ, R17 ;  /* 0x000000ffff6c0224 */ /* 0x008fc600078e0011 */
        /* <DEDUP_REMOVED lines=96> */
[----:B------:R3:W5:Y:S01]  /*9110*/  @P0 LDG.E.U16 R243, desc[UR52][R108.64] ;  /* 0x000000346cf30981 */ /* 0x000762000c1e1500 */
[----:B------:R-:W-:-:S03]  /*9120*/  PRMT R239, RZ, 0x7610, R239 ;  /* 0x00007610ffef7816 */ /* 0x000fc600000000ef */
[----:B------:R-:W5:Y:S01]  /*9130*/  LDL R110, [R1+0x49c] ;  /* 0x00049c00016e7983 */ /* 0x000f620000100800 */
[----:B---3--:R-:W-:-:S03]  /*9140*/  @P0 IMAD.MOV.U32 R108, RZ, RZ, R17 ;  /* 0x000000ffff6c0224 */ /* 0x008fc600078e0011 */
[----:B------:R-:W3:Y:S01]  /*9150*/  LDL R17, [R1+0x4a4] ;  /* 0x0004a40001117983 */ /* 0x000ee20000100800 */
[----:B------:R-:W-:-:S03]  /*9160*/  @P0 IMAD.MOV.U32 R109, RZ, RZ, R89 ;  /* 0x000000ffff6d0224 */ /* 0x000fc600078e0059 */
[----:B------:R-:W3:Y:S04]  /*9170*/  LDL R89, [R1+0x4a0] ;  /* 0x0004a00001597983 */ /* 0x000ee80000100800 */
[----:B------:R0:W3:Y:S01]  /*9180*/  @P0 LDG.E.U16 R241, desc[UR52][R108.64] ;  /* 0x000000346cf10981 */ /* 0x0000e2000c1e1500 */
[----:B------:R-:W-:Y:S02]  /*9190*/  PRMT R237, RZ, 0x7610, R237 ;  /* 0x00007610ffed7816 */ /* 0x000fe400000000ed */
[----:B0-----:R-:W-:Y:S01]  /*91a0*/  @P1 MOV R108, R95 ;  /* 0x0000005f006c1202 */ /* 0x001fe20000000f00 */
[----:B------:R-:W-:Y:S01]  /*91b0*/  @P1 IMAD.MOV.U32 R109, RZ, RZ, R99 ;  /* 0x000000ffff6d1224 */ /* 0x000fe200078e0063 */
[----:B------:R-:W-:Y:S01]  /*91c0*/  PRMT R235, RZ, 0x7610, R235 ;  /* 0x00007610ffeb7816 */ /* 0x000fe200000000eb */
        /* <DEDUP_REMOVED lines=10> */
[----:B------:R-:W-:Y:S01]  /*9270*/  ISETP.GT.AND P0, PT, R106, 0x3f, PT ;  /* 0x0000003f6a00780c */ /* 0x000fe20003f04270 */
[----:B------:R-:W2:Y:S04]  /*9280*/  LDL R115, [R1+0x478] ;  /* 0x0004780001737983 */ /* 0x000ea80000100800 */
[----:B------:R4:W2:Y:S01]  /*9290*/  @P2 LDG.E.U16 R235, desc[UR52][R108.64] ;  /* 0x000000346ceb2981 */ /* 0x0008a2000c1e1500 */
[----:B------:R-:W-:-:S02]  /*92a0*/  PRMT R233, RZ, 0x7610, R233 ;  /* 0x00007610ffe97816 */ /* 0x000fc400000000e9 */
[----:B------:R-:W-:Y:S01]  /*92b0*/  ISETP.GT.AND P1, PT, R106, 0x40, PT ;  /* 0x000000406a00780c */ /* 0x000fe20003f24270 */
[----:B------:R-:W2:Y:S01]  /*92c0*/  LDL R114, [R1+0x47c] ;  /* 0x00047c0001727983 */ /* 0x000ea20000100800 */
[----:B----4-:R-:W-:-:S03]  /*92d0*/  @P2 MOV R108, R0 ;  /* 0x00000000006c2202 */ /* 0x010fc60000000f00 */
[----:B------:R-:W4:Y:S01]  /*92e0*/  LDL R0, [R1+0x484] ;  /* 0x0004840001007983 */ /* 0x000f220000100800 */
[----:B-----5:R-:W-:-:S03]  /*92f0*/  @P2 IMAD.MOV.U32 R109, RZ, RZ, R6 ;  /* 0x000000ffff6d2224 */ /* 0x020fc600078e0006 */
[----:B------:R-:W5:Y:S01]  /*9300*/  LDL R6, [R1+0x480] ;  /* 0x0004800001067983 */ /* 0x000f620000100800 */
[----:B------:R-:W-:-:S03]  /*9310*/  PRMT R231, RZ, 0x7610, R231 ;  /* 0x00007610ffe77816 */ /* 0x000fc600000000e7 */
[----:B------:R0:W5:Y:S01]  /*9320*/  @P2 LDG.E.U16 R233, desc[UR52][R108.64] ;  /* 0x000000346ce92981 */ /* 0x000162000c1e1500 */
[----:B------:R-:W-:Y:S01]  /*9330*/  PRMT R229, RZ, 0x7610, R229 ;  /* 0x00007610ffe57816 */ /* 0x000fe200000000e5 */
        /* <DEDUP_REMOVED lines=68> */
[----:B------:R-:W-:-:S03]  /*9780*/  PRMT R209, RZ, 0x7610, R209 ;  /* 0x00007610ffd17816 */ /* 0x000fc600000000d1 */
[----:B------:R-:W2:Y:S01]  /*9790*/  LDL R110, [R1+0x41c] ;  /* 0x00041c00016e7983 */ /* 0x000ea20000100800 */
[----:B----4-:R-:W-:-:S03]  /*97a0*/  @P2 MOV R108, R0 ;  /* 0x00000000006c2202 */ /* 0x010fc60000000f00 */
[----:B------:R-:W4:Y:S01]  /*97b0*/  LDL R0, [R1+0x424] ;  /* 0x0004240001007983 */ /* 0x000f220000100800 */
[----:B-----5:R-:W-:-:S03]  /*97c0*/  @P2 IMAD.MOV.U32 R109, RZ, RZ, R6 ;  /* 0x000000ffff6d2224 */ /* 0x020fc600078e0006 */
[----:B------:R-:W5:Y:S01]  /*97d0*/  LDL R6, [R1+0x420] ;  /* 0x0004200001067983 */ /* 0x000f620000100800 */
[C---:B------:R-:W-:Y:S02]  /*97e0*/  ISETP.GT.AND P1, PT, R106.reuse, 0x46, PT ;  /* 0x000000466a00780c */ /* 0x040fe40003f24270 */
[----:B------:R-:W-:Y:S01]  /*97f0*/  PRMT R207, RZ, 0x7610, R207 ;  /* 0x00007610ffcf7816 */ /* 0x000fe200000000cf */
[----:B------:R0:W5:Y:S01]  /*9800*/  @P2 LDG.E.U16 R209, desc[UR52][R108.64] ;  /* 0x000000346cd12981 */ /* 0x000162000c1e1500 */
[----:B------:R-:W-:Y:S01]  /*9810*/  PRMT R205, RZ, 0x7610, R205 ;  /* 0x00007610ffcd7816 */ /* 0x000fe200000000cd */
[----:B0-----:R-:W-:Y:S02]  /*9820*/  @P0 IMAD.MOV.U32 R108, RZ, RZ, R95 ;  /* 0x000000ffff6c0224 */ /* 0x001fe400078e005f */
[----:B------:R-:W-:Y:S01]  /*9830*/  @P0 IMAD.MOV.U32 R109, RZ, RZ, R99 ;  /* 0x000000ffff6d0224 */ /* 0x000fe200078e0063 */
[----:B------:R-:W5:Y:S04]  /*9840*/  LDL R95, [R1+0x414] ;  /* 0x00041400015f7983 */ /* 0x000f680000100800 */
[----:B------:R-:W5:Y:S04]  /*9850*/  LDL R99, [R1+0x410] ;  /* 0x0004100001637983 */ /* 0x000f680000100800 */
[----:B------:R3:W5:Y:S01]  /*9860*/  @P0 LDG.E.U16 R207, desc[UR52][R108.64] ;  /* 0x000000346ccf0981 */ /* 0x000762000c1e1500 */
[----:B------:R-:W-:-:S02]  /*9870*/  ISETP.GT.AND P2, PT, R106, 0x47, PT ;  /* 0x000000476a00780c */ /* 0x000fc40003f44270 */
[----:B------:R-:W-:Y:S01]  /*9880*/  PRMT R203, RZ, 0x7610, R203 ;  /* 0x00007610ffcb7816 */ /* 0x000fe200000000cb */
[----:B---3--:R-:W-:Y:S02]  /*9890*/  @P0 IMAD.MOV.U32 R108, RZ, RZ, R17 ;  /* 0x000000ffff6c0224 */ /* 0x008fe400078e0011 */
        /* <DEDUP_REMOVED lines=22> */
[----:B------:R-:W-:Y:S01]  /*9a00*/  PRMT R195, RZ, 0x7610, R195 ;  /* 0x00007610ffc37816 */ /* 0x000fe200000000c3 */
[----:B------:R-:W2:Y:S01]  /*9a10*/  LDL R112, [R1+0x3ec] ;  /* 0x0003ec0001707983 */ /* 0x000ea20000100800 */
[----:B----4-:R-:W-:-:S03]  /*9a20*/  @P2 MOV R108, R0 ;  /* 0x00000000006c2202 */ /* 0x010fc60000000f00 */
[----:B------:R-:W4:Y:S01]  /*9a30*/  LDL R0, [R1+0x3f4] ;  /* 0x0003f40001007983 */ /* 0x000f220000100800 */
[----:B-----5:R-:W-:-:S03]  /*9a40*/  @P2 IMAD.MOV.U32 R109, RZ, RZ, R6 ;  /* 0x000000ffff6d2224 */ /* 0x020fc600078e0006 */
[----:B------:R-:W5:Y:S04]  /*9a50*/  LDL R6, [R1+0x3f0] ;  /* 0x0003f00001067983 */ /* 0x000f680000100800 */
[----:B------:R0:W5:Y:S01]  /*9a60*/  @P2 LDG.E.U16 R197, desc[UR52][R108.64] ;  /* 0x000000346cc52981 */ /* 0x000162000c1e1500 */
[----:B------:R-:W-:Y:S01]  /*9a70*/  ISETP.GT.AND P1, PT, R106, 0x49, PT ;  /* 0x000000496a00780c */ /* 0x000fe20003f24270 */
[----:B0-----:R-:W-:Y:S02]  /*9a80*/  @P0 IMAD.MOV.U32 R108, RZ, RZ, R110 ;  /* 0x000000ffff6c0224 */ /* 0x001fe400078e006e */
[----:B------:R-:W-:Y:S01]  /*9a90*/  @P0 IMAD.MOV.U32 R109, RZ, RZ, R111 ;  /* 0x000000ffff6d0224 */ /* 0x000fe200078e006f */
[----:B------:R-:W-:Y:S01]  /*9aa0*/  PRMT R193, RZ, 0x7610, R193 ;  /* 0x00007610ffc17816 */ /* 0x000fe200000000c1 */
[----:B------:R-:W5:Y:S04]  /*9ab0*/  LDL R111, [R1+0x3d8] ;  /* 0x0003d800016f7983 */ /* 0x000f680000100800 */
[----:B------:R0:W5:Y:S04]  /*9ac0*/  @P0 LDG.E.U16 R195, desc[UR52][R108.64] ;  /* 0x000000346cc30981 */ /* 0x000168000c1e1500 */
[----:B------:R-:W5:Y:S01]  /*9ad0*/  LDL R110, [R1+0x3dc] ;  /* 0x0003dc00016e7983 */ /* 0x000f620000100800 */
[----:B0-----:R-:W-:-:S02]  /*9ae0*/  @P0 IMAD.MOV.U32 R108, RZ, RZ, R95 ;  /* 0x000000ffff6c0224 */ /* 0x001fc400078e005f */
[----:B------:R-:W-:Y:S01]  /*9af0*/  @P0 IMAD.MOV.U32 R109, RZ, RZ, R99 ;  /* 0x000000ffff6d0224 */ /* 0x000fe200078e0063 */
[----:B------:R-:W5:Y:S04]  /*9b00*/  LDL R95, [R1+0x3e4] ;  /* 0x0003e400015f7983 */ /* 0x000f680000100800 */
[----:B------:R-:W5:Y:S01]  /*9b10*/  LDL R99, [R1+0x3e0] ;  /* 0x0003e00001637983 */ /* 0x000f620000100800 */
[----:B------:R-:W-:Y:S02]  /*9b20*/  ISETP.GT.AND P2, PT, R106, 0x4a, PT ;  /* 0x0000004a6a00780c */ /* 0x000fe40003f44270 */
[----:B------:R-:W-:Y:S01]  /*9b30*/  PRMT R191, RZ, 0x7610, R191 ;  /* 0x00007610ffbf7816 */ /* 0x000fe200000000bf */
[----:B------:R3:W5:Y:S01]  /*9b40*/  @P0 LDG.E.U16 R193, desc[UR52][R108.64] ;  /* 0x000000346cc10981 */ /* 0x000762000c1e1500 */
[----:B------:R-:W-:-:S02]  /*9b50*/  PRMT R189, RZ, 0x7610, R189 ;  /* 0x00007610ffbd7816 */ /* 0x000fc400000000bd */
[----:B---3--:R-:W-:Y:S01]  /*9b60*/  @P1 MOV R108, R17 ;  /* 0x00000011006c1202 */ /* 0x008fe20000000f00 */
[----:B------:R-:W-:Y:S01]  /*9b70*/  @P1 IMAD.MOV.U32 R109, RZ, RZ, R89 ;  /* 0x000000ffff6d1224 */ /* 0x000fe200078e0059 */
[----:B------:R-:W3:Y:S04]  /*9b80*/  LDL R17, [R1+0x3d4] ;  /* 0x0003d40001117983 */ /* 0x000ee80000100800 */
[----:B------:R-:W3:Y:S04]  /*9b90*/  LDL R89, [R1+0x3d0] ;  /* 0x0003d00001597983 */ /* 0x000ee80000100800 */
[----:B------:R0:W3:Y:S01]  /*9ba0*/  @P1 LDG.E.U16 R191, desc[UR52][R108.64] ;  /* 0x000000346cbf1981 */ /* 0x0000e2000c1e1500 */
[----:B------:R-:W-:Y:S01]  /*9bb0*/  PRMT R187, RZ, 0x7610, R187 ;  /* 0x00007610ffbb7816 */ /* 0x000fe200000000bb */
[----:B0-----:R-:W-:-:S02]  /*9bc0*/  @P1 IMAD.MOV.U32 R108, RZ, RZ, R8 ;  /* 0x000000ffff6c1224 */ /* 0x001fc400078e0008 */
        /* <DEDUP_REMOVED lines=21> */
[----:B------:R-:W-:Y:S01]  /*9d20*/  PRMT R179, RZ, 0x7610, R179 ;  /* 0x00007610ffb37816 */ /* 0x000fe200000000b3 */
[----:B------:R-:W5:Y:S04]  /*9d30*/  LDL R113, [R1+0x3a8] ;  /* 0x0003a80001717983 */ /* 0x000f680000100800 */
[----:B------:R0:W5:Y:S04]  /*9d40*/  @P0 LDG.E.U16 R183, desc[UR52][R108.64] ;  /* 0x000000346cb70981 */ /* 0x000168000c1e1500 */
[----:B------:R-:W5:Y:S01]  /*9d50*/  LDL R112, [R1+0x3ac] ;  /* 0x0003ac0001707983 */ /* 0x000f620000100800 */
[----:B0-----:R-:W-:-:S03]  /*9d60*/  @P0 IMAD.MOV.U32 R108, RZ, RZ, R95 ;  /* 0x000000ffff6c0224 */ /* 0x001fc600078e005f */
[----:B------:R-:W5:Y:S01]  /*9d70*/  LDL R95, [R1+0x3b4] ;  /* 0x0003b400015f7983 */ /* 0x000f620000100800 */
[----:B------:R-:W-:-:S03]  /*9d80*/  @P0 IMAD.MOV.U32 R109, RZ, RZ, R99 ;  /* 0x000000ffff6d0224 */ /* 0x000fc600078e0063 */
[----:B------:R-:W5:Y:S04]  /*9d90*/  LDL R99, [R1+0x3b0] ;  /* 0x0003b00001637983 */ /* 0x000f680000100800 */
[----:B------:R0:W5:Y:S01]  /*9da0*/  @P0 LDG.E.U16 R181, desc[UR52][R108.64] ;  /* 0x000000346cb50981 */ /* 0x000162000c1e1500 */
[----:B------:R-:W-:Y:S02]  /*9db0*/  ISETP.GT.AND P2, PT, R106, 0x4d, PT ;  /* 0x0000004d6a00780c */ /* 0x000fe40003f44270 */
[----:B0-----:R-:W-:Y:S01]  /*9dc0*/  @P1 MOV R108, R110 ;  /* 0x0000006e006c1202 */ /* 0x001fe20000000f00 */
[----:B------:R-:W-:Y:S01]  /*9dd0*/  @P1 IMAD.MOV.U32 R109, RZ, RZ, R111 ;  /* 0x000000ffff6d1224 */ /* 0x000fe200078e006f */
[----:B------:R-:W-:Y:S01]  /*9de0*/  PRMT R177, RZ, 0x7610, R177 ;  /* 0x00007610ffb17816 */ /* 0x000fe200000000b1 */
[----:B------:R-:W5:Y:S04]  /*9df0*/  LDL R111, [R1+0x398] ;  /* 0x00039800016f7983 */ /* 0x000f680000100800 */
[----:B------:R3:W5:Y:S04]  /*9e00*/  @P1 LDG.E.U16 R179, desc[UR52][R108.64] ;  /* 0x000000346cb31981 */ /* 0x000768000c1e1500 */
[----:B------:R-:W5:Y:S01]  /*9e10*/  LDL R110, [R1+0x39c] ;  /* 0x00039c00016e7983 */ /* 0x000f620000100800 */
[----:B---3--:R-:W-:-:S02]  /*9e20*/  @P1 IMAD.MOV.U32 R108, RZ, RZ, R17 ;  /* 0x000000ffff6c1224 */ /* 0x008fc400078e0011 */
[----:B------:R-:W-:Y:S01]  /*9e30*/  @P1 IMAD.MOV.U32 R109, RZ, RZ, R89 ;  /* 0x000000ffff6d1224 */ /* 0x000fe200078e0059 */
[----:B------:R-:W3:Y:S04]  /*9e40*/  LDL R17, [R1+0x3a4] ;  /* 0x0003a40001117983 */ /* 0x000ee80000100800 */
[----:B------:R-:W3:Y:S01]  /*9e50*/  LDL R89, [R1+0x3a0] ;  /* 0x0003a00001597983 */ /* 0x000ee20000100800 */
[----:B------:R-:W-:-:S03]  /*9e60*/  PRMT R175, RZ, 0x7610, R175 ;  /* 0x00007610ffaf7816 */ /* 0x000fc600000000af */
[----:B------:R0:W3:Y:S02]  /*9e70*/  @P1 LDG.E.U16 R177, desc[UR52][R108.64] ;  /* 0x000000346cb11981 */ /* 0x0000e4000c1e1500 */
[----:B0-----:R-:W-:Y:S02]  /*9e80*/  @P2 IMAD.MOV.U32 R108, RZ, RZ, R8 ;  /* 0x000000ffff6c2224 */ /* 0x001fe400078e0008 */
[----:B------:R-:W3:Y:S01]  /*9e90*/  LDL R8, [R1+0x394] ;  /* 0x0003940001087983 */ /* 0x000ee20000100800 */
[----:B--2---:R-:W-:-:S03]  /*9ea0*/  @P2 IMAD.MOV.U32 R109, RZ, RZ, R14 ;  /* 0x000000ffff6d2224 */ /* 0x004fc600078e000e */
[----:B------:R-:W2:Y:S04]  /*9eb0*/  LDL R14, [R1+0x390] ;  /* 0x00039000010e7983 */ /* 0x000ea80000100800 */
[----:B------:R4:W2:Y:S02]  /*9ec0*/  @P2 LDG.E.U16 R175, desc[UR52][R108.64] ;  /* 0x000000346caf2981 */ /* 0x0008a4000c1e1500 */
[----:B----4-:R-:W-:Y:S02]  /*9ed0*/  @P2 MOV R108, R0 ;  /* 0x00000000006c2202 */ /* 0x010fe40000000f00 */
[----:B------:R-:W4:Y:S01]  /*9ee0*/  LDL R0, [R1+0x38c] ;  /* 0x00038c0001007983 */ /* 0x000f220000100800 */
[----:B-----5:R-:W-:-:S03]  /*9ef0*/  @P2 IMAD.MOV.U32 R109, RZ, RZ, R6 ;  /* 0x000000ffff6d2224 */ /* 0x020fc600078e0006 */
[----:B------:R-:W5:Y:S01]  /*9f00*/  LDL R6, [R1+0x388] ;  /* 0x0003880001067983 */ /* 0x000f620000100800 */
[C---:B------:R-:W-:Y:S02]  /*9f10*/  ISETP.GT.AND P0, PT, R106.reuse, 0x4e, PT ;  /* 0x0000004e6a00780c */ /* 0x040fe40003f04270 */
[----:B------:R-:W-:Y:S02]  /*9f20*/  PRMT R173, RZ, 0x7610, R173 ;  /* 0x00007610ffad7816 */ /* 0x000fe400000000ad */
[----:B------:R-:W-:Y:S02]  /*9f30*/  ISETP.GT.AND P1, PT, R106, 0x4f, PT ;  /* 0x0000004f6a00780c */ /* 0x000fe40003f24270 */
[----:B------:R-:W-:Y:S02]  /*9f40*/  PRMT R171, RZ, 0x7610, R171 ;  /* 0x00007610ffab7816 */ /* 0x000fe400000000ab */
[----:B------:R0:W5:Y:S01]  /*9f50*/  @P2 LDG.E.U16 R173, desc[UR52][R108.64] ;  /* 0x000000346cad2981 */ /* 0x000162000c1e1500 */
[----:B------:R-:W-:-:S04]  /*9f60*/  PRMT R169, RZ, 0x7610, R169 ;  /* 0x00007610ffa97816 */ /* 0x000fc800000000a9 */
[----:B0-----:R-:W-:Y:S02]  /*9f70*/  @P0 IMAD.MOV.U32 R108, RZ, RZ, R114 ;  /* 0x000000ffff6c0224 */ /* 0x001fe400078e0072 */
[----:B------:R-:W-:Y:S01]  /*9f80*/  @P0 IMAD.MOV.U32 R109, RZ, RZ, R115 ;  /* 0x000000ffff6d0224 */ /* 0x000fe200078e0073 */
[----:B------:R-:W-:Y:S01]  /*9f90*/  ISETP.GT.AND P2, PT, R106, 0x50, PT ;  /* 0x000000506a00780c */ /* 0x000fe20003f44270 */
[----:B------:R-:W5:Y:S04]  /*9fa0*/  LDL R115, [R1+0x368] ;  /* 0x0003680001737983 */ /* 0x000f680000100800 */
[----:B------:R0:W5:Y:S01]  /*9fb0*/  @P0 LDG.E.U16 R171, desc[UR52][R108.64] ;  /* 0x000000346cab0981 */ /* 0x000162000c1e1500 */
[----:B------:R-:W-:Y:S02]  /*9fc0*/  PRMT R167, RZ, 0x7610, R167 ;  /* 0x00007610ffa77816 */ /* 0x000fe400000000a7 */
[----:B------:R-:W-:Y:S01]  /*9fd0*/  PRMT R165, RZ, 0x7610, R165 ;  /* 0x00007610ffa57816 */ /* 0x000fe200000000a5 */
[----:B------:R-:W5:Y:S01]  /*9fe0*/  LDL R114, [R1+0x36c] ;  /* 0x00036c0001727983 */ /* 0x000f620000100800 */
[----:B0-----:R-:W-:-:S02]  /*9ff0*/  @P0 IMAD.MOV.U32 R108, RZ, RZ, R95 ;  /* 0x000000ffff6c0224 */ /* 0x001fc400078e005f */
[----:B------:R-:W-:Y:S01]  /*a000*/  @P0 IMAD.MOV.U32 R109, RZ, RZ, R99 ;  /* 0x000000ffff6d0224 */ /* 0x000fe200078e0063 */
[----:B------:R-:W5:Y:S04]  /*a010*/  LDL R95, [R1+0x384] ;  /* 0x00038400015f7983 */ /* 0x000f680000100800 */
[----:B------:R0:W5:Y:S04]  /*a020*/  @P0 LDG.E.U16 R169, desc[UR52][R108.64] ;  /* 0x000000346ca90981 */ /* 0x000168000c1e1500 */
[----:B------:R-:W5:Y:S01]  /*a030*/  LDL R99, [R1+0x380] ;  /* 0x0003800001637983 */ /* 0x000f620000100800 */
[----:B0-----:R-:W-:Y:S01]  /*a040*/  @P1 MOV R108, R112 ;  /* 0x00000070006c1202 */ /* 0x001fe20000000f00 */
        /* <DEDUP_REMOVED lines=10> */
[----:B------:R0:W3:Y:S02]  /*a0f0*/  @P1 LDG.E.U16 R165, desc[UR52][R108.64] ;  /* 0x000000346ca51981 */ /* 0x0000e4000c1e1500 */
[----:B0-----:R-:W-:Y:S02]  /*a100*/  @P2 IMAD.MOV.U32 R108, RZ, RZ, R110 ;  /* 0x000000ffff6c2224 */ /* 0x001fe400078e006e */
[----:B------:R-:W-:-:S05]  /*a110*/  @P2 IMAD.MOV.U32 R109, RZ, RZ, R111 ;  /* 0x000000ffff6d2224 */ /* 0x000fca00078e006f */
[----:B------:R0:W3:Y:S02]  /*a120*/  @P2 LDG.E.U16 R163, desc[UR52][R108.64] ;  /* 0x000000346ca32981 */ /* 0x0000e4000c1e1500 */
[----:B0-----:R-:W-:Y:S02]  /*a130*/  @P2 MOV R108, R8 ;  /* 0x00000008006c2202 */ /* 0x001fe40000000f00 */
[----:B------:R-:W3:Y:S01]  /*a140*/  LDL R8, [R1+0x364] ;  /* 0x0003640001087983 */ /* 0x000ee20000100800 */
[----:B--2---:R-:W-:-:S03]  /*a150*/  @P2 IMAD.MOV.U32 R109, RZ, RZ, R14 ;  /* 0x000000ffff6d2224 */ /* 0x004fc600078e000e */
[----:B------:R-:W2:Y:S01]  /*a160*/  LDL R14, [R1+0x360] ;  /* 0x00036000010e7983 */ /* 0x000ea20000100800 */
[----:B----4-:R-:W-:-:S03]  /*a170*/  @P0 IMAD.MOV.U32 R110, RZ, RZ, R0 ;  /* 0x000000ffff6e0224 */ /* 0x010fc600078e0000 */
[----:B------:R-:W4:Y:S01]  /*a180*/  LDL R0, [R1+0x35c] ;  /* 0x00035c0001007983 */ /* 0x000f220000100800 */
[----:B-----5:R-:W-:-:S03]  /*a190*/  @P0 IMAD.MOV.U32 R111, RZ, RZ, R6 ;  /* 0x000000ffff6f0224 */ /* 0x020fc600078e0006 */
[----:B------:R-:W5:Y:S01]  /*a1a0*/  LDL R6, [R1+0x358] ;  /* 0x0003580001067983 */ /* 0x000f620000100800 */
[----:B------:R-:W-:Y:S02]  /*a1b0*/  PRMT R155, RZ, 0x7610, R155 ;  /* 0x00007610ff9b7816 */ /* 0x000fe4000000009b */
[C---:B------:R-:W-:Y:S02]  /*a1c0*/  ISETP.GT.AND P1, PT, R106.reuse, 0x52, PT ;  /* 0x000000526a00780c */ /* 0x040fe40003f24270 */
[----:B------:R-:W-:Y:S02]  /*a1d0*/  PRMT R107, RZ, 0x7610, R107 ;  /* 0x00007610ff6b7816 */ /* 0x000fe4000000006b */
[----:B------:R0:W5:Y:S01]  /*a1e0*/  @P2 LDG.E.U16 R155, desc[UR52][R108.64] ;  /* 0x000000346c9b2981 */ /* 0x000162000c1e1500 */
[----:B------:R-:W-:-:S03]  /*a1f0*/  ISETP.GT.AND P2, PT, R106, 0x53, PT ;  /* 0x000000536a00780c */ /* 0x000fc60003f44270 */
[----:B------:R1:W5:Y:S01]  /*a200*/  @P0 LDG.E.U16 R107, desc[UR52][R110.64] ;  /* 0x000000346e6b0981 */ /* 0x000362000c1e1500 */
[----:B0-----:R-:W-:Y:S02]  /*a210*/  PRMT R108, RZ, 0x7610, R108 ;  /* 0x00007610ff6c7816 */ /* 0x001fe4000000006c */
[----:B------:R-:W-:Y:S01]  /*a220*/  PRMT R109, RZ, 0x7610, R109 ;  /* 0x00007610ff6d7816 */ /* 0x000fe2000000006d */
[----:B-1----:R-:W-:Y:S02]  /*a230*/  @P0 IMAD.MOV.U32 R110, RZ, RZ, R95 ;  /* 0x000000ffff6e0224 */ /* 0x002fe400078e005f */
[----:B------:R-:W5:Y:S01]  /*a240*/  LDL R95, [R1+0x354] ;  /* 0x00035400015f7983 */ /* 0x000f620000100800 */
[----:B------:R-:W-:-:S03]  /*a250*/  @P0 IMAD.MOV.U32 R111, RZ, RZ, R99 ;  /* 0x000000ffff6f0224 */ /* 0x000fc600078e0063 */
[----:B------:R-:W5:Y:S04]  /*a260*/  LDL R99, [R1+0x350] ;  /* 0x0003500001637983 */ /* 0x000f680000100800 */
[----:B------:R0:W5:Y:S01]  /*a270*/  @P0 LDG.E.U16 R108, desc[UR52][R110.64] ;  /* 0x000000346e6c0981 */ /* 0x000162000c1e1500 */
[----:B------:R-:W-:Y:S02]  /*a280*/  ISETP.GT.AND P0, PT, R106, 0x54, PT ;  /* 0x000000546a00780c */ /* 0x000fe40003f04270 */
[----:B0-----:R-:W-:Y:S01]  /*a290*/  PRMT R111, RZ, 0x7610, R111 ;  /* 0x00007610ff6f7816 */ /* 0x001fe2000000006f */
[----:B------:R3:W5:Y:S05]  /*a2a0*/  @P1 LDG.E.U16 R109, desc[UR52][R112.64] ;  /* 0x00000034706d1981 */ /* 0x00076a000c1e1500 */
[----:B------:R0:W5:Y:S01]  /*a2b0*/  @P2 LDG.E.U16 R111, desc[UR52][R114.64] ;  /* 0x00000034726f2981 */ /* 0x000162000c1e1500 */
[----:B---3--:R-:W-:Y:S01]  /*a2c0*/  @P1 MOV R112, R17 ;  /* 0x0000001100701202 */ /* 0x008fe20000000f00 */
[----:B------:R-:W-:-:S02]  /*a2d0*/  @P1 IMAD.MOV.U32 R113, RZ, RZ, R89 ;  /* 0x000000ffff711224 */ /* 0x000fc400078e0059 */
[----:B------:R-:W3:Y:S04]  /*a2e0*/  LDL R17, [R1+0x344] ;  /* 0x0003440001117983 */ /* 0x000ee80000100800 */
[----:B------:R-:W3:Y:S01]  /*a2f0*/  LDL R89, [R1+0x340] ;  /* 0x0003400001597983 */ /* 0x000ee20000100800 */
[----:B0-----:R-:W-:-:S03]  /*a300*/  @P2 IMAD.MOV.U32 R114, RZ, RZ, R8 ;  /* 0x000000ffff722224 */ /* 0x001fc600078e0008 */
[----:B------:R-:W3:Y:S01]  /*a310*/  LDL R8, [R1+0x334] ;  /* 0x0003340001087983 */ /* 0x000ee20000100800 */
[----:B--2---:R-:W-:-:S03]  /*a320*/  @P2 IMAD.MOV.U32 R115, RZ, RZ, R14 ;  /* 0x000000ffff732224 */ /* 0x004fc600078e000e */
[----:B------:R-:W2:Y:S01]  /*a330*/  LDL R14, [R1+0x330] ;  /* 0x00033000010e7983 */ /* 0x000ea20000100800 */
[----:B----4-:R-:W-:-:S03]  /*a340*/  @P0 IMAD.MOV.U32 R116, RZ, RZ, R0 ;  /* 0x000000ffff740224 */ /* 0x010fc600078e0000 */
[----:B------:R-:W4:Y:S01]  /*a350*/  LDL R0, [R1+0x32c] ;  /* 0x00032c0001007983 */ /* 0x000f220000100800 */
[----:B-----5:R-:W-:-:S03]  /*a360*/  @P0 IMAD.MOV.U32 R117, RZ, RZ, R6 ;  /* 0x000000ffff750224 */ /* 0x020fc600078e0006 */
[----:B------:R-:W5:Y:S01]  /*a370*/  LDL R6, [R1+0x328] ;  /* 0x0003280001067983 */ /* 0x000f620000100800 */
[----:B------:R-:W-:-:S06]  /*a380*/  PRMT R110, RZ, 0x7610, R110 ;  /* 0x00007610ff6e7816 */ /* 0x000fcc000000006e */
[----:B------:R0:W5:Y:S01]  /*a390*/  @P1 LDG.E.U16 R110, desc[UR52][R112.64] ;  /* 0x00000034706e1981 */ /* 0x000162000c1e1500 */
[----:B------:R-:W-:Y:S02]  /*a3a0*/  ISETP.GT.AND P1, PT, R106, 0x55, PT ;  /* 0x000000556a00780c */ /* 0x000fe40003f24270 */
[----:B0-----:R-:W-:Y:S02]  /*a3b0*/  PRMT R112, RZ, 0x7610, R112 ;  /* 0x00007610ff707816 */ /* 0x001fe40000000070 */
[----:B------:R-:W-:-:S04]  /*a3c0*/  PRMT R113, RZ, 0x7610, R113 ;  /* 0x00007610ff717816 */ /* 0x000fc80000000071 */
[----:B------:R0:W5:Y:S01]  /*a3d0*/  @P2 LDG.E.U16 R112, desc[UR52][R114.64] ;  /* 0x0000003472702981 */ /* 0x000162000c1e1500 */
[----:B------:R-:W-:-:S03]  /*a3e0*/  ISETP.GT.AND P2, PT, R106, 0x56, PT ;  /* 0x000000566a00780c */ /* 0x000fc60003f44270 */
[----:B------:R1:W5:Y:S01]  /*a3f0*/  @P0 LDG.E.U16 R113, desc[UR52][R116.64] ;  /* 0x0000003474710981 */ /* 0x000362000c1e1500 */
[----:B0-----:R-:W-:Y:S02]  /*a400*/  PRMT R114, RZ, 0x7610, R114 ;  /* 0x00007610ff727816 */ /* 0x001fe40000000072 */
[----:B------:R-:W-:Y:S02]  /*a410*/  PRMT R115, RZ, 0x7610, R115 ;  /* 0x00007610ff737816 */ /* 0x000fe40000000073 */
[----:B-1----:R-:W-:Y:S02]  /*a420*/  @P0 MOV R116, R95 ;  /* 0x0000005f00740202 */ /* 0x002fe40000000f00 */
[----:B------:R-:W5:Y:S04]  /*a430*/  LDL R95, [R1+0x324] ;  /* 0x00032400015f7983 */ /* 0x000f680000100800 */
[----:B------:R-:W5:Y:S01]  /*a440*/  @P1 LDG.E.U16 R115, desc[UR52][R118.64] ;  /* 0x0000003476731981 */ /* 0x000f62000c1e1500 */
[----:B------:R-:W-:-:S03]  /*a450*/  @P0 IMAD.MOV.U32 R117, RZ, RZ, R99 ;  /* 0x000000ffff750224 */ /* 0x000fc600078e0063 */
[----:B------:R-:W5:Y:S04]  /*a460*/  LDL R99, [R1+0x320] ;  /* 0x0003200001637983 */ /* 0x000f680000100800 */
[----:B------:R0:W5:Y:S01]  /*a470*/  @P0 LDG.E.U16 R114, desc[UR52][R116.64] ;  /* 0x0000003474720981 */ /* 0x000162000c1e1500 */
[----:B------:R-:W-:Y:S02]  /*a480*/  ISETP.GT.AND P0, PT, R106, 0x57, PT ;  /* 0x000000576a00780c */ /* 0x000fe40003f04270 */
[----:B0-----:R-:W-:-:S06]  /*a490*/  PRMT R117, RZ, 0x7610, R117 ;  /* 0x00007610ff757816 */ /* 0x001fcc0000000075 */
[----:B------:R0:W5:Y:S01]  /*a4a0*/  @P2 LDG.E.U16 R117, desc[UR52][R120.64] ;  /* 0x0000003478752981 */ /* 0x000162000c1e1500 */
[----:B---3--:R-:W-:-:S03]  /*a4b0*/  @P1 IMAD.MOV.U32 R118, RZ, RZ, R17 ;  /* 0x000000ffff761224 */ /* 0x008fc600078e0011 */
[----:B------:R-:W3:Y:S01]  /*a4c0*/  LDL R17, [R1+0x314] ;  /* 0x0003140001117983 */ /* 0x000ee20000100800 */
[----:B------:R-:W-:-:S03]  /*a4d0*/  @P1 IMAD.MOV.U32 R119, RZ, RZ, R89 ;  /* 0x000000ffff771224 */ /* 0x000fc600078e0059 */
[----:B------:R-:W3:Y:S01]  /*a4e0*/  LDL R89, [R1+0x310] ;  /* 0x0003100001597983 */ /* 0x000ee20000100800 */
[----:B0-----:R-:W-:-:S03]  /*a4f0*/  @P2 IMAD.MOV.U32 R120, RZ, RZ, R8 ;  /* 0x000000ffff782224 */ /* 0x001fc600078e0008 */
[----:B------:R-:W3:Y:S01]  /*a500*/  LDL R8, [R1+0x304] ;  /* 0x0003040001087983 */ /* 0x000ee20000100800 */
[----:B--2---:R-:W-:-:S03]  /*a510*/  @P2 IMAD.MOV.U32 R121, RZ, RZ, R14 ;  /* 0x000000ffff792224 */ /* 0x004fc600078e000e */
[----:B------:R-:W2:Y:S01]  /*a520*/  LDL R14, [R1+0x300] ;  /* 0x00030000010e7983 */ /* 0x000ea20000100800 */
[----:B----4-:R-:W-:-:S03]  /*a530*/  @P0 MOV R122, R0 ;  /* 0x00000000007a0202 */ /* 0x010fc60000000f00 */
        /* <DEDUP_REMOVED lines=12> */
[----:B------:R-:W-:Y:S01]  /*a600*/  PRMT R121, RZ, 0x7610, R121 ;  /* 0x00007610ff797816 */ /* 0x000fe20000000079 */
[----:B-1----:R-:W-:Y:S02]  /*a610*/  @P0 IMAD.MOV.U32 R122, RZ, RZ, R95 ;  /* 0x000000ffff7a0224 */ /* 0x002fe400078e005f */
        /* <DEDUP_REMOVED lines=12> */
[----:B0-----:R-:W-:-:S03]  /*a6e0*/  @P2 MOV R126, R8 ;  /* 0x00000008007e2202 */ /* 0x001fc60000000f00 */
        /* <DEDUP_REMOVED lines=17> */
[----:B-1----:R-:W-:Y:S01]  /*a800*/  @P0 IMAD.MOV.U32 R128, RZ, RZ, R130 ;  /* 0x000000ffff800224 */ /* 0x002fe200078e0082 */
[----:B------:R-:W-:Y:S01]  /*a810*/  @P1 MOV R130, R95 ;  /* 0x0000005f00821202 */ /* 0x000fe20000000f00 */
[----:B------:R-:W-:Y:S01]  /*a820*/  @P0 IMAD.MOV.U32 R129, RZ, RZ, R131 ;  /* 0x000000ffff810224 */ /* 0x000fe200078e0083 */
[----:B------:R-:W5:Y:S04]  /*a830*/  LDL R95, [R1+0x2bc] ;  /* 0x0002bc00015f7983 */ /* 0x000f680000100800 */
[----:B------:R0:W5:Y:S01]  /*a840*/  @P0 LDG.E.U16 R126, desc[UR52][R128.64] ;  /* 0x00000034807e0981 */ /* 0x000162000c1e1500 */
[----:B------:R-:W-:Y:S01]  /*a850*/  @P1 IMAD.MOV.U32 R131, RZ, RZ, R99 ;  /* 0x000000ffff831224 */ /* 0x000fe200078e0063 */
[----:B------:R-:W-:-:S02]  /*a860*/  ISETP.GT.AND P0, PT, R106, 0x5d, PT ;  /* 0x0000005d6a00780c */ /* 0x000fc40003f04270 */
[----:B------:R-:W5:Y:S04]  /*a870*/  LDL R99, [R1+0x2b8] ;  /* 0x0002b80001637983 */ /* 0x000f680000100800 */
[----:B------:R3:W5:Y:S01]  /*a880*/  @P1 LDG.E.U16 R127, desc[UR52][R130.64] ;  /* 0x00000034827f1981 */ /* 0x000762000c1e1500 */
        /* <DEDUP_REMOVED lines=28> */
[----:B------:R0:W5:Y:S02]  /*aa50*/  @P0 LDG.E.U16 R132, desc[UR52][R134.64] ;  /* 0x0000003486840981 */ /* 0x000164000c1e1500 */
[----:B0-----:R-:W-:Y:S01]  /*aa60*/  PRMT R135, RZ, 0x7610, R135 ;  /* 0x00007610ff877816 */ /* 0x001fe20000000087 */
[----:B---3--:R-:W-:Y:S02]  /*aa70*/  @P1 IMAD.MOV.U32 R136, RZ, RZ, R17 ;  /* 0x000000ffff881224 */ /* 0x008fe400078e0011 */
[----:B------:R-:W-:Y:S01]  /*aa80*/  @P1 IMAD.MOV.U32 R137, RZ, RZ, R89 ;  /* 0x000000ffff891224 */ /* 0x000fe200078e0059 */
[----:B------:R-:W-:Y:S01]  /*aa90*/  PRMT R134, RZ, 0x7610, R134 ;  /* 0x00007610ff867816 */ /* 0x000fe20000000086 */
[----:B------:R-:W3:Y:S04]  /*aaa0*/  LDL R89, [R1+0x288] ;  /* 0x0002880001597983 */ /* 0x000ee80000100800 */
[----:B------:R0:W3:Y:S01]  /*aab0*/  @P1 LDG.E.U16 R133, desc[UR52][R136.64] ;  /* 0x0000003488851981 */ /* 0x0000e2000c1e1500 */
[----:B------:R-:W-:-:S03]  /*aac0*/  ISETP.GT.AND P0, PT, R106, 0x60, PT ;  /* 0x000000606a00780c */ /* 0x000fc60003f04270 */
[----:B------:R-:W3:Y:S01]  /*aad0*/  LDL R17, [R1+0x28c] ;  /* 0x00028c0001117983 */ /* 0x000ee20000100800 */
[----:B0-----:R-:W-:Y:S01]  /*aae0*/  @P1 MOV R136, R138 ;  /* 0x0000008a00881202 */ /* 0x001fe20000000f00 */
[----:B------:R-:W-:-:S05]  /*aaf0*/  @P1 IMAD.MOV.U32 R137, RZ, RZ, R139 ;  /* 0x000000ffff891224 */ /* 0x000fca00078e008b */
[----:B------:R-:W3:Y:S01]  /*ab00*/  @P1 LDG.E.U16 R134, desc[UR52][R136.64] ;  /* 0x0000003488861981 */ /* 0x000ee2000c1e1500 */
[----:B------:R-:W-:-:S03]  /*ab10*/  @P2 IMAD.MOV.U32 R138, RZ, RZ, R8 ;  /* 0x000000ffff8a2224 */ /* 0x000fc600078e0008 */
[----:B------:R-:W3:Y:S01]  /*ab20*/  LDL R8, [R1+0x284] ;  /* 0x0002840001087983 */ /* 0x000ee20000100800 */
[----:B--2---:R-:W-:-:S03]  /*ab30*/  @P2 IMAD.MOV.U32 R139, RZ, RZ, R14 ;  /* 0x000000ffff8b2224 */ /* 0x004fc600078e000e */
[----:B------:R-:W2:Y:S04]  /*ab40*/  LDL R14, [R1+0x280] ;  /* 0x00028000010e7983 */ /* 0x000ea80000100800 */
[----:B------:R4:W2:Y:S02]  /*ab50*/  @P2 LDG.E.U16 R135, desc[UR52][R138.64] ;  /* 0x000000348a872981 */ /* 0x0008a4000c1e1500 */
[----:B----4-:R-:W-:Y:S02]  /*ab60*/  @P2 IMAD.MOV.U32 R138, RZ, RZ, R0 ;  /* 0x000000ffff8a2224 */ /* 0x010fe400078e0000 */
[----:B------:R-:W4:Y:S01]  /*ab70*/  LDL R0, [R1+0x27c] ;  /* 0x00027c0001007983 */ /* 0x000f220000100800 */
[----:B-----5:R-:W-:-:S03]  /*ab80*/  @P2 IMAD.MOV.U32 R139, RZ, RZ, R6 ;  /* 0x000000ffff8b2224 */ /* 0x020fc600078e0006 */
[----:B------:R-:W5:Y:S01]  /*ab90*/  LDL R6, [R1+0x278] ;  /* 0x0002780001067983 */ /* 0x000f620000100800 */
[----:B------:R-:W-:Y:S02]  /*aba0*/  ISETP.GT.AND P1, PT, R106, 0x61, PT ;  /* 0x000000616a00780c */ /* 0x000fe40003f24270 */
[----:B------:R-:W-:-:S06]  /*abb0*/  PRMT R136, RZ, 0x7610, R136 ;  /* 0x00007610ff887816 */ /* 0x000fcc0000000088 */
[----:B------:R0:W5:Y:S02]  /*abc0*/  @P2 LDG.E.U16 R136, desc[UR52][R138.64] ;  /* 0x000000348a882981 */ /* 0x000164000c1e1500 */
[----:B0-----:R-:W-:Y:S02]  /*abd0*/  PRMT R139, RZ, 0x7610, R139 ;  /* 0x00007610ff8b7816 */ /* 0x001fe4000000008b */
[----:B------:R-:W-:Y:S02]  /*abe0*/  @P0 MOV R140, R95 ;  /* 0x0000005f008c0202 */ /* 0x000fe40000000f00 */
[----:B------:R-:W5:Y:S01]  /*abf0*/  LDL R95, [R1+0x26c] ;  /* 0x00026c00015f7983 */ /* 0x000f620000100800 */
[----:B------:R-:W-:-:S03]  /*ac00*/  @P0 IMAD.MOV.U32 R141, RZ, RZ, R99 ;  /* 0x000000ffff8d0224 */ /* 0x000fc600078e0063 */
[----:B------:R-:W5:Y:S01]  /*ac10*/  LDL R99, [R1+0x268] ;  /* 0x0002680001637983 */ /* 0x000f620000100800 */
[----:B---3--:R-:W-:Y:S02]  /*ac20*/  @P1 IMAD.MOV.U32 R142, RZ, RZ, R8 ;  /* 0x000000ffff8e1224 */ /* 0x008fe400078e0008 */
[----:B--2---:R-:W-:Y:S01]  /*ac30*/  @P1 IMAD.MOV.U32 R143, RZ, RZ, R14 ;  /* 0x000000ffff8f1224 */ /* 0x004fe200078e000e */
[----:B------:R-:W-:Y:S01]  /*ac40*/  PRMT R137, RZ, 0x7610, R137 ;  /* 0x00007610ff897816 */ /* 0x000fe20000000089 */
[----:B------:R-:W2:Y:S04]  /*ac50*/  LDL R14, [R1+0x250] ;  /* 0x00025000010e7983 */ /* 0x000ea80000100800 */
[----:B------:R4:W3:Y:S01]  /*ac60*/  @P1 LDG.E.U16 R139, desc[UR52][R142.64] ;  /* 0x000000348e8b1981 */ /* 0x0008e2000c1e1500 */
[----:B------:R-:W-:-:S02]  /*ac70*/  PRMT R138, RZ, 0x7610, R138 ;  /* 0x00007610ff8a7816 */ /* 0x000fc4000000008a */
[----:B------:R-:W-:Y:S01]  /*ac80*/  ISETP.GT.AND P2, PT, R106, 0x62, PT ;  /* 0x000000626a00780c */ /* 0x000fe20003f44270 */
[----:B------:R0:W3:Y:S04]  /*ac90*/  @P0 LDG.E.U16 R137, desc[UR52][R140.64] ;  /* 0x000000348c890981 */ /* 0x0000e8000c1e1500 */
[----:B------:R-:W2:Y:S01]  /*aca0*/  LDL R8, [R1+0x254] ;  /* 0x0002540001087983 */ /* 0x000ea20000100800 */
[----:B----4-:R-:W-:-:S03]  /*acb0*/  @P1 MOV R142, R0 ;  /* 0x00000000008e1202 */ /* 0x010fc60000000f00 */
[----:B------:R-:W4:Y:S01]  /*acc0*/  LDL R0, [R1+0x264] ;  /* 0x0002640001007983 */ /* 0x000f220000100800 */
[----:B-----5:R-:W-:-:S03]  /*acd0*/  @P1 IMAD.MOV.U32 R143, RZ, RZ, R6 ;  /* 0x000000ffff8f1224 */ /* 0x020fc600078e0006 */
[----:B------:R-:W5:Y:S01]  /*ace0*/  LDL R6, [R1+0x260] ;  /* 0x0002600001067983 */ /* 0x000f620000100800 */
[----:B0-----:R-:W-:Y:S02]  /*acf0*/  @P0 IMAD.MOV.U32 R140, RZ, RZ, R17 ;  /* 0x000000ffff8c0224 */ /* 0x001fe400078e0011 */
[----:B------:R-:W-:Y:S01]  /*ad00*/  @P0 IMAD.MOV.U32 R141, RZ, RZ, R89 ;  /* 0x000000ffff8d0224 */ /* 0x000fe200078e0059 */
[----:B------:R-:W3:Y:S04]  /*ad10*/  LDL R17, [R1+0x25c] ;  /* 0x00025c0001117983 */ /* 0x000ee80000100800 */
[----:B------:R-:W2:Y:S04]  /*ad20*/  LDL R89, [R1+0x258] ;  /* 0x0002580001597983 */ /* 0x000ea80000100800 */
[----:B------:R0:W2:Y:S01]  /*ad30*/  @P0 LDG.E.U16 R138, desc[UR52][R140.64] ;  /* 0x000000348c8a0981 */ /* 0x0000a2000c1e1500 */
[----:B------:R-:W-:-:S02]  /*ad40*/  ISETP.GT.AND P0, PT, R106, 0x63, PT ;  /* 0x000000636a00780c */ /* 0x000fc40003f04270 */
[----:B0-----:R-:W-:-:S06]  /*ad50*/  PRMT R141, RZ, 0x7610, R141 ;  /* 0x00007610ff8d7816 */ /* 0x001fcc000000008d */
[----:B------:R0:W2:Y:S02]  /*ad60*/  @P2 LDG.E.U16 R141, desc[UR52][R144.64] ;  /* 0x00000034908d2981 */ /* 0x0000a4000c1e1500 */
[----:B0-----:R-:W-:Y:S02]  /*ad70*/  @P2 IMAD.MOV.U32 R144, RZ, RZ, R95 ;  /* 0x000000ffff902224 */ /* 0x001fe400078e005f */
[----:B------:R-:W2:Y:S01]  /*ad80*/  LDL R95, [R1+0x24c] ;  /* 0x00024c00015f7983 */ /* 0x000ea20000100800 */
[----:B------:R-:W-:-:S03]  /*ad90*/  @P2 IMAD.MOV.U32 R145, RZ, RZ, R99 ;  /* 0x000000ffff912224 */ /* 0x000fc600078e0063 */
[----:B------:R-:W2:Y:S01]  /*ada0*/  LDL R99, [R1+0x248] ;  /* 0x0002480001637983 */ /* 0x000ea20000100800 */
[----:B----4-:R-:W-:-:S03]  /*adb0*/  @P0 IMAD.MOV.U32 R146, RZ, RZ, R0 ;  /* 0x000000ffff920224 */ /* 0x010fc600078e0000 */
[----:B------:R-:W4:Y:S01]  /*adc0*/  LDL R0, [R1+0x244] ;  /* 0x0002440001007983 */ /* 0x000f220000100800 */
[----:B-----5:R-:W-:-:S03]  /*add0*/  @P0 MOV R147, R6 ;  /* 0x0000000600930202 */ /* 0x020fc60000000f00 */
[----:B------:R-:W5:Y:S01]  /*ade0*/  LDL R6, [R1+0x240] ;  /* 0x0002400001067983 */ /* 0x000f620000100800 */
[----:B------:R-:W-:-:S06]  /*adf0*/  PRMT R140, RZ, 0x7610, R140 ;  /* 0x00007610ff8c7816 */ /* 0x000fcc000000008c */
[----:B------:R0:W5:Y:S01]  /*ae00*/  @P1 LDG.E.U16 R140, desc[UR52][R142.64] ;  /* 0x000000348e8c1981 */ /* 0x000162000c1e1500 */
[----:B------:R-:W-:Y:S02]  /*ae10*/  ISETP.GT.AND P1, PT, R106, 0x64, PT ;  /* 0x000000646a00780c */ /* 0x000fe40003f24270 */
[----:B0-----:R-:W-:Y:S02]  /*ae20*/  PRMT R142, RZ, 0x7610, R142 ;  /* 0x00007610ff8e7816 */ /* 0x001fe4000000008e */
[----:B------:R-:W-:-:S04]  /*ae30*/  PRMT R143, RZ, 0x7610, R143 ;  /* 0x00007610ff8f7816 */ /* 0x000fc8000000008f */
[----:B------:R0:W5:Y:S04]  /*ae40*/  @P2 LDG.E.U16 R142, desc[UR52][R144.64] ;  /* 0x00000034908e2981 */ /* 0x000168000c1e1500 */
[----:B------:R3:W5:Y:S01]  /*ae50*/  @P0 LDG.E.U16 R143, desc[UR52][R146.64] ;  /* 0x00000034928f0981 */ /* 0x000762000c1e1500 */
[----:B0-----:R-:W-:Y:S01]  /*ae60*/  PRMT R144, RZ, 0x7610, R144 ;  /* 0x00007610ff907816 */ /* 0x001fe20000000090 */
[----:B---3--:R-:W-:Y:S02]  /*ae70*/  @P0 IMAD.MOV.U32 R146, RZ, RZ, R17 ;  /* 0x000000ffff920224 */ /* 0x008fe400078e0011 */
[----:B--2---:R-:W-:Y:S01]  /*ae80*/  @P0 IMAD.MOV.U32 R147, RZ, RZ, R89 ;  /* 0x000000ffff930224 */ /* 0x004fe200078e0059 */
[----:B------:R-:W2:Y:S04]  /*ae90*/  LDL R17, [R1+0x23c] ;  /* 0x00023c0001117983 */ /* 0x000ea80000100800 */
[----:B------:R-:W3:Y:S01]  /*aea0*/  LDL R89, [R1+0x238] ;  /* 0x0002380001597983 */ /* 0x000ee20000100800 */
[----:B------:R-:W-:-:S03]  /*aeb0*/  ISETP.GT.AND P2, PT, R106, 0x65, PT ;  /* 0x000000656a00780c */ /* 0x000fc60003f44270 */
[----:B------:R0:W3:Y:S01]  /*aec0*/  @P0 LDG.E.U16 R144, desc[UR52][R146.64] ;  /* 0x0000003492900981 */ /* 0x0000e2000c1e1500 */
[----:B------:R-:W-:Y:S01]  /*aed0*/  @P1 MOV R148, R95 ;  /* 0x0000005f00941202 */ /* 0x000fe20000000f00 */
[----:B------:R-:W-:Y:S02]  /*aee0*/  @P1 IMAD.MOV.U32 R149, RZ, RZ, R99 ;  /* 0x000000ffff951224 */ /* 0x000fe400078e0063 */
[----:B------:R-:W3:Y:S04]  /*aef0*/  LDL R99, [R1+0x208] ;  /* 0x0002080001637983 */ /* 0x000ee80000100800 */
[----:B------:R-:W3:Y:S01]  /*af00*/  LDL R95, [R1+0x20c] ;  /* 0x00020c00015f7983 */ /* 0x000ee20000100800 */
[----:B0-----:R-:W-:Y:S02]  /*af10*/  @P1 IMAD.MOV.U32 R146, RZ, RZ, R8 ;  /* 0x000000ffff921224 */ /* 0x001fe400078e0008 */
[----:B------:R-:W-:Y:S01]  /*af20*/  @P1 IMAD.MOV.U32 R147, RZ, RZ, R14 ;  /* 0x000000ffff931224 */ /* 0x000fe200078e000e */
[----:B------:R-:W3:Y:S04]  /*af30*/  LDL R8, [R1+0x234] ;  /* 0x0002340001087983 */ /* 0x000ee80000100800 */
[----:B------:R-:W3:Y:S01]  /*af40*/  LDL R14, [R1+0x230] ;  /* 0x00023000010e7983 */ /* 0x000ee20000100800 */
[----:B----4-:R-:W-:-:S03]  /*af50*/  @P2 IMAD.MOV.U32 R150, RZ, RZ, R0 ;  /* 0x000000ffff962224 */ /* 0x010fc600078e0000 */
[----:B------:R-:W4:Y:S01]  /*af60*/  LDL R0, [R1+0x204] ;  /* 0x0002040001007983 */ /* 0x000f220000100800 */
[----:B-----5:R-:W-:-:S03]  /*af70*/  @P2 IMAD.MOV.U32 R151, RZ, RZ, R6 ;  /* 0x000000ffff972224 */ /* 0x020fc600078e0006 */
[----:B------:R-:W5:Y:S01]  /*af80*/  LDL R6, [R1+0x200] ;  /* 0x0002000001067983 */ /* 0x000f620000100800 */
[----:B------:R-:W-:Y:S02]  /*af90*/  PRMT R145, RZ, 0x7610, R145 ;  /* 0x00007610ff917816 */ /* 0x000fe40000000091 */
[----:B------:R-:W-:-:S04]  /*afa0*/  ISETP.GT.AND P0, PT, R106, 0x66, PT ;  /* 0x000000666a00780c */ /* 0x000fc80003f04270 */
[----:B------:R0:W5:Y:S01]  /*afb0*/  @P1 LDG.E.U16 R145, desc[UR52][R146.64] ;  /* 0x0000003492911981 */ /* 0x000162000c1e1500 */
[----:B------:R-:W-:Y:S02]  /*afc0*/  ISETP.GT.AND P3, PT, R106, 0x68, PT ;  /* 0x000000686a00780c */ /* 0x000fe40003f64270 */
[----:B0-----:R-:W-:Y:S02]  /*afd0*/  PRMT R147, RZ, 0x7610, R147 ;  /* 0x00007610ff937816 */ /* 0x001fe40000000093 */
[----:B------:R-:W-:-:S04]  /*afe0*/  PRMT R146, RZ, 0x7610, R146 ;  /* 0x00007610ff927816 */ /* 0x000fc80000000092 */
[----:B------:R2:W5:Y:S04]  /*aff0*/  @P2 LDG.E.U16 R147, desc[UR52][R150.64] ;  /* 0x0000003496932981 */ /* 0x000568000c1e1500 */
[----:B------:R0:W5:Y:S01]  /*b000*/  @P1 LDG.E.U16 R146, desc[UR52][R148.64] ;  /* 0x0000003494921981 */ /* 0x000162000c1e1500 */
[----:B------:R-:W-:Y:S01]  /*b010*/  ISETP.GT.AND P1, PT, R106, 0x69, PT ;  /* 0x000000696a00780c */ /* 0x000fe20003f24270 */
[----:B--2---:R-:W-:Y:S02]  /*b020*/  @P2 IMAD.MOV.U32 R150, RZ, RZ, R17 ;  /* 0x000000ffff962224 */ /* 0x004fe400078e0011 */
[----:B------:R-:W2:Y:S01]  /*b030*/  LDL R17, [R1+0x1fc] ;  /* 0x0001fc0001117983 */ /* 0x000ea20000100800 */
[----:B---3--:R-:W-:-:S03]  /*b040*/  @P2 MOV R151, R89 ;  /* 0x0000005900972202 */ /* 0x008fc60000000f00 */
[----:B------:R-:W3:Y:S01]  /*b050*/  LDL R89, [R1+0x1f8] ;  /* 0x0001f80001597983 */ /* 0x000ee20000100800 */
[----:B0-----:R-:W-:Y:S02]  /*b060*/  PRMT R148, RZ, 0x7610, R148 ;  /* 0x00007610ff947816 */ /* 0x001fe40000000094 */
[----:B------:R-:W-:-:S04]  /*b070*/  PRMT R149, RZ, 0x7610, R149 ;  /* 0x00007610ff957816 */ /* 0x000fc80000000095 */
[----:B------:R0:W3:Y:S01]  /*b080*/  @P2 LDG.E.U16 R148, desc[UR52][R150.64] ;  /* 0x0000003496942981 */ /* 0x0000e2000c1e1500 */
[----:B------:R-:W-:-:S03]  /*b090*/  @P0 IMAD.MOV.U32 R152, RZ, RZ, R8 ;  /* 0x000000ffff980224 */ /* 0x000fc600078e0008 */
[----:B------:R-:W3:Y:S01]  /*b0a0*/  LDL R8, [R1+0x1f4] ;  /* 0x0001f40001087983 */ /* 0x000ee20000100800 */
[----:B------:R-:W-:-:S03]  /*b0b0*/  @P0 IMAD.MOV.U32 R153, RZ, RZ, R14 ;  /* 0x000000ffff990224 */ /* 0x000fc600078e000e */
[----:B------:R-:W3:Y:S01]  /*b0c0*/  LDL R14, [R1+0x1f0] ;  /* 0x0001f000010e7983 */ /* 0x000ee20000100800 */
[----:B0-----:R-:W-:-:S03]  /*b0d0*/  PRMT R151, RZ, 0x7610, R151 ;  /* 0x00007610ff977816 */ /* 0x001fc60000000097 */
[----:B------:R0:W3:Y:S02]  /*b0e0*/  @P0 LDG.E.U16 R149, desc[UR52][R152.64] ;  /* 0x0000003498950981 */ /* 0x0000e4000c1e1500 */
[----:B0-----:R-:W-:Y:S01]  /*b0f0*/  @P3 IMAD.MOV.U32 R152, RZ, RZ, R160 ;  /* 0x000000ffff983224 */ /* 0x001fe200078e00a0 */
[----:B------:R-:W-:Y:S01]  /*b100*/  @P3 MOV R160, R95 ;  /* 0x0000005f00a03202 */ /* 0x000fe20000000f00 */
[----:B------:R-:W-:Y:S01]  /*b110*/  @P3 IMAD.MOV.U32 R153, RZ, RZ, R161 ;  /* 0x000000ffff993224 */ /* 0x000fe200078e00a1 */
[----:B------:R-:W3:Y:S01]  /*b120*/  LDL R95, [R1+0x1ec] ;  /* 0x0001ec00015f7983 */ /* 0x000ee20000100800 */
[----:B------:R-:W-:-:S03]  /*b130*/  @P3 IMAD.MOV.U32 R161, RZ, RZ, R99 ;  /* 0x000000ffffa13224 */ /* 0x000fc600078e0063 */
[----:B------:R-:W3:Y:S04]  /*b140*/  LDL R99, [R1+0x1e8] ;  /* 0x0001e80001637983 */ /* 0x000ee80000100800 */
[----:B------:R4:W3:Y:S02]  /*b150*/  @P3 LDG.E.U16 R151, desc[UR52][R160.64] ;  /* 0x00000034a0973981 */ /* 0x0008e4000c1e1500 */
[----:B----4-:R-:W-:Y:S02]  /*b160*/  @P1 IMAD.MOV.U32 R160, RZ, RZ, R0 ;  /* 0x000000ffffa01224 */ /* 0x010fe400078e0000 */
[----:B------:R-:W4:Y:S01]  /*b170*/  LDL R0, [R1+0x1e4] ;  /* 0x0001e40001007983 */ /* 0x000f220000100800 */
[----:B-----5:R-:W-:-:S03]  /*b180*/  @P1 IMAD.MOV.U32 R161, RZ, RZ, R6 ;  /* 0x000000ffffa11224 */ /* 0x020fc600078e0006 */
[----:B------:R-:W5:Y:S01]  /*b190*/  LDL R6, [R1+0x1e0] ;  /* 0x0001e00001067983 */ /* 0x000f620000100800 */
[----:B------:R-:W-:Y:S02]  /*b1a0*/  PRMT R150, RZ, 0x7610, R150 ;  /* 0x00007610ff967816 */ /* 0x000fe40000000096 */
[----:B------:R-:W-:-:S04]  /*b1b0*/  ISETP.GT.AND P2, PT, R106, 0x6a, PT ;  /* 0x0000006a6a00780c */ /* 0x000fc80003f44270 */
[----:B------:R0:W5:Y:S02]  /*b1c0*/  @P3 LDG.E.U16 R150, desc[UR52][R152.64] ;  /* 0x0000003498963981 */ /* 0x000164000c1e1500 */
[----:B0-----:R-:W-:Y:S02]  /*b1d0*/  PRMT R152, RZ, 0x7610, R152 ;  /* 0x00007610ff987816 */ /* 0x001fe40000000098 */
[----:B------:R-:W-:-:S04]  /*b1e0*/  PRMT R153, RZ, 0x7610, R153 ;  /* 0x00007610ff997816 */ /* 0x000fc80000000099 */
[----:B------:R2:W5:Y:S01]  /*b1f0*/  @P1 LDG.E.U16 R152, desc[UR52][R160.64] ;  /* 0x00000034a0981981 */ /* 0x000562000c1e1500 */
[----:B------:R-:W-:Y:S02]  /*b200*/  PRMT R154, RZ, 0x7610, R154 ;  /* 0x00007610ff9a7816 */ /* 0x000fe4000000009a */
[----:B------:R-:W-:Y:S01]  /*b210*/  PRMT R162, RZ, 0x7610, R162 ;  /* 0x00007610ffa27816 */ /* 0x000fe200000000a2 */
[----:B--2---:R-:W-:Y:S02]  /*b220*/  @P1 IMAD.MOV.U32 R160, RZ, RZ, R17 ;  /* 0x000000ffffa01224 */ /* 0x004fe400078e0011 */
[----:B------:R-:W2:Y:S01]  /*b230*/  LDL R17, [R1+0x1d4] ;  /* 0x0001d40001117983 */ /* 0x000ea20000100800 */
[----:B---3--:R-:W-:-:S03]  /*b240*/  @P1 MOV R161, R89 ;  /* 0x0000005900a11202 */ /* 0x008fc60000000f00 */
[----:B------:R-:W3:Y:S04]  /*b250*/  LDL R89, [R1+0x1d0] ;  /* 0x0001d00001597983 */ /* 0x000ee80000100800 */
[----:B------:R0:W3:Y:S01]  /*b260*/  @P1 LDG.E.U16 R153, desc[UR52][R160.64] ;  /* 0x00000034a0991981 */ /* 0x0000e2000c1e1500 */
[----:B------:R-:W-:Y:S01]  /*b270*/  ISETP.GT.AND P1, PT, R106, 0x6b, PT ;  /* 0x0000006b6a00780c */ /* 0x000fe20003f24270 */
[----:B0-----:R-:W-:Y:S02]  /*b280*/  @P2 IMAD.MOV.U32 R160, RZ, RZ, R8 ;  /* 0x000000ffffa02224 */ /* 0x001fe400078e0008 */
[----:B------:R-:W2:Y:S01]  /*b290*/  LDL R8, [R1+0x1dc] ;  /* 0x0001dc0001087983 */ /* 0x000ea20000100800 */
[----:B------:R-:W-:-:S03]  /*b2a0*/  @P2 IMAD.MOV.U32 R161, RZ, RZ, R14 ;  /* 0x000000ffffa12224 */ /* 0x000fc600078e000e */
[----:B------:R-:W3:Y:S04]  /*b2b0*/  LDL R14, [R1+0x1d8] ;  /* 0x0001d800010e7983 */ /* 0x000ee80000100800 */
[----:B------:R0:W3:Y:S02]  /*b2c0*/  @P2 LDG.E.U16 R154, desc[UR52][R160.64] ;  /* 0x00000034a09a2981 */ /* 0x0000e4000c1e1500 */
[----:B0-----:R-:W-:Y:S01]  /*b2d0*/  @P2 IMAD.MOV.U32 R160, RZ, RZ, R95 ;  /* 0x000000ffffa02224 */ /* 0x001fe200078e005f */
[----:B------:R-:W-:Y:S01]  /*b2e0*/  PRMT R164, RZ, 0x7610, R164 ;  /* 0x00007610ffa47816 */ /* 0x000fe200000000a4 */
[----:B------:R-:W3:Y:S01]  /*b2f0*/  LDL R95, [R1+0x194] ;  /* 0x00019400015f7983 */ /* 0x000ee20000100800 */
[----:B------:R-:W-:-:S03]  /*b300*/  @P2 IMAD.MOV.U32 R161, RZ, RZ, R99 ;  /* 0x000000ffffa12224 */ /* 0x000fc600078e0063 */
[----:B------:R-:W3:Y:S04]  /*b310*/  LDL R99, [R1+0x190] ;  /* 0x0001900001637983 */ /* 0x000ee80000100800 */
[----:B------:R4:W3:Y:S02]  /*b320*/  @P2 LDG.E.U16 R162, desc[UR52][R160.64] ;  /* 0x00000034a0a22981 */ /* 0x0008e4000c1e1500 */
[----:B----4-:R-:W-:Y:S02]  /*b330*/  @P1 MOV R160, R0 ;  /* 0x0000000000a01202 */ /* 0x010fe40000000f00 */
[----:B------:R-:W4:Y:S01]  /*b340*/  LDL R0, [R1+0x1cc] ;  /* 0x0001cc0001007983 */ /* 0x000f220000100800 */
[----:B-----5:R-:W-:-:S03]  /*b350*/  @P1 IMAD.MOV.U32 R161, RZ, RZ, R6 ;  /* 0x000000ffffa11224 */ /* 0x020fc600078e0006 */
[----:B------:R-:W5:Y:S01]  /*b360*/  LDL R6, [R1+0x1c8] ;  /* 0x0001c80001067983 */ /* 0x000f620000100800 */
[----:B------:R-:W-:Y:S02]  /*b370*/  ISETP.GT.AND P2, PT, R106, 0x6c, PT ;  /* 0x0000006c6a00780c */ /* 0x000fe40003f44270 */
[----:B------:R-:W-:Y:S01]  /*b380*/  PRMT R166, RZ, 0x7610, R166 ;  /* 0x00007610ffa67816 */ /* 0x000fe200000000a6 */
[----:B------:R2:W5:Y:S01]  /*b390*/  @P1 LDG.E.U16 R164, desc[UR52][R160.64] ;  /* 0x00000034a0a41981 */ /* 0x000562000c1e1500 */
[----:B------:R-:W-:Y:S01]  /*b3a0*/  PRMT R168, RZ, 0x7610, R168 ;  /* 0x00007610ffa87816 */ /* 0x000fe200000000a8 */
[----:B--2---:R-:W-:Y:S02]  /*b3b0*/  @P1 IMAD.MOV.U32 R160, RZ, RZ, R8 ;  /* 0x000000ffffa01224 */ /* 0x004fe400078e0008 */
[----:B------:R-:W2:Y:S01]  /*b3c0*/  LDL R8, [R1+0x18c] ;  /* 0x00018c0001087983 */ /* 0x000ea20000100800 */
[----:B---3--:R-:W-:-:S03]  /*b3d0*/  @P1 IMAD.MOV.U32 R161, RZ, RZ, R14 ;  /* 0x000000ffffa11224 */ /* 0x008fc600078e000e */
[----:B------:R-:W3:Y:S04]  /*b3e0*/  LDL R14, [R1+0x188] ;  /* 0x00018800010e7983 */ /* 0x000ee80000100800 */
[----:B------:R0:W3:Y:S02]  /*b3f0*/  @P1 LDG.E.U16 R166, desc[UR52][R160.64] ;  /* 0x00000034a0a61981 */ /* 0x0000e4000c1e1500 */
[----:B0-----:R-:W-:Y:S01]  /*b400*/  @P2 IMAD.MOV.U32 R160, RZ, RZ, R17 ;  /* 0x000000ffffa02224 */ /* 0x001fe200078e0011 */
[----:B------:R-:W-:Y:S01]  /*b410*/  @P2 MOV R161, R89 ;  /* 0x0000005900a12202 */ /* 0x000fe20000000f00 */
[----:B------:R-:W3:Y:S04]  /*b420*/  LDL R17, [R1+0x104] ;  /* 0x0001040001117983 */ /* 0x000ee80000100800 */
[----:B------:R-:W3:Y:S04]  /*b430*/  LDL R89, [R1+0x100] ;  /* 0x0001000001597983 */ /* 0x000ee80000100800 */
[----:B------:R4:W3:Y:S02]  /*b440*/  @P2 LDG.E.U16 R168, desc[UR52][R160.64] ;  /* 0x00000034a0a82981 */ /* 0x0008e4000c1e1500 */
[----:B----4-:R-:W-:-:S02]  /*b450*/  @P2 IMAD.MOV.U32 R160, RZ, RZ, R0 ;  /* 0x000000ffffa02224 */ /* 0x010fc400078e0000 */
[----:B------:R-:W4:Y:S01]  /*b460*/  LDL R0, [R1+0xfc] ;  /* 0x0000fc0001007983 */ /* 0x000f220000100800 */
[----:B-----5:R-:W-:-:S03]  /*b470*/  @P2 IMAD.MOV.U32 R161, RZ, RZ, R6 ;  /* 0x000000ffffa12224 */ /* 0x020fc600078e0006 */
[----:B------:R-:W5:Y:S01]  /*b480*/  LDL R6, [R1+0xf8] ;  /* 0x0000f80001067983 */ /* 0x000f620000100800 */
[----:B------:R-:W-:Y:S02]  /*b490*/  ISETP.GT.AND P1, PT, R106, 0x70, PT ;  /* 0x000000706a00780c */ /* 0x000fe40003f24270 */
[----:B------:R-:W-:Y:S02]  /*b4a0*/  PRMT R170, RZ, 0x7610, R170 ;  /* 0x00007610ffaa7816 */ /* 0x000fe400000000aa */
[----:B------:R-:W-:-:S04]  /*b4b0*/  PRMT R172, RZ, 0x7610, R172 ;  /* 0x00007610ffac7816 */ /* 0x000fc800000000ac */
[----:B------:R0:W5:Y:S01]  /*b4c0*/  @P2 LDG.E.U16 R170, desc[UR52][R160.64] ;  /* 0x00000034a0aa2981 */ /* 0x000162000c1e1500 */
[----:B------:R-:W-:Y:S02]  /*b4d0*/  ISETP.GT.AND P2, PT, R106, 0x78, PT ;  /* 0x000000786a00780c */ /* 0x000fe40003f44270 */
[----:B------:R-:W-:Y:S02]  /*b4e0*/  PRMT R174, RZ, 0x7610, R174 ;  /* 0x00007610ffae7816 */ /* 0x000fe400000000ae */
[----:B0-----:R-:W-:Y:S02]  /*b4f0*/  @P1 IMAD.MOV.U32 R160, RZ, RZ, R95 ;  /* 0x000000ffffa01224 */ /* 0x001fe400078e005f */
[----:B------:R-:W-:Y:S01]  /*b500*/  @P1 IMAD.MOV.U32 R161, RZ, RZ, R99 ;  /* 0x000000ffffa11224 */ /* 0x000fe200078e0063 */
[----:B------:R-:W5:Y:S04]  /*b510*/  LDL R95, [R1+0x1c4] ;  /* 0x0001c400015f7983 */ /* 0x000f680000100800 */
[----:B------:R-:W5:Y:S04]  /*b520*/  LDL R99, [R1+0x1c0] ;  /* 0x0001c00001637983 */ /* 0x000f680000100800 */
[----:B------:R2:W5:Y:S01]  /*b530*/  @P1 LDG.E.U16 R172, desc[UR52][R160.64] ;  /* 0x00000034a0ac1981 */ /* 0x000562000c1e1500 */
[----:B------:R-:W-:-:S02]  /*b540*/  PRMT R176, RZ, 0x7610, R176 ;  /* 0x00007610ffb07816 */ /* 0x000fc400000000b0 */
[----:B--2---:R-:W-:Y:S02]  /*b550*/  @P1 MOV R160, R8 ;  /* 0x0000000800a01202 */ /* 0x004fe40000000f00 */
[----:B------:R-:W2:Y:S01]  /*b560*/  LDL R8, [R1+0x184] ;  /* 0x0001840001087983 */ /* 0x000ea20000100800 */
[----:B---3--:R-:W-:-:S03]  /*b570*/  @P1 IMAD.MOV.U32 R161, RZ, RZ, R14 ;  /* 0x000000ffffa11224 */ /* 0x008fc600078e000e */
[----:B------:R-:W3:Y:S04]  /*b580*/  LDL R14, [R1+0x180] ;  /* 0x00018000010e7983 */ /* 0x000ee80000100800 */
[----:B------:R0:W3:Y:S02]  /*b590*/  @P1 LDG.E.U16 R174, desc[UR52][R160.64] ;  /* 0x00000034a0ae1981 */ /* 0x0000e4000c1e1500 */
[----:B0-----:R-:W-:Y:S02]  /*b5a0*/  @P2 IMAD.MOV.U32 R160, RZ, RZ, R17 ;  /* 0x000000ffffa02224 */ /* 0x001fe400078e0011 */
[----:B------:R-:W3:Y:S01]  /*b5b0*/  LDL R17, [R1+0x17c] ;  /* 0x00017c0001117983 */ /* 0x000ee20000100800 */
[----:B------:R-:W-:-:S03]  /*b5c0*/  @P2 IMAD.MOV.U32 R161, RZ, RZ, R89 ;  /* 0x000000ffffa12224 */ /* 0x000fc600078e0059 */
[----:B------:R-:W3:Y:S04]  /*b5d0*/  LDL R89, [R1+0x178] ;  /* 0x0001780001597983 */ /* 0x000ee80000100800 */
[----:B------:R4:W3:Y:S02]  /*b5e0*/  @P2 LDG.E.U16 R176, desc[UR52][R160.64] ;  /* 0x00000034a0b02981 */ /* 0x0008e4000c1e1500 */
[----:B----4-:R-:W-:Y:S02]  /*b5f0*/  @P2 IMAD.MOV.U32 R160, RZ, RZ, R0 ;  /* 0x000000ffffa02224 */ /* 0x010fe400078e0000 */
[----:B------:R-:W4:Y:S01]  /*b600*/  LDL R0, [R1+0xf4] ;  /* 0x0000f40001007983 */ /* 0x000f220000100800 */
[----:B-----5:R-:W-:-:S03]  /*b610*/  @P2 MOV R161, R6 ;  /* 0x0000000600a12202 */ /* 0x020fc60000000f00 */
[----:B------:R-:W5:Y:S01]  /*b620*/  LDL R6, [R1+0xf0] ;  /* 0x0000f00001067983 */ /* 0x000f620000100800 */
[----:B------:R-:W-:Y:S02]  /*b630*/  ISETP.GT.AND P1, PT, R106, 0x6d, PT ;  /* 0x0000006d6a00780c */ /* 0x000fe40003f24270 */
[----:B------:R-:W-:-:S06]  /*b640*/  PRMT R178, RZ, 0x7610, R178 ;  /* 0x00007610ffb27816 */ /* 0x000fcc00000000b2 */
[----:B------:R0:W5:Y:S01]  /*b650*/  @P2 LDG.E.U16 R178, desc[UR52][R160.64] ;  /* 0x00000034a0b22981 */ /* 0x000162000c1e1500 */
[----:B------:R-:W-:Y:S02]  /*b660*/  ISETP.GT.AND P2, PT, R106, 0x71, PT ;  /* 0x000000716a00780c */ /* 0x000fe40003f44270 */
[----:B------:R-:W-:Y:S02]  /*b670*/  PRMT R180, RZ, 0x7610, R180 ;  /* 0x00007610ffb47816 */ /* 0x000fe400000000b4 */
[----:B------:R-:W-:Y:S01]  /*b680*/  PRMT R182, RZ, 0x7610, R182 ;  /* 0x00007610ffb67816 */ /* 0x000fe200000000b6 */
[----:B0-----:R-:W-:Y:S02]  /*b690*/  @P1 IMAD.MOV.U32 R160, RZ, RZ, R95 ;  /* 0x000000ffffa01224 */ /* 0x001fe400078e005f */
[----:B------:R-:W5:Y:S01]  /*b6a0*/  LDL R95, [R1+0xec] ;  /* 0x0000ec00015f7983 */ /* 0x000f620000100800 */
[----:B------:R-:W-:-:S03]  /*b6b0*/  @P1 IMAD.MOV.U32 R161, RZ, RZ, R99 ;  /* 0x000000ffffa11224 */ /* 0x000fc600078e0063 */
[----:B------:R-:W5:Y:S01]  /*b6c0*/  LDL R99, [R1+0xe8] ;  /* 0x0000e80001637983 */ /* 0x000f620000100800 */
[----:B------:R-:W-:-:S03]  /*b6d0*/  ISETP.GT.AND P3, PT, R106, 0x79, PT ;  /* 0x000000796a00780c */ /* 0x000fc60003f64270 */
[----:B------:R2:W5:Y:S01]  /*b6e0*/  @P1 LDG.E.U16 R180, desc[UR52][R160.64] ;  /* 0x00000034a0b41981 */ /* 0x000562000c1e1500 */
[----:B------:R-:W-:Y:S01]  /*b6f0*/  PRMT R184, RZ, 0x7610, R184 ;  /* 0x00007610ffb87816 */ /* 0x000fe200000000b8 */
[----:B--2---:R-:W-:Y:S02]  /*b700*/  @P2 IMAD.MOV.U32 R160, RZ, RZ, R8 ;  /* 0x000000ffffa02224 */ /* 0x004fe400078e0008 */
[----:B------:R-:W2:Y:S01]  /*b710*/  LDL R8, [R1+0x174] ;  /* 0x0001740001087983 */ /* 0x000ea20000100800 */
[----:B---3--:R-:W-:-:S03]  /*b720*/  @P2 IMAD.MOV.U32 R161, RZ, RZ, R14 ;  /* 0x000000ffffa12224 */ /* 0x008fc600078e000e */
[----:B------:R-:W3:Y:S04]  /*b730*/  LDL R14, [R1+0x170] ;  /* 0x00017000010e7983 */ /* 0x000ee80000100800 */
[----:B------:R0:W3:Y:S02]  /*b740*/  @P2 LDG.E.U16 R182, desc[UR52][R160.64] ;  /* 0x00000034a0b62981 */ /* 0x0000e4000c1e1500 */
[----:B0-----:R-:W-:Y:S02]  /*b750*/  @P2 MOV R160, R17 ;  /* 0x0000001100a02202 */ /* 0x001fe40000000f00 */
        /* <DEDUP_REMOVED lines=9> */
[----:B------:R-:W-:Y:S02]  /*b7f0*/  ISETP.GT.AND P2, PT, R106, 0x72, PT ;  /* 0x000000726a00780c */ /* 0x000fe40003f44270 */
[----:B------:R-:W-:Y:S02]  /*b800*/  PRMT R188, RZ, 0x7610, R188 ;  /* 0x00007610ffbc7816 */ /* 0x000fe400000000bc */
[----:B------:R0:W5:Y:S01]  /*b810*/  @P3 LDG.E.U16 R186, desc[UR52][R160.64] ;  /* 0x00000034a0ba3981 */ /* 0x000162000c1e1500 */
[----:B------:R-:W-:Y:S01]  /*b820*/  PRMT R190, RZ, 0x7610, R190 ;  /* 0x00007610ffbe7816 */ /* 0x000fe200000000be */
[----:B0-----:R-:W-:Y:S01]  /*b830*/  @P3 IMAD.MOV.U32 R160, RZ, RZ, R95 ;  /* 0x000000ffffa03224 */ /* 0x001fe200078e005f */
[----:B------:R-:W-:Y:S01]  /*b840*/  PRMT R192, RZ, 0x7610, R192 ;  /* 0x00007610ffc07816 */ /* 0x000fe200000000c0 */
[----:B------:R-:W5:Y:S01]  /*b850*/  LDL R95, [R1+0x164] ;  /* 0x00016400015f7983 */ /* 0x000f620000100800 */
[----:B------:R-:W-:-:S03]  /*b860*/  @P3 MOV R161, R99 ;  /* 0x0000006300a13202 */ /* 0x000fc60000000f00 */
[----:B------:R-:W5:Y:S04]  /*b870*/  LDL R99, [R1+0x160] ;  /* 0x0001600001637983 */ /* 0x000f680000100800 */
[----:B------:R2:W5:Y:S01]  /*b880*/  @P3 LDG.E.U16 R188, desc[UR52][R160.64] ;  /* 0x00000034a0bc3981 */ /* 0x000562000c1e1500 */
[----:B------:R-:W-:Y:S01]  /*b890*/  ISETP.GT.AND P3, PT, R106, 0x7a, PT ;  /* 0x0000007a6a00780c */ /* 0x000fe20003f64270 */
[----:B--2---:R-:W-:Y:S02]  /*b8a0*/  @P2 IMAD.MOV.U32 R160, RZ, RZ, R8 ;  /* 0x000000ffffa02224 */ /* 0x004fe400078e0008 */
[----:B------:R-:W2:Y:S01]  /*b8b0*/  LDL R8, [R1+0xdc] ;  /* 0x0000dc0001087983 */ /* 0x000ea20000100800 */
[----:B---3--:R-:W-:-:S03]  /*b8c0*/  @P2 IMAD.MOV.U32 R161, RZ, RZ, R14 ;  /* 0x000000ffffa12224 */ /* 0x008fc600078e000e */
        /* <DEDUP_REMOVED lines=34> */
[----:B------:R-:W-:Y:S02]  /*baf0*/  PRMT R204, RZ, 0x7610, R204 ;  /* 0x00007610ffcc7816 */ /* 0x000fe400000000cc */
[----:B------:R-:W-:Y:S02]  /*bb00*/  ISETP.GT.AND P2, PT, R106, 0x74, PT ;  /* 0x000000746a00780c */ /* 0x000fe40003f44270 */
[----:B0-----:R-:W-:Y:S02]  /*bb10*/  @P3 IMAD.MOV.U32 R160, RZ, RZ, R17 ;  /* 0x000000ffffa03224 */ /* 0x001fe400078e0011 */
[----:B------:R-:W-:Y:S01]  /*bb20*/  @P3 IMAD.MOV.U32 R161, RZ, RZ, R89 ;  /* 0x000000ffffa13224 */ /* 0x000fe200078e0059 */
[----:B------:R-:W5:Y:S04]  /*bb30*/  LDL R17, [R1+0x144] ;  /* 0x0001440001117983 */ /* 0x000f680000100800 */
[----:B------:R2:W5:Y:S04]  /*bb40*/  @P3 LDG.E.U16 R202, desc[UR52][R160.64] ;  /* 0x00000034a0ca3981 */ /* 0x000568000c1e1500 */
[----:B------:R-:W5:Y:S01]  /*bb50*/  LDL R89, [R1+0x140] ;  /* 0x0001400001597983 */ /* 0x000f620000100800 */
[----:B------:R-:W-:-:S02]  /*bb60*/  PRMT R206, RZ, 0x7610, R206 ;  /* 0x00007610ffce7816 */ /* 0x000fc400000000ce */
[----:B--2---:R-:W-:Y:S02]  /*bb70*/  @P3 MOV R160, R8 ;  /* 0x0000000800a03202 */ /* 0x004fe40000000f00 */
[----:B------:R-:W2:Y:S01]  /*bb80*/  LDL R8, [R1+0xbc] ;  /* 0x0000bc0001087983 */ /* 0x000ea20000100800 */
[----:B---3--:R-:W-:-:S03]  /*bb90*/  @P3 IMAD.MOV.U32 R161, RZ, RZ, R14 ;  /* 0x000000ffffa13224 */ /* 0x008fc600078e000e */
[----:B------:R-:W3:Y:S04]  /*bba0*/  LDL R14, [R1+0xb8] ;  /* 0x0000b800010e7983 */ /* 0x000ee80000100800 */
[----:B------:R0:W3:Y:S02]  /*bbb0*/  @P3 LDG.E.U16 R204, desc[UR52][R160.64] ;  /* 0x00000034a0cc3981 */ /* 0x0000e4000c1e1500 */
[----:B0-----:R-:W-:Y:S02]  /*bbc0*/  @P1 IMAD.MOV.U32 R160, RZ, RZ, R95 ;  /* 0x000000ffffa01224 */ /* 0x001fe400078e005f */
[----:B------:R-:W-:Y:S01]  /*bbd0*/  @P1 IMAD.MOV.U32 R161, RZ, RZ, R99 ;  /* 0x000000ffffa11224 */ /* 0x000fe200078e0063 */
[----:B------:R-:W-:Y:S01]  /*bbe0*/  PRMT R208, RZ, 0x7610, R208 ;  /* 0x00007610ffd07816 */ /* 0x000fe200000000d0 */
[----:B------:R-:W3:Y:S04]  /*bbf0*/  LDL R99, [R1+0x138] ;  /* 0x0001380001637983 */ /* 0x000ee80000100800 */
[----:B------:R4:W3:Y:S01]  /*bc00*/  @P1 LDG.E.U16 R206, desc[UR52][R160.64] ;  /* 0x00000034a0ce1981 */ /* 0x0008e2000c1e1500 */
[----:B------:R-:W-:-:S03]  /*bc10*/  ISETP.GT.AND P3, PT, R106, 0x7c, PT ;  /* 0x0000007c6a00780c */ /* 0x000fc60003f64270 */
[----:B------:R-:W3:Y:S01]  /*bc20*/  LDL R95, [R1+0x13c] ;  /* 0x00013c00015f7983 */ /* 0x000ee20000100800 */
[----:B----4-:R-:W-:-:S03]  /*bc30*/  @P2 IMAD.MOV.U32 R160, RZ, RZ, R0 ;  /* 0x000000ffffa02224 */ /* 0x010fc600078e0000 */
[----:B------:R-:W4:Y:S01]  /*bc40*/  LDL R0, [R1+0xb4] ;  /* 0x0000b40001007983 */ /* 0x000f220000100800 */
[----:B-----5:R-:W-:-:S03]  /*bc50*/  @P2 MOV R161, R6 ;  /* 0x0000000600a12202 */ /* 0x020fc60000000f00 */
[----:B------:R-:W5:Y:S01]  /*bc60*/  LDL R6, [R1+0xb0] ;  /* 0x0000b00001067983 */ /* 0x000f620000100800 */
[----:B------:R-:W-:-:S03]  /*bc70*/  PRMT R210, RZ, 0x7610, R210 ;  /* 0x00007610ffd27816 */ /* 0x000fc600000000d2 */
[----:B------:R0:W5:Y:S01]  /*bc80*/  @P2 LDG.E.U16 R208, desc[UR52][R160.64] ;  /* 0x00000034a0d02981 */ /* 0x000162000c1e1500 */
[----:B------:R-:W-:Y:S01]  /*bc90*/  PRMT R212, RZ, 0x7610, R212 ;  /* 0x00007610ffd47816 */ /* 0x000fe200000000d4 */
[----:B0-----:R-:W-:Y:S02]  /*bca0*/  @P2 IMAD.MOV.U32 R160, RZ, RZ, R17 ;  /* 0x000000ffffa02224 */ /* 0x001fe400078e0011 */
[----:B------:R-:W5:Y:S01]  /*bcb0*/  LDL R17, [R1+0x134] ;  /* 0x0001340001117983 */ /* 0x000f620000100800 */
[----:B------:R-:W-:-:S03]  /*bcc0*/  @P2 IMAD.MOV.U32 R161, RZ, RZ, R89 ;  /* 0x000000ffffa12224 */ /* 0x000fc600078e0059 */
[----:B------:R-:W5:Y:S04]  /*bcd0*/  LDL R89, [R1+0x130] ;  /* 0x0001300001597983 */ /* 0x000f680000100800 */
[----:B------:R2:W5:Y:S02]  /*bce0*/  @P2 LDG.E.U16 R210, desc[UR52][R160.64] ;  /* 0x00000034a0d22981 */ /* 0x000564000c1e1500 */
[----:B--2---:R-:W-:Y:S02]  /*bcf0*/  @P3 IMAD.MOV.U32 R160, RZ, RZ, R8 ;  /* 0x000000ffffa03224 */ /* 0x004fe400078e0008 */
[----:B------:R-:W2:Y:S01]  /*bd00*/  LDL R8, [R1+0xac] ;  /* 0x0000ac0001087983 */ /* 0x000ea20000100800 */
[----:B---3--:R-:W-:-:S03]  /*bd10*/  @P3 IMAD.MOV.U32 R161, RZ, RZ, R14 ;  /* 0x000000ffffa13224 */ /* 0x008fc600078e000e */
[----:B------:R-:W3:Y:S04]  /*bd20*/  LDL R14, [R1+0xa8] ;  /* 0x0000a800010e7983 */ /* 0x000ee80000100800 */
[----:B------:R4:W3:Y:S02]  /*bd30*/  @P3 LDG.E.U16 R212, desc[UR52][R160.64] ;  /* 0x00000034a0d43981 */ /* 0x0008e4000c1e1500 */
[----:B----4-:R-:W-:Y:S02]  /*bd40*/  @P3 MOV R160, R0 ;  /* 0x0000000000a03202 */ /* 0x010fe40000000f00 */
[----:B------:R-:W4:Y:S01]  /*bd50*/  LDL R0, [R1+0xa4] ;  /* 0x0000a40001007983 */ /* 0x000f220000100800 */
[----:B-----5:R-:W-:-:S03]  /*bd60*/  @P3 IMAD.MOV.U32 R161, RZ, RZ, R6 ;  /* 0x000000ffffa13224 */ /* 0x020fc600078e0006 */
[----:B------:R-:W5:Y:S01]  /*bd70*/  LDL R6, [R1+0xa0] ;  /* 0x0000a00001067983 */ /* 0x000f620000100800 */
[C---:B------:R-:W-:Y:S02]  /*bd80*/  ISETP.GT.AND P1, PT, R106.reuse, 0x75, PT ;  /* 0x000000756a00780c */ /* 0x040fe40003f24270 */
[----:B------:R-:W-:Y:S02]  /*bd90*/  PRMT R214, RZ, 0x7610, R214 ;  /* 0x00007610ffd67816 */ /* 0x000fe400000000d6 */
[----:B------:R-:W-:Y:S02]  /*bda0*/  PRMT R216, RZ, 0x7610, R216 ;  /* 0x00007610ffd87816 */ /* 0x000fe400000000d8 */
[----:B------:R-:W-:Y:S02]  /*bdb0*/  ISETP.GT.AND P2, PT, R106, 0x7d, PT ;  /* 0x0000007d6a00780c */ /* 0x000fe40003f44270 */
[----:B------:R0:W5:Y:S01]  /*bdc0*/  @P3 LDG.E.U16 R214, desc[UR52][R160.64] ;  /* 0x00000034a0d63981 */ /* 0x000162000c1e1500 */
[----:B------:R-:W-:-:S04]  /*bdd0*/  PRMT R218, RZ, 0x7610, R218 ;  /* 0x00007610ffda7816 */ /* 0x000fc800000000da */
[----:B0-----:R-:W-:Y:S02]  /*bde0*/  @P1 IMAD.MOV.U32 R160, RZ, RZ, R95 ;  /* 0x000000ffffa01224 */ /* 0x001fe400078e005f */
[----:B------:R-:W-:Y:S01]  /*bdf0*/  @P1 IMAD.MOV.U32 R161, RZ, RZ, R99 ;  /* 0x000000ffffa11224 */ /* 0x000fe200078e0063 */
[----:B------:R-:W5:Y:S04]  /*be00*/  LDL R95, [R1+0x22c] ;  /* 0x00022c00015f7983 */ /* 0x000f680000100800 */
[----:B------:R-:W5:Y:S04]  /*be10*/  LDL R99, [R1+0x228] ;  /* 0x0002280001637983 */ /* 0x000f680000100800 */
[----:B------:R0:W5:Y:S01]  /*be20*/  @P1 LDG.E.U16 R216, desc[UR52][R160.64] ;  /* 0x00000034a0d81981 */ /* 0x000162000c1e1500 */
[----:B------:R-:W-:Y:S01]  /*be30*/  PRMT R220, RZ, 0x7610, R220 ;  /* 0x00007610ffdc7816 */ /* 0x000fe200000000dc */
[----:B0-----:R-:W-:Y:S01]  /*be40*/  @P1 IMAD.MOV.U32 R160, RZ, RZ, R17 ;  /* 0x000000ffffa01224 */ /* 0x001fe200078e0011 */
[----:B------:R-:W-:Y:S01]  /*be50*/  @P1 MOV R161, R89 ;  /* 0x0000005900a11202 */ /* 0x000fe20000000f00 */
[----:B------:R-:W5:Y:S04]  /*be60*/  LDL R17, [R1+0x224] ;  /* 0x0002240001117983 */ /* 0x000f680000100800 */
[----:B------:R-:W5:Y:S04]  /*be70*/  LDL R89, [R1+0x220] ;  /* 0x0002200001597983 */ /* 0x000f680000100800 */
[----:B------:R2:W5:Y:S02]  /*be80*/  @P1 LDG.E.U16 R218, desc[UR52][R160.64] ;  /* 0x00000034a0da1981 */ /* 0x000564000c1e1500 */
[----:B--2---:R-:W-:-:S02]  /*be90*/  @P2 IMAD.MOV.U32 R160, RZ, RZ, R8 ;  /* 0x000000ffffa02224 */ /* 0x004fc400078e0008 */
[----:B------:R-:W2:Y:S01]  /*bea0*/  LDL R8, [R1+0x21c] ;  /* 0x00021c0001087983 */ /* 0x000ea20000100800 */
[----:B---3--:R-:W-:-:S03]  /*beb0*/  @P2 IMAD.MOV.U32 R161, RZ, RZ, R14 ;  /* 0x000000ffffa12224 */ /* 0x008fc600078e000e */
        /* <DEDUP_REMOVED lines=10> */
[----:B------:R-:W-:Y:S02]  /*bf60*/  PRMT R226, RZ, 0x7610, R226 ;  /* 0x00007610ffe27816 */ /* 0x000fe400000000e2 */
[----:B0-----:R-:W-:-:S02]  /*bf70*/  @P0 MOV R160, R95 ;  /* 0x0000005f00a00202 */ /* 0x001fc40000000f00 */
[----:B------:R-:W-:Y:S01]  /*bf80*/  PRMT R228, RZ, 0x7610, R228 ;  /* 0x00007610ffe47816 */ /* 0x000fe200000000e4 */
[----:B------:R-:W5:Y:S01]  /*bf90*/  LDL R95, [R1+0x1a4] ;  /* 0x0001a400015f7983 */ /* 0x000f620000100800 */
[----:B------:R-:W-:Y:S01]  /*bfa0*/  @P0 IMAD.MOV.U32 R161, RZ, RZ, R99 ;  /* 0x000000ffffa10224 */ /* 0x000fe200078e0063 */
[----:B------:R-:W-:Y:S02]  /*bfb0*/  PRMT R230, RZ, 0x7610, R230 ;  /* 0x00007610ffe67816 */ /* 0x000fe400000000e6 */
[----:B------:R-:W5:Y:S04]  /*bfc0*/  LDL R99, [R1+0x1a0] ;  /* 0x0001a00001637983 */ /* 0x000f680000100800 */
[----:B------:R0:W5:Y:S01]  /*bfd0*/  @P0 LDG.E.U16 R224, desc[UR52][R160.64] ;  /* 0x00000034a0e00981 */ /* 0x000162000c1e1500 */
[----:B------:R-:W-:Y:S01]  /*bfe0*/  ISETP.GT.AND P0, PT, R106, 0x6e, PT ;  /* 0x0000006e6a00780c */ /* 0x000fe20003f04270 */
[----:B0-----:R-:W-:-:S02]  /*bff0*/  @P1 IMAD.MOV.U32 R160, RZ, RZ, R17 ;  /* 0x000000ffffa01224 */ /* 0x001fc400078e0011 */
[----:B------:R-:W5:Y:S01]  /*c000*/  LDL R17, [R1+0x19c] ;  /* 0x00019c0001117983 */ /* 0x000f620000100800 */
[----:B------:R-:W-:-:S03]  /*c010*/  @P1 IMAD.MOV.U32 R161, RZ, RZ, R89 ;  /* 0x000000ffffa11224 */ /* 0x000fc600078e0059 */
[----:B------:R-:W5:Y:S04]  /*c020*/  LDL R89, [R1+0x198] ;  /* 0x0001980001597983 */ /* 0x000f680000100800 */
[----:B------:R2:W5:Y:S02]  /*c030*/  @P1 LDG.E.U16 R226, desc[UR52][R160.64] ;  /* 0x00000034a0e21981 */ /* 0x000564000c1e1500 */
[----:B--2---:R-:W-:Y:S02]  /*c040*/  @P1 IMAD.MOV.U32 R160, RZ, RZ, R8 ;  /* 0x000000ffffa01224 */ /* 0x004fe400078e0008 */
[----:B------:R-:W2:Y:S01]  /*c050*/  LDL R8, [R1+0x12c] ;  /* 0x00012c0001087983 */ /* 0x000ea20000100800 */
[----:B---3--:R-:W-:-:S03]  /*c060*/  @P1 MOV R161, R14 ;  /* 0x0000000e00a11202 */ /* 0x008fc60000000f00 */
[----:B------:R-:W3:Y:S04]  /*c070*/  LDL R14, [R1+0x128] ;  /* 0x00012800010e7983 */ /* 0x000ee80000100800 */
[----:B------:R4:W3:Y:S02]  /*c080*/  @P1 LDG.E.U16 R228, desc[UR52][R160.64] ;  /* 0x00000034a0e41981 */ /* 0x0008e4000c1e1500 */
[----:B----4-:R-:W-:Y:S02]  /*c090*/  @P0 IMAD.MOV.U32 R160, RZ, RZ, R0 ;  /* 0x000000ffffa00224 */ /* 0x010fe400078e0000 */
[----:B------:R-:W4:Y:S01]  /*c0a0*/  LDL R0, [R1+0x124] ;  /* 0x0001240001007983 */ /* 0x000f220000100800 */
[----:B-----5:R-:W-:-:S03]  /*c0b0*/  @P0 IMAD.MOV.U32 R161, RZ, RZ, R6 ;  /* 0x000000ffffa10224 */ /* 0x020fc600078e0006 */
[----:B------:R-:W5:Y:S04]  /*c0c0*/  LDL R6, [R1+0x120] ;  /* 0x0001200001067983 */ /* 0x000f680000100800 */
[----:B------:R0:W5:Y:S04]  /*c0d0*/  @P0 LDG.E.U16 R230, desc[UR52][R160.64] ;  /* 0x00000034a0e60981 */ /* 0x000168000c1e1500 */
[----:B------:R-:W0:Y:S04]  /*c0e0*/  LDL R160, [R1+0x1a8] ;  /* 0x0001a80001a07983 */ /* 0x000e280000100800 */
[----:B------:R-:W0:Y:S01]  /*c0f0*/  LDL R161, [R1+0x1ac] ;  /* 0x0001ac0001a17983 */ /* 0x000e220000100800 */
[----:B------:R-:W-:-:S02]  /*c100*/  ISETP.GT.AND P1, PT, R106, 0x6f, PT ;  /* 0x0000006f6a00780c */ /* 0x000fc40003f24270 */
[----:B------:R-:W-:Y:S02]  /*c110*/  PRMT R232, RZ, 0x7610, R232 ;  /* 0x00007610ffe87816 */ /* 0x000fe400000000e8 */
[----:B------:R-:W-:Y:S02]  /*c120*/  PRMT R234, RZ, 0x7610, R234 ;  /* 0x00007610ffea7816 */ /* 0x000fe400000000ea */
[----:B------:R-:W-:Y:S02]  /*c130*/  PRMT R236, RZ, 0x7610, R236 ;  /* 0x00007610ffec7816 */ /* 0x000fe400000000ec */
[----:B------:R-:W-:Y:S02]  /*c140*/  PRMT R238, RZ, 0x7610, R238 ;  /* 0x00007610ffee7816 */ /* 0x000fe400000000ee */
[----:B------:R-:W-:Y:S02]  /*c150*/  PRMT R240, RZ, 0x7610, R240 ;  /* 0x00007610fff07816 */ /* 0x000fe400000000f0 */
[----:B0-----:R-:W-:-:S04]  /*c160*/  @P0 LOP3.LUT R161, R161, R160, RZ, 0x3c, !PT ;  /* 0x000000a0a1a10212 */ /* 0x001fc800078e3cff */
[----:B------:R-:W-:-:S04]  /*c170*/  @P0 LOP3.LUT R160, R161, R160, RZ, 0x3c, !PT ;  /* 0x000000a0a1a00212 */ /* 0x000fc800078e3cff */
[----:B------:R-:W-:-:S05]  /*c180*/  @P0 LOP3.LUT R161, R161, R160, RZ, 0x3c, !PT ;  /* 0x000000a0a1a10212 */ /* 0x000fca00078e3cff */
[----:B------:R0:W5:Y:S01]  /*c190*/  @P0 LDG.E.U16 R232, desc[UR52][R160.64] ;  /* 0x00000034a0e80981 */ /* 0x000162000c1e1500 */
[----:B------:R-:W-:Y:S01]  /*c1a0*/  ISETP.GT.AND P0, PT, R106, 0x76, PT ;  /* 0x000000766a00780c */ /* 0x000fe20003f04270 */
[----:B0-----:R-:W-:Y:S02]  /*c1b0*/  @P1 IMAD.MOV.U32 R160, RZ, RZ, R95 ;  /* 0x000000ffffa01224 */ /* 0x001fe400078e005f */
[----:B------:R-:W-:-:S05]  /*c1c0*/  @P1 IMAD.MOV.U32 R161, RZ, RZ, R99 ;  /* 0x000000ffffa11224 */ /* 0x000fca00078e0063 */
[----:B------:R0:W5:Y:S02]  /*c1d0*/  @P1 LDG.E.U16 R234, desc[UR52][R160.64] ;  /* 0x00000034a0ea1981 */ /* 0x000164000c1e1500 */
[----:B0-----:R-:W-:Y:S01]  /*c1e0*/  @P1 MOV R160, R17 ;  /* 0x0000001100a01202 */ /* 0x001fe20000000f00 */
[----:B------:R-:W-:-:S05]  /*c1f0*/  @P1 IMAD.MOV.U32 R161, RZ, RZ, R89 ;  /* 0x000000ffffa11224 */ /* 0x000fca00078e0059 */
[----:B------:R2:W5:Y:S02]  /*c200*/  @P1 LDG.E.U16 R236, desc[UR52][R160.64] ;  /* 0x00000034a0ec1981 */ /* 0x000564000c1e1500 */
[----:B--2---:R-:W-:Y:S02]  /*c210*/  @P0 IMAD.MOV.U32 R160, RZ, RZ, R8 ;  /* 0x000000ffffa00224 */ /* 0x004fe400078e0008 */
[----:B---3--:R-:W-:-:S05]  /*c220*/  @P0 IMAD.MOV.U32 R161, RZ, RZ, R14 ;  /* 0x000000ffffa10224 */ /* 0x008fca00078e000e */
[----:B------:R4:W2:Y:S02]  /*c230*/  @P0 LDG.E.U16 R238, desc[UR52][R160.64] ;  /* 0x00000034a0ee0981 */ /* 0x0008a4000c1e1500 */
[----:B----4-:R-:W-:Y:S01]  /*c240*/  @P0 IMAD.MOV.U32 R160, RZ, RZ, R0 ;  /* 0x000000ffffa00224 */ /* 0x010fe200078e0000 */
[----:B-----5:R-:W-:Y:S01]  /*c250*/  @P0 MOV R161, R6 ;  /* 0x0000000600a10202 */ /* 0x020fe20000000f00 */
[----:B------:R-:W3:Y:S04]  /*c260*/  LDL R0, [R1+0x94] ;  /* 0x0000940001007983 */ /* 0x000ee80000100800 */
[----:B------:R-:W4:Y:S04]  /*c270*/  LDL.LU R6, [R1+0x8c] ;  /* 0x00008c0001067983 */ /* 0x000f280000300800 */
[----:B------:R-:W5:Y:S04]  /*c280*/  LDL.LU R8, [R1+0x88] ;  /* 0x0000880001087983 */ /* 0x000f680000300800 */
[----:B------:R-:W2:Y:S04]  /*c290*/  LDL.LU R95, [R1+0x64] ;  /* 0x00006400015f7983 */ /* 0x000ea80000300800 */
[----:B------:R-:W2:Y:S04]  /*c2a0*/  LDL.LU R17, [R1+0x60] ;  /* 0x0000600001117983 */ /* 0x000ea80000300800 */
[----:B------:R-:W2:Y:S04]  /*c2b0*/  LDL.LU R89, [R1+0x44] ;  /* 0x0000440001597983 */ /* 0x000ea80000300800 */
[----:B------:R-:W2:Y:S04]  /*c2c0*/  LDL.LU R14, [R1+0x40] ;  /* 0x00004000010e7983 */ /* 0x000ea80000300800 */
[----:B------:R-:W2:Y:S04]  /*c2d0*/  LDL.LU R99, [R1+0x24] ;  /* 0x0000240001637983 */ /* 0x000ea80000300800 */
[----:B------:R0:W2:Y:S04]  /*c2e0*/  @P0 LDG.E.U16 R240, desc[UR52][R160.64] ;  /* 0x00000034a0f00981 */ /* 0x0000a8000c1e1500 */
[----:B------:R-:W0:Y:S04]  /*c2f0*/  LDL R160, [R1+0x118] ;  /* 0x0001180001a07983 */ /* 0x000e280000100800 */
[----:B------:R-:W0:Y:S01]  /*c300*/  LDL R161, [R1+0x11c] ;  /* 0x00011c0001a17983 */ /* 0x000e220000100800 */
[----:B------:R-:W-:-:S02]  /*c310*/  ISETP.GT.AND P1, PT, R106, 0x77, PT ;  /* 0x000000776a00780c */ /* 0x000fc40003f24270 */
[----:B------:R-:W-:-:S11]  /*c320*/  PRMT R242, RZ, 0x7610, R242 ;  /* 0x00007610fff27816 */ /* 0x000fd600000000f2 */
[----:B0-----:R-:W-:-:S04]  /*c330*/  @P1 LOP3.LUT R161, R161, R160, RZ, 0x3c, !PT ;  /* 0x000000a0a1a11212 */ /* 0x001fc800078e3cff */
[----:B------:R-:W-:-:S04]  /*c340*/  @P1 LOP3.LUT R160, R161, R160, RZ, 0x3c, !PT ;  /* 0x000000a0a1a01212 */ /* 0x000fc800078e3cff */
[----:B------:R-:W-:-:S05]  /*c350*/  @P1 LOP3.LUT R161, R161, R160, RZ, 0x3c, !PT ;  /* 0x000000a0a1a11212 */ /* 0x000fca00078e3cff */
[----:B------:R0:W2:Y:S04]  /*c360*/  @P1 LDG.E.U16 R242, desc[UR52][R160.64] ;  /* 0x00000034a0f21981 */ /* 0x0000a8000c1e1500 */
[----:B------:R-:W0:Y:S04]  /*c370*/  LDL R160, [R1+0x10c] ;  /* 0x00010c0001a07983 */ /* 0x000e280000100800 */
[----:B------:R-:W0:Y:S01]  /*c380*/  LDL R161, [R1+0x114] ;  /* 0x0001140001a17983 */ /* 0x000e220000100800 */
[----:B------:R-:W-:Y:S02]  /*c390*/  PRMT R244, RZ, 0x7610, R244 ;  /* 0x00007610fff47816 */ /* 0x000fe400000000f4 */
[----:B0-----:R-:W-:-:S04]  /*c3a0*/  @P1 LOP3.LUT R161, R161, R160, RZ, 0x3c, !PT ;  /* 0x000000a0a1a11212 */ /* 0x001fc800078e3cff */
[----:B------:R-:W-:-:S04]  /*c3b0*/  @P1 LOP3.LUT R160, R161, R160, RZ, 0x3c, !PT ;  /* 0x000000a0a1a01212 */ /* 0x000fc800078e3cff */
[----:B------:R-:W-:-:S05]  /*c3c0*/  @P1 LOP3.LUT R161, R161, R160, RZ, 0x3c, !PT ;  /* 0x000000a0a1a11212 */ /* 0x000fca00078e3cff */
[----:B------:R0:W2:Y:S04]  /*c3d0*/  @P1 LDG.E.U16 R244, desc[UR52][R160.64] ;  /* 0x00000034a0f41981 */ /* 0x0000a8000c1e1500 */
[----:B------:R-:W0:Y:S04]  /*c3e0*/  LDL R160, [R1+0x98] ;  /* 0x0000980001a07983 */ /* 0x000e280000100800 */
[----:B------:R-:W0:Y:S01]  /*c3f0*/  LDL R161, [R1+0x9c] ;  /* 0x00009c0001a17983 */ /* 0x000e220000100800 */
[----:B------:R-:W-:Y:S02]  /*c400*/  ISETP.GT.AND P0, PT, R106, 0x7e, PT ;  /* 0x0000007e6a00780c */ /* 0x000fe40003f04270 */
[----:B------:R-:W-:-:S11]  /*c410*/  PRMT R246, RZ, 0x7610, R246 ;  /* 0x00007610fff67816 */ /* 0x000fd600000000f6 */
[----:B0-----:R-:W-:-:S04]  /*c420*/  @P0 LOP3.LUT R161, R161, R160, RZ, 0x3c, !PT ;  /* 0x000000a0a1a10212 */ /* 0x001fc800078e3cff */
[----:B------:R-:W-:-:S04]  /*c430*/  @P0 LOP3.LUT R160, R161, R160, RZ, 0x3c, !PT ;  /* 0x000000a0a1a00212 */ /* 0x000fc800078e3cff */
[----:B------:R-:W-:-:S05]  /*c440*/  @P0 LOP3.LUT R161, R161, R160, RZ, 0x3c, !PT ;  /* 0x000000a0a1a10212 */ /* 0x000fca00078e3cff */
[----:B------:R3:W2:Y:S04]  /*c450*/  @P0 LDG.E.U16 R246, desc[UR52][R160.64] ;  /* 0x00000034a0f60981 */ /* 0x0006a8000c1e1500 */
[----:B------:R-:W4:Y:S01]  /*c460*/  LDL R161, [R1+0x90] ;  /* 0x0000900001a17983 */ /* 0x000f220000100800 */
[----:B---3--:R-:W-:Y:S02]  /*c470*/  @P0 IMAD.MOV.U32 R160, RZ, RZ, R0 ;  /* 0x000000ffffa00224 */ /* 0x008fe400078e0000 */
[----:B------:R-:W0:Y:S01]  /*c480*/  S2R R0, SR_TID.X ;  /* 0x0000000000007919 */ /* 0x000e220000002100 */
[----:B------:R-:W-:Y:S02]  /*c490*/  ISETP.GT.AND P1, PT, R106, 0x7f, PT ;  /* 0x0000007f6a00780c */ /* 0x000fe40003f24270 */
[----:B------:R-:W-:-:S02]  /*c4a0*/  PRMT R248, RZ, 0x7610, R248 ;  /* 0x00007610fff87816 */ /* 0x000fc400000000f8 */
[----:B------:R-:W-:Y:S02]  /*c4b0*/  PRMT R250, RZ, 0x7610, R250 ;  /* 0x00007610fffa7816 */ /* 0x000fe400000000fa */
[----:B------:R-:W-:Y:S02]  /*c4c0*/  PRMT R252, RZ, 0x7610, R252 ;  /* 0x00007610fffc7816 */ /* 0x000fe400000000fc */
[----:B0-----:R-:W-:Y:S01]  /*c4d0*/  LOP3.LUT R0, R0, 0x7f, RZ, 0xc0, !PT ;  /* 0x0000007f00007812 */ /* 0x001fe200078ec0ff */
[----:B----4-:R0:W3:Y:S04]  /*c4e0*/  @P0 LDG.E.U16 R248, desc[UR52][R160.64] ;  /* 0x00000034a0f80981 */ /* 0x0100e8000c1e1500 */
[----:B0-----:R-:W-:Y:S02]  /*c4f0*/  @P1 IMAD.MOV.U32 R160, RZ, RZ, R103 ;  /* 0x000000ffffa01224 */ /* 0x001fe400078e0067 */
[----:B------:R-:W-:-:S05]  /*c500*/  @P1 IMAD.MOV.U32 R161, RZ, RZ, R22 ;  /* 0x000000ffffa11224 */ /* 0x000fca00078e0016 */
[----:B------:R0:W4:Y:S01]  /*c510*/  @P1 LDG.E.U16 R250, desc[UR52][R160.64] ;  /* 0x00000034a0fa1981 */ /* 0x000122000c1e1500 */
[----:B------:R-:W-:Y:S01]  /*c520*/  ISETP.GE.AND P0, PT, R0, R106, PT ;  /* 0x0000006a0000720c */ /* 0x000fe20003f06270 */
[----:B0-----:R-:W-:Y:S01]  /*c530*/  @P1 IMAD.MOV.U32 R160, RZ, RZ, R102 ;  /* 0x000000ffffa01224 */ /* 0x001fe200078e0066 */
[----:B------:R-:W-:-:S05]  /*c540*/  @P1 MOV R161, R20 ;  /* 0x0000001400a11202 */ /* 0x000fca0000000f00 */
[----:B------:R-:W4:Y:S04]  /*c550*/  @P1 LDG.E.U16 R252, desc[UR52][R160.64] ;  /* 0x00000034a0fc1981 */ /* 0x000f28000c1e1500 */
[----:B------:R-:W3:Y:S04]  /*c560*/  LDL.LU R160, [R1+0xc] ;  /* 0x00000c0001a07983 */ /* 0x000ee80000300800 */
[----:B------:R-:W4:Y:S04]  /*c570*/  LDL.LU R161, [R1+0x8] ;  /* 0x0000080001a17983 */ /* 0x000f280000300800 */
[----:B------:R-:W5:Y:S01]  /*c580*/  LDL.LU R0, [R1+0xa08] ;  /* 0x000a080001007983 */ /* 0x000f620000300800 */
[----:B------:R-:W-:Y:S06]  /*c590*/  BAR.SYNC.DEFER_BLOCKING 0x0 ;  /* 0x0000000000007b1d */ /* 0x000fec0000010000 */
[----:B------:R-:W3:Y:S04]  /*c5a0*/  LDL.LU R106, [R1+0x20] ;  /* 0x00002000016a7983 */ /* 0x000ee80000300800 */
[----:B-----5:R0:W-:Y:S04]  /*c5b0*/  STS.U16 [R0+UR51], R6 ;  /* 0x0000000600007988 */ /* 0x0201e80008000433 */
[----:B------:R1:W-:Y:S04]  /*c5c0*/  STS.U16 [R0+UR51+0x10000], R8 ;  /* 0x0100000800007988 */ /* 0x0003e80008000433 */
[----:B--2---:R2:W-:Y:S04]  /*c5d0*/  STS.U16 [R0+UR51+0x400], R95 ;  /* 0x0004005f00007988 */ /* 0x0045e80008000433 */
[----:B0-----:R-:W5:Y:S04]  /*c5e0*/  LDL.LU R6, [R1+0xa04] ;  /* 0x000a040001067983 */ /* 0x001f680000300800 */
[----:B-1----:R-:W5:Y:S04]  /*c5f0*/  LDL.LU R8, [R1+0xa00] ;  /* 0x000a000001087983 */ /* 0x002f680000300800 */
[----:B--2---:R-:W2:Y:S04]  /*c600*/  LDL.LU R95, [R1+0x9fc] ;  /* 0x0009fc00015f7983 */ /* 0x004ea80000300800 */
[----:B------:R0:W-:Y:S04]  /*c610*/  STS.U16 [R0+UR51+0x10400], R17 ;  /* 0x0104001100007988 */ /* 0x0001e80008000433 */
[----:B------:R1:W-:Y:S04]  /*c620*/  STS.U16 [R0+UR51+0x800], R89 ;  /* 0x0008005900007988 */ /* 0x0003e80008000433 */
[----:B------:R4:W-:Y:S04]  /*c630*/  STS.U16 [R0+UR51+0x10800], R14 ;  /* 0x0108000e00007988 */ /* 0x0009e80008000433 */
[----:B0-----:R-:W2:Y:S04]  /*c640*/  LDL.LU R17, [R1+0x9f8] ;  /* 0x0009f80001117983 */ /* 0x001ea80000300800 */
[----:B-1----:R-:W2:Y:S04]  /*c650*/  LDL.LU R89, [R1+0x9f4] ;  /* 0x0009f40001597983 */ /* 0x002ea80000300800 */
[----:B----4-:R-:W4:Y:S04]  /*c660*/  LDL.LU R14, [R1+0x9f0] ;  /* 0x0009f000010e7983 */ /* 0x010f280000300800 */
[----:B------:R0:W-:Y:S04]  /*c670*/  STS.U16 [R0+UR51+0xc00], R99 ;  /* 0x000c006300007988 */ /* 0x0001e80008000433 */
[----:B---3--:R1:W-:Y:S04]  /*c680*/  STS.U16 [R0+UR51+0x10c00], R106 ;  /* 0x010c006a00007988 */ /* 0x0083e80008000433 */
[----:B------:R3:W-:Y:S04]  /*c690*/  STS.U16 [R0+UR51+0x1000], R160 ;  /* 0x001000a000007988 */ /* 0x0007e80008000433 */
[----:B0-----:R-:W4:Y:S04]  /*c6a0*/  LDL.LU R99, [R1+0x9ec] ;  /* 0x0009ec0001637983 */ /* 0x001f280000300800 */
[----:B-1----:R-:W4:Y:S04]  /*c6b0*/  LDL.LU R106, [R1+0x38] ;  /* 0x00003800016a7983 */ /* 0x002f280000300800 */
[----:B------:R0:W-:Y:S04]  /*c6c0*/  STS.U16 [R0+UR51+0x11000], R161 ;  /* 0x011000a100007988 */ /* 0x0001e80008000433 */
[----:B---3--:R-:W3:Y:S04]  /*c6d0*/  LDL.LU R160, [R1+0x1c] ;  /* 0x00001c0001a07983 */ /* 0x008ee80000300800 */
[----:B------:R-:W-:Y:S04]  /*c6e0*/  STS.U16 [R0+UR51+0x1800], R90 ;  /* 0x0018005a00007988 */ /* 0x000fe80008000433 */
[----:B0-----:R-:W3:Y:S04]  /*c6f0*/  LDL.LU R161, [R1+0x18] ;  /* 0x0000180001a17983 */ /* 0x001ee80000300800 */
[----:B------:R-:W-:Y:S04]  /*c700*/  STS.U16 [R0+UR51+0x11800], R19 ;  /* 0x0118001300007988 */ /* 0x000fe80008000433 */
[----:B------:R-:W-:Y:S04]  /*c710*/  STS.U16 [R0+UR51+0x1c00], R21 ;  /* 0x001c001500007988 */ /* 0x000fe80008000433 */
[----:B------:R-:W-:Y:S04]  /*c720*/  STS.U16 [R0+UR51+0x11c00], R11 ;  /* 0x011c000b00007988 */ /* 0x000fe80008000433 */
[----:B------:R-:W-:Y:S04]  /*c730*/  STS.U16 [R0+UR51+0x2000], R227 ;  /* 0x002000e300007988 */ /* 0x000fe80008000433 */
[----:B------:R-:W-:Y:S04]  /*c740*/  STS.U16 [R0+UR51+0x12000], R225 ;  /* 0x012000e100007988 */ /* 0x000fe80008000433 */
[----:B------:R-:W-:Y:S04]  /*c750*/  STS.U16 [R0+UR51+0x2400], R195 ;  /* 0x002400c300007988 */ /* 0x000fe80008000433 */
[----:B------:R-:W-:Y:S04]  /*c760*/  STS.U16 [R0+UR51+0x12400], R193 ;  /* 0x012400c100007988 */ /* 0x000fe80008000433 */
[----:B------:R-:W-:Y:S04]  /*c770*/  STS.U16 [R0+UR51+0x2800], R163 ;  /* 0x002800a300007988 */ /* 0x000fe80008000433 */
[----:B-----5:R-:W-:Y:S04]  /*c780*/  STS.U16 [R0+UR51+0x11400], R8 ;  /* 0x0114000800007988 */ /* 0x020fe80008000433 */
[----:B--2---:R0:W-:Y:S04]  /*c790*/  STS.U16 [R0+UR51+0x1400], R95 ;  /* 0x0014005f00007988 */ /* 0x0041e80008000433 */
[----:B0-----:R-:W2:Y:S04]  /*c7a0*/  LDL.LU R95, [R1+0x9e8] ;  /* 0x0009e800015f7983 */ /* 0x001ea80000300800 */
[----:B------:R-:W5:Y:S04]  /*c7b0*/  LDL.LU R8, [R1+0x9e4] ;  /* 0x0009e40001087983 */ /* 0x000f680000300800 */
[----:B------:R-:W2:Y:S04]  /*c7c0*/  LDL.LU R90, [R1+0x9e0] ;  /* 0x0009e000015a7983 */ /* 0x000ea80000300800 */
[----:B------:R-:W5:Y:S04]  /*c7d0*/  LDL.LU R19, [R1+0x9dc] ;  /* 0x0009dc0001137983 */ /* 0x000f680000300800 */
[----:B------:R-:W2:Y:S04]  /*c7e0*/  LDL.LU R21, [R1+0x9d8] ;  /* 0x0009d80001157983 */ /* 0x000ea80000300800 */
[----:B------:R-:W5:Y:S04]  /*c7f0*/  LDL.LU R11, [R1+0x9d4] ;  /* 0x0009d400010b7983 */ /* 0x000f680000300800 */
[----:B------:R-:W4:Y:S04]  /*c800*/  LDL.LU R227, [R1+0x3c] ;  /* 0x00003c0001e37983 */ /* 0x000f280000300800 */
[----:B------:R-:W3:Y:S04]  /*c810*/  LDL.LU R225, [R1+0x58] ;  /* 0x0000580001e17983 */ /* 0x000ee80000300800 */
[----:B------:R-:W2:Y:S04]  /*c820*/  LDL.LU R195, [R1+0x5c] ;  /* 0x00005c0001c37983 */ /* 0x000ea80000300800 */
[----:B------:R-:W5:Y:S04]  /*c830*/  LDL.LU R193, [R1+0x80] ;  /* 0x0000800001c17983 */ /* 0x000f680000300800 */
[----:B------:R-:W4:Y:S04]  /*c840*/  LDL.LU R163, [R1+0x84] ;  /* 0x0000840001a37983 */ /* 0x000f280000300800 */
[----:B------:R0:W-:Y:S04]  /*c850*/  STS.U16 [R0+UR51+0x12800], R155 ;  /* 0x0128009b00007988 */ /* 0x0001e80008000433 */
[----:B------:R-:W-:Y:S01]  /*c860*/  STS.U16 [R0+UR51+0x2c00], R121 ;  /* 0x002c007900007988 */ /* 0x000fe20008000433 */
[----:B0-----:R-:W-:-:S03]  /*c870*/  LOP3.LUT R155, R0, 0x10, RZ, 0x3c, !PT ;  /* 0x00000010009b7812 */ /* 0x001fc600078e3cff */
        /* <DEDUP_REMOVED lines=9> */
[----:B----4-:R-:W-:Y:S04]  /*c910*/  STS.U16 [R155+UR51+0x80], R163 ;  /* 0x000080a39b007988 */ /* 0x010fe80008000433 */
[----:B-----5:R-:W-:Y:S04]  /*c920*/  STS.U16 [R155+UR51+0x10080], R193 ;  /* 0x010080c19b007988 */ /* 0x020fe80008000433 */
[----:B--2---:R-:W-:Y:S04]  /*c930*/  STS.U16 [R155+UR51+0x480], R195 ;  /* 0x000480c39b007988 */ /* 0x004fe80008000433 */
[----:B---3--:R-:W-:Y:S04]  /*c940*/  STS.U16 [R155+UR51+0x10480], R225 ;  /* 0x010480e19b007988 */ /* 0x008fe80008000433 */
[----:B------:R-:W-:Y:S04]  /*c950*/  STS.U16 [R155+UR51+0x880], R227 ;  /* 0x000880e39b007988 */ /* 0x000fe80008000433 */
[----:B------:R-:W-:Y:S04]  /*c960*/  STS.U16 [R155+UR51+0x10880], R106 ;  /* 0x0108806a9b007988 */ /* 0x000fe80008000433 */
[----:B------:R-:W-:Y:S04]  /*c970*/  STS.U16 [R155+UR51+0xc80], R160 ;  /* 0x000c80a09b007988 */ /* 0x000fe80008000433 */
[----:B------:R-:W-:Y:S04]  /*c980*/  STS.U16 [R155+UR51+0x10c80], R161 ;  /* 0x010c80a19b007988 */ /* 0x000fe80008000433 */
[----:B------:R0:W-:Y:S04]  /*c990*/  STS.U16 [R155+UR51+0x1080], R11 ;  /* 0x0010800b9b007988 */ /* 0x0001e80008000433 */
[----:B------:R1:W-:Y:S04]  /*c9a0*/  STS.U16 [R155+UR51+0x11080], R21 ;  /* 0x011080159b007988 */ /* 0x0003e80008000433 */
[----:B0-----:R-:W2:Y:S04]  /*c9b0*/  LDL.LU R11, [R1+0x9d0] ;  /* 0x0009d000010b7983 */ /* 0x001ea80000300800 */
[----:B-1----:R-:W3:Y:S04]  /*c9c0*/  LDL.LU R21, [R1+0x9cc] ;  /* 0x0009cc0001157983 */ /* 0x002ee80000300800 */
[----:B------:R-:W4:Y:S04]  /*c9d0*/  LDL.LU R163, [R1+0x7c] ;  /* 0x00007c0001a37983 */ /* 0x000f280000300800 */
[----:B------:R-:W5:Y:S04]  /*c9e0*/  LDL.LU R193, [R1+0x78] ;  /* 0x0000780001c17983 */ /* 0x000f680000300800 */
[----:B------:R-:W2:Y:S04]  /*c9f0*/  LDL.LU R195, [R1+0x54] ;  /* 0x0000540001c37983 */ /* 0x000ea80000300800 */
[----:B------:R-:W3:Y:S04]  /*ca00*/  LDL.LU R225, [R1+0x50] ;  /* 0x0000500001e17983 */ /* 0x000ee80000300800 */
[----:B------:R-:W3:Y:S04]  /*ca10*/  LDL.LU R227, [R1+0x34] ;  /* 0x0000340001e37983 */ /* 0x000ee80000300800 */
[----:B------:R-:W3:Y:S04]  /*ca20*/  LDL.LU R106, [R1+0x30] ;  /* 0x00003000016a7983 */ /* 0x000ee80000300800 */
[----:B------:R-:W3:Y:S04]  /*ca30*/  LDL.LU R160, [R1+0x14] ;  /* 0x0000140001a07983 */ /* 0x000ee80000300800 */
[----:B------:R-:W3:Y:S04]  /*ca40*/  LDL.LU R161, [R1+0x10] ;  /* 0x0000100001a17983 */ /* 0x000ee80000300800 */
[----:B------:R0:W-:Y:S04]  /*ca50*/  STS.U16 [R155+UR51+0x1480], R6 ;  /* 0x001480069b007988 */ /* 0x0001e80008000433 */
[----:B------:R1:W-:Y:S04]  /*ca60*/  STS.U16 [R155+UR51+0x11480], R93 ;  /* 0x0114805d9b007988 */ /* 0x0003e80008000433 */
[----:B------:R1:W-:Y:S04]  /*ca70*/  STS.U16 [R155+UR51+0x1880], R16 ;  /* 0x001880109b007988 */ /* 0x0003e80008000433 */
[----:B------:R1:W-:Y:S04]  /*ca80*/  STS.U16 [R155+UR51+0x11880], R100 ;  /* 0x011880649b007988 */ /* 0x0003e80008000433 */
[----:B------:R1:W-:Y:S04]  /*ca90*/  STS.U16 [R155+UR51+0x1c80], R23 ;  /* 0x001c80179b007988 */ /* 0x0003e80008000433 */
[----:B------:R1:W-:Y:S04]  /*caa0*/  STS.U16 [R155+UR51+0x11c80], R13 ;  /* 0x011c800d9b007988 */ /* 0x0003e80008000433 */
[----:B------:R-:W-:Y:S04]  /*cab0*/  STS.U16 [R155+UR51+0x2080], R223 ;  /* 0x002080df9b007988 */ /* 0x000fe80008000433 */
[----:B------:R-:W-:Y:S04]  /*cac0*/  STS.U16 [R155+UR51+0x12080], R221 ;  /* 0x012080dd9b007988 */ /* 0x000fe80008000433 */
[----:B------:R-:W-:Y:S04]  /*cad0*/  STS.U16 [R155+UR51+0x2480], R191 ;  /* 0x002480bf9b007988 */ /* 0x000fe80008000433 */
[----:B------:R-:W-:Y:S04]  /*cae0*/  STS.U16 [R155+UR51+0x12480], R189 ;  /* 0x012480bd9b007988 */ /* 0x000fe80008000433 */
[----:B------:R-:W-:Y:S04]  /*caf0*/  STS.U16 [R155+UR51+0x2880], R107 ;  /* 0x0028806b9b007988 */ /* 0x000fe80008000433 */
[----:B------:R-:W-:Y:S04]  /*cb00*/  STS.U16 [R155+UR51+0x12880], R108 ;  /* 0x0128806c9b007988 */ /* 0x000fe80008000433 */
[----:B------:R-:W-:Y:S04]  /*cb10*/  STS.U16 [R155+UR51+0x2c80], R123 ;  /* 0x002c807b9b007988 */ /* 0x000fe80008000433 */
[----:B------:R-:W-:Y:S01]  /*cb20*/  STS.U16 [R155+UR51+0x12c80], R124 ;  /* 0x012c807c9b007988 */ /* 0x000fe20008000433 */
[----:B------:R-:W-:-:S03]  /*cb30*/  LOP3.LUT R137, R0, 0x20, RZ, 0x3c, !PT ;  /* 0x0000002000897812 */ /* 0x000fc600078e3cff */
[----:B------:R-:W-:Y:S04]  /*cb40*/  STS.U16 [R155+UR51+0x3080], R139 ;  /* 0x0030808b9b007988 */ /* 0x000fe80008000433 */
[----:B------:R-:W-:Y:S04]  /*cb50*/  STS.U16 [R155+UR51+0x13080], R140 ;  /* 0x0130808c9b007988 */ /* 0x000fe80008000433 */
[----:B------:R-:W-:Y:S04]  /*cb60*/  STS.U16 [R155+UR51+0x3480], R152 ;  /* 0x003480989b007988 */ /* 0x000fe80008000433 */
[----:B------:R-:W-:Y:S04]  /*cb70*/  STS.U16 [R155+UR51+0x13480], R153 ;  /* 0x013480999b007988 */ /* 0x000fe80008000433 */
[----:B------:R-:W-:Y:S04]  /*cb80*/  STS.U16 [R155+UR51+0x3880], R182 ;  /* 0x003880b69b007988 */ /* 0x000fe80008000433 */
[----:B------:R-:W-:Y:S04]  /*cb90*/  STS.U16 [R155+UR51+0x13880], R184 ;  /* 0x013880b89b007988 */ /* 0x000fe80008000433 */
[----:B------:R-:W-:Y:S04]  /*cba0*/  STS.U16 [R155+UR51+0x3c80], R186 ;  /* 0x003c80ba9b007988 */ /* 0x000fe80008000433 */
[----:B0-----:R-:W3:Y:S04]  /*cbb0*/  LDL.LU R6, [R1+0x9c8] ;  /* 0x0009c80001067983 */ /* 0x001ee80000300800 */
[----:B------:R-:W-:Y:S04]  /*cbc0*/  STS.U16 [R155+UR51+0x13c80], R188 ;  /* 0x013c80bc9b007988 */ /* 0x000fe80008000433 */
[----:B-1----:R-:W3:Y:S04]  /*cbd0*/  LDL.LU R93, [R1+0x9c4] ;  /* 0x0009c400015d7983 */ /* 0x002ee80000300800 */
[----:B------:R-:W3:Y:S04]  /*cbe0*/  LDL.LU R16, [R1+0x9c0] ;  /* 0x0009c00001107983 */ /* 0x000ee80000300800 */
[----:B------:R-:W3:Y:S04]  /*cbf0*/  LDL.LU R100, [R1+0x9bc] ;  /* 0x0009bc0001647983 */ /* 0x000ee80000300800 */
[----:B------:R-:W3:Y:S04]  /*cc00*/  LDL.LU R23, [R1+0x9b8] ;  /* 0x0009b80001177983 */ /* 0x000ee80000300800 */
[----:B------:R-:W3:Y:S04]  /*cc10*/  LDL.LU R13, [R1+0x9b4] ;  /* 0x0009b400010d7983 */ /* 0x000ee80000300800 */
[----:B----4-:R-:W-:Y:S04]  /*cc20*/  STS.U16 [R137+UR51+0x100], R163 ;  /* 0x000100a389007988 */ /* 0x010fe80008000433 */
[----:B-----5:R0:W-:Y:S04]  /*cc30*/  STS.U16 [R137+UR51+0x10100], R193 ;  /* 0x010100c189007988 */ /* 0x0201e80008000433 */
[----:B--2---:R1:W-:Y:S04]  /*cc40*/  STS.U16 [R137+UR51+0x500], R195 ;  /* 0x000500c389007988 */ /* 0x0043e80008000433 */
[----:B---3--:R-:W-:Y:S04]  /*cc50*/  STS.U16 [R137+UR51+0x10500], R225 ;  /* 0x010500e189007988 */ /* 0x008fe80008000433 */
[----:B------:R-:W-:Y:S04]  /*cc60*/  STS.U16 [R137+UR51+0x900], R227 ;  /* 0x000900e389007988 */ /* 0x000fe80008000433 */
[----:B------:R-:W-:Y:S04]  /*cc70*/  STS.U16 [R137+UR51+0x10900], R106 ;  /* 0x0109006a89007988 */ /* 0x000fe80008000433 */
[----:B0-----:R-:W2:Y:S04]  /*cc80*/  LDL.LU R193, [R1+0x74] ;  /* 0x0000740001c17983 */ /* 0x001ea80000300800 */
[----:B------:R0:W-:Y:S04]  /*cc90*/  STS.U16 [R137+UR51+0xd00], R160 ;  /* 0x000d00a089007988 */ /* 0x0001e80008000433 */
[----:B-1----:R-:W3:Y:S04]  /*cca0*/  LDL.LU R195, [R1+0x70] ;  /* 0x0000700001c37983 */ /* 0x002ee80000300800 */
[----:B------:R1:W-:Y:S04]  /*ccb0*/  STS.U16 [R137+UR51+0x10d00], R161 ;  /* 0x010d00a189007988 */ /* 0x0003e80008000433 */
[----:B0-----:R-:W4:Y:S04]  /*ccc0*/  LDL.LU R160, [R1+0x4c] ;  /* 0x00004c0001a07983 */ /* 0x001f280000300800 */
[----:B------:R0:W-:Y:S04]  /*ccd0*/  STS.U16 [R137+UR51+0x1100], R19 ;  /* 0x0011001389007988 */ /* 0x0001e80008000433 */
[----:B-1----:R-:W5:Y:S04]  /*cce0*/  LDL.LU R161, [R1+0x48] ;  /* 0x0000480001a17983 */ /* 0x002f680000300800 */
[----:B------:R1:W-:Y:S04]  /*ccf0*/  STS.U16 [R137+UR51+0x11100], R90 ;  /* 0x0111005a89007988 */ /* 0x0003e80008000433 */
[----:B0-----:R-:W5:Y:S04]  /*cd00*/  LDL.LU R19, [R1+0x9b0] ;  /* 0x0009b00001137983 */ /* 0x001f680000300800 */
[----:B-1----:R-:W5:Y:S04]  /*cd10*/  LDL.LU R90, [R1+0x9ac] ;  /* 0x0009ac00015a7983 */ /* 0x002f680000300800 */
[----:B------:R-:W5:Y:S04]  /*cd20*/  LDL.LU R225, [R1+0x2c] ;  /* 0x00002c0001e17983 */ /* 0x000f680000300800 */
[----:B------:R-:W5:Y:S04]  /*cd30*/  LDL.LU R227, [R1+0x28] ;  /* 0x0000280001e37983 */ /* 0x000f680000300800 */
        /* <DEDUP_REMOVED lines=23> */
[----:B0-----:R-:W5:Y:S04]  /*ceb0*/  LDL.LU R7, [R1+0x9a8] ;  /* 0x0009a80001077983 */ /* 0x001f680000300800 */
[----:B-1----:R-:W5:Y:S04]  /*cec0*/  LDL.LU R94, [R1+0x9a4] ;  /* 0x0009a400015e7983 */ /* 0x002f680000300800 */
[----:B------:R-:W5:Y:S04]  /*ced0*/  LDL.LU R18, [R1+0x9a0] ;  /* 0x0009a00001127983 */ /* 0x000f680000300800 */
[----:B------:R-:W5:Y:S04]  /*cee0*/  LDL.LU R101, [R1+0x99c] ;  /* 0x00099c0001657983 */ /* 0x000f680000300800 */
[----:B--2---:R-:W-:Y:S04]  /*cef0*/  STS.U16 [R106+UR51+0x180], R193 ;  /* 0x000180c16a007988 */ /* 0x004fe80008000433 */
[----:B---3--:R-:W-:Y:S04]  /*cf00*/  STS.U16 [R106+UR51+0x10180], R195 ;  /* 0x010180c36a007988 */ /* 0x008fe80008000433 */
[----:B----4-:R0:W-:Y:S04]  /*cf10*/  STS.U16 [R106+UR51+0x580], R160 ;  /* 0x000580a06a007988 */ /* 0x0101e80008000433 */
[----:B-----5:R1:W-:Y:S04]  /*cf20*/  STS.U16 [R106+UR51+0x10580], R161 ;  /* 0x010580a16a007988 */ /* 0x0203e80008000433 */
[----:B0-----:R-:W2:Y:S04]  /*cf30*/  LDL.LU R160, [R1+0x6c] ;  /* 0x00006c0001a07983 */ /* 0x001ea80000300800 */
[----:B-1----:R-:W3:Y:S04]  /*cf40*/  LDL.LU R161, [R1+0x68] ;  /* 0x0000680001a17983 */ /* 0x002ee80000300800 */
[----:B------:R-:W-:Y:S04]  /*cf50*/  STS.U16 [R106+UR51+0x980], R225 ;  /* 0x000980e16a007988 */ /* 0x000fe80008000433 */
[----:B------:R-:W-:Y:S04]  /*cf60*/  STS.U16 [R106+UR51+0x10980], R227 ;  /* 0x010980e36a007988 */ /* 0x000fe80008000433 */
[----:B------:R0:W-:Y:S04]  /*cf70*/  STS.U16 [R106+UR51+0xd80], R13 ;  /* 0x000d800d6a007988 */ /* 0x0001e80008000433 */
[----:B------:R1:W-:Y:S04]  /*cf80*/  STS.U16 [R106+UR51+0x10d80], R23 ;  /* 0x010d80176a007988 */ /* 0x0003e80008000433 */
[----:B------:R4:W-:Y:S04]  /*cf90*/  STS.U16 [R106+UR51+0x1180], R8 ;  /* 0x001180086a007988 */ /* 0x0009e80008000433 */
[----:B0-----:R-:W5:Y:S04]  /*cfa0*/  LDL.LU R13, [R1+0x998] ;  /* 0x00099800010d7983 */ /* 0x001f680000300800 */
[----:B-1----:R-:W5:Y:S04]  /*cfb0*/  LDL.LU R23, [R1+0x994] ;  /* 0x0009940001177983 */ /* 0x002f680000300800 */
[----:B----4-:R-:W4:Y:S04]  /*cfc0*/  LDL.LU R8, [R1+0x990] ;  /* 0x0009900001087983 */ /* 0x010f280000300800 */
[----:B------:R0:W-:Y:S04]  /*cfd0*/  STS.U16 [R106+UR51+0x11180], R95 ;  /* 0x0111805f6a007988 */ /* 0x0001e80008000433 */
[----:B------:R1:W-:Y:S04]  /*cfe0*/  STS.U16 [R106+UR51+0x1580], R96 ;  /* 0x001580606a007988 */ /* 0x0003e80008000433 */
[----:B------:R1:W-:Y:S04]  /*cff0*/  STS.U16 [R106+UR51+0x11580], R9 ;  /* 0x011580096a007988 */ /* 0x0003e80008000433 */
[----:B0-----:R-:W5:Y:S04]  /*d000*/  LDL.LU R95, [R1+0x98c] ;  /* 0x00098c00015f7983 */ /* 0x001f680000300800 */
[----:B-1----:R-:W4:Y:S04]  /*d010*/  LDL.LU R96, [R1+0x988] ;  /* 0x0009880001607983 */ /* 0x002f280000300800 */
[----:B------:R-:W5:Y:S04]  /*d020*/  LDL.LU R9, [R1+0x984] ;  /* 0x0009840001097983 */ /* 0x000f680000300800 */
        /* <DEDUP_REMOVED lines=21> */
[----:B0-----:R-:W4:Y:S04]  /*d180*/  LDL.LU R4, [R1+0x980] ;  /* 0x0009800001047983 */ /* 0x001f280000300800 */
[----:B-1----:R-:W4:Y:S04]  /*d190*/  LDL.LU R91, [R1+0x97c] ;  /* 0x00097c00015b7983 */ /* 0x002f280000300800 */
[----:B--2---:R-:W-:Y:S04]  /*d1a0*/  STS.U16 [R107+UR51+0x200], R160 ;  /* 0x000200a06b007988 */ /* 0x004fe80008000433 */
[----:B---3--:R-:W-:Y:S04]  /*d1b0*/  STS.U16 [R107+UR51+0x10200], R161 ;  /* 0x010200a16b007988 */ /* 0x008fe80008000433 */
[----:B-----5:R0:W-:Y:S04]  /*d1c0*/  STS.U16 [R107+UR51+0x600], R9 ;  /* 0x000600096b007988 */ /* 0x0201e80008000433 */
[----:B----4-:R1:W-:Y:S04]  /*d1d0*/  STS.U16 [R107+UR51+0x10600], R96 ;  /* 0x010600606b007988 */ /* 0x0103e80008000433 */
[----:B0-----:R-:W2:Y:S04]  /*d1e0*/  LDL.LU R9, [R1+0x978] ;  /* 0x0009780001097983 */ /* 0x001ea80000300800 */
[----:B-1----:R-:W3:Y:S04]  /*d1f0*/  LDL.LU R96, [R1+0x974] ;  /* 0x0009740001607983 */ /* 0x002ee80000300800 */
[----:B------:R0:W-:Y:S04]  /*d200*/  STS.U16 [R107+UR51+0xa00], R101 ;  /* 0x000a00656b007988 */ /* 0x0001e80008000433 */
        /* <DEDUP_REMOVED lines=17> */
[----:B------:R5:W-:Y:S04]  /*d320*/  STS.U16 [R107+UR51+0x2e00], R129 ;  /* 0x002e00816b007988 */ /* 0x000be80008000433 */
        /* <DEDUP_REMOVED lines=10> */
[----:B0-----:R-:W2:Y:S04]  /*d3d0*/  LDL.LU R101, [R1+0x970] ;  /* 0x0009700001657983 */ /* 0x001ea80000300800 */
[----:B-1----:R-:W2:Y:S04]  /*d3e0*/  LDL.LU R18, [R1+0x96c] ;  /* 0x00096c0001127983 */ /* 0x002ea80000300800 */
[----:B----4-:R-:W4:Y:S04]  /*d3f0*/  LDL.LU R100, [R1+0x968] ;  /* 0x0009680001647983 */ /* 0x010f280000300800 */
[----:B-----5:R-:W5:Y:S04]  /*d400*/  LDL.LU R16, [R1+0x964] ;  /* 0x0009640001107983 */ /* 0x020f680000300800 */
[----:B------:R-:W5:Y:S04]  /*d410*/  LDL.LU R99, [R1+0x960] ;  /* 0x0009600001637983 */ /* 0x000f680000300800 */
[----:B------:R-:W5:Y:S04]  /*d420*/  LDL.LU R14, [R1+0x95c] ;  /* 0x00095c00010e7983 */ /* 0x000f680000300800 */
[----:B------:R-:W5:Y:S04]  /*d430*/  LDL.LU R98, [R1+0x958] ;  /* 0x0009580001627983 */ /* 0x000f680000300800 */
[----:B------:R-:W5:Y:S04]  /*d440*/  LDL.LU R12, [R1+0x954] ;  /* 0x00095400010c7983 */ /* 0x000f680000300800 */
[----:B------:R-:W5:Y:S04]  /*d450*/  LDL.LU R97, [R1+0x950] ;  /* 0x0009500001617983 */ /* 0x000f680000300800 */
[----:B------:R-:W5:Y:S01]  /*d460*/  LDL.LU R10, [R1+0x94c] ;  /* 0x00094c00010a7983 */ /* 0x000f620000300800 */
[----:B------:R-:W-:-:S03]  /*d470*/  LOP3.LUT R129, R0, 0x60, RZ, 0x3c, !PT ;  /* 0x0000006000817812 */ /* 0x000fc600078e3cff */
[----:B---3--:R0:W-:Y:S04]  /*d480*/  STS.U16 [R106+UR51+0x280], R96 ;  /* 0x000280606a007988 */ /* 0x0081e80008000433 */
[----:B--2---:R1:W-:Y:S04]  /*d490*/  STS.U16 [R106+UR51+0x10280], R9 ;  /* 0x010280096a007988 */ /* 0x0043e80008000433 */
        /* <DEDUP_REMOVED lines=17> */
[----:B0-----:R-:W5:Y:S04]  /*d5b0*/  LDL.LU R96, [R1+0x948] ;  /* 0x0009480001607983 */ /* 0x001f680000300800 */
[----:B------:R-:W-:Y:S04]  /*d5c0*/  STS.U16 [R106+UR51+0x12680], R173 ;  /* 0x012680ad6a007988 */ /* 0x000fe80008000433 */
[----:B-1----:R-:W5:Y:S04]  /*d5d0*/  LDL.LU R9, [R1+0x944] ;  /* 0x0009440001097983 */ /* 0x002f680000300800 */
[----:B------:R-:W-:Y:S04]  /*d5e0*/  STS.U16 [R106+UR51+0x2a80], R115 ;  /* 0x002a80736a007988 */ /* 0x000fe80008000433 */
[----:B--2---:R-:W2:Y:S04]  /*d5f0*/  LDL.LU R95, [R1+0x940] ;  /* 0x00094000015f7983 */ /* 0x004ea80000300800 */
[----:B------:R-:W-:Y:S04]  /*d600*/  STS.U16 [R106+UR51+0x12a80], R116 ;  /* 0x012a80746a007988 */ /* 0x000fe80008000433 */
[----:B---3--:R-:W3:Y:S04]  /*d610*/  LDL.LU R8, [R1+0x93c] ;  /* 0x00093c0001087983 */ /* 0x008ee80000300800 */
[----:B------:R-:W-:Y:S04]  /*d620*/  STS.U16 [R106+UR51+0x2e80], R131 ;  /* 0x002e80836a007988 */ /* 0x000fe80008000433 */
[----:B------:R-:W3:Y:S04]  /*d630*/  LDL.LU R94, [R1+0x938] ;  /* 0x00093800015e7983 */ /* 0x000ee80000300800 */
        /* <DEDUP_REMOVED lines=15> */
[----:B----4-:R-:W4:Y:S04]  /*d730*/  LDL.LU R88, [R1+0x918] ;  /* 0x0009180001587983 */ /* 0x010f280000300800 */
[----:B------:R-:W-:Y:S04]  /*d740*/  STS.U16 [R106+UR51+0x13e80], R222 ;  /* 0x013e80de6a007988 */ /* 0x000fe80008000433 */
[----:B------:R-:W4:Y:S04]  /*d750*/  LDL.LU R15, [R1+0x914] ;  /* 0x00091400010f7983 */ /* 0x000f280000300800 */
[----:B------:R0:W-:Y:S04]  /*d760*/  STS.U16 [R129+UR51+0x300], R91 ;  /* 0x0003005b81007988 */ /* 0x0001e80008000433 */
[----:B------:R1:W-:Y:S04]  /*d770*/  STS.U16 [R129+UR51+0x10300], R4 ;  /* 0x0103000481007988 */ /* 0x0003e80008000433 */
[----:B------:R1:W-:Y:S04]  /*d780*/  STS.U16 [R129+UR51+0x700], R23 ;  /* 0x0007001781007988 */ /* 0x0003e80008000433 */
[----:B0-----:R-:W4:Y:S04]  /*d790*/  LDL.LU R91, [R1+0x910] ;  /* 0x00091000015b7983 */ /* 0x001f280000300800 */
[----:B-1----:R-:W4:Y:S04]  /*d7a0*/  LDL.LU R4, [R1+0x90c] ;  /* 0x00090c0001047983 */ /* 0x002f280000300800 */
        /* <DEDUP_REMOVED lines=9> */
[----:B0-----:R-:W4:Y:S04]  /*d840*/  LDL.LU R21, [R1+0x8f8] ;  /* 0x0008f80001157983 */ /* 0x001f280000300800 */
[----:B-1----:R-:W4:Y:S04]  /*d850*/  LDL.LU R11, [R1+0x8f4] ;  /* 0x0008f400010b7983 */ /* 0x002f280000300800 */
[----:B------:R-:W2:Y:S04]  /*d860*/  LDL.LU R155, [R1+0x4] ;  /* 0x00000400019b7983 */ /* 0x000ea80000300800 */
[----:B------:R-:W3:Y:S04]  /*d870*/  LDL.LU R163, [R1] ;  /* 0x0000000001a37983 */ /* 0x000ee80000300800 */
[----:B------:R-:W4:Y:S04]  /*d880*/  LDL.LU R193, [R1+0x150] ;  /* 0x0001500001c17983 */ /* 0x000f280000300800 */
[----:B------:R-:W4:Y:S04]  /*d890*/  LDL.LU R195, [R1+0x148] ;  /* 0x0001480001c37983 */ /* 0x000f280000300800 */
[----:B------:R-:W4:Y:S04]  /*d8a0*/  LDL.LU R225, [R1+0x110] ;  /* 0x0001100001e17983 */ /* 0x000f280000300800 */
[----:B------:R-:W4:Y:S04]  /*d8b0*/  LDL.LU R227, [R1+0x108] ;  /* 0x0001080001e37983 */ /* 0x000f280000300800 */
[----:B------:R-:W4:Y:S04]  /*d8c0*/  LDL.LU R160, [R1+0xcc] ;  /* 0x0000cc0001a07983 */ /* 0x000f280000300800 */
[----:B------:R-:W4:Y:S01]  /*d8d0*/  LDL.LU R161, [R1+0xc4] ;  /* 0x0000c40001a17983 */ /* 0x000f220000300800 */
[----:B------:R-:W-:Y:S01]  /*d8e0*/  PRMT R108, RZ, 0x7610, R108 ;  /* 0x00007610ff6c7816 */ /* 0x000fe2000000006c */
[----:B------:R-:W-:-:S02]  /*d8f0*/  @!P0 IMAD.MOV.U32 R106, RZ, RZ, R101 ;  /* 0x000000ffff6a8224 */ /* 0x000fc400078e0065 */
[----:B------:R-:W-:Y:S01]  /*d900*/  @!P0 IMAD.MOV.U32 R107, RZ, RZ, R18 ;  /* 0x000000ffff6b8224 */ /* 0x000fe200078e0012 */
[----:B------:R-:W-:-:S04]  /*d910*/  PRMT R109, RZ, 0x7610, R109 ;  /* 0x00007610ff6d7816 */ /* 0x000fc8000000006d */
[----:B------:R0:W4:Y:S01]  /*d920*/  @!P0 LDG.E.U16 R108, desc[UR52][R106.64] ;  /* 0x000000346a6c8981 */ /* 0x000122000c1e1500 */
[----:B------:R-:W-:Y:S01]  /*d930*/  PRMT R110, RZ, 0x7610, R110 ;  /* 0x00007610ff6e7816 */ /* 0x000fe2000000006e */
[----:B0-----:R-:W-:Y:S02]  /*d940*/  @!P0 IMAD.MOV.U32 R106, RZ, RZ, R100 ;  /* 0x000000ffff6a8224 */ /* 0x001fe400078e0064 */
[----:B-----5:R-:W-:-:S05]  /*d950*/  @!P0 IMAD.MOV.U32 R107, RZ, RZ, R16 ;  /* 0x000000ffff6b8224 */ /* 0x020fca00078e0010 */
[----:B------:R0:W5:Y:S04]  /*d960*/  @!P0 LDG.E.U16 R109, desc[UR52][R106.64] ;  /* 0x000000346a6d8981 */ /* 0x000168000c1e1500 */
[----:B--2---:R-:W-:Y:S04]  /*d970*/  STS.U16 [R129+UR51+0x1300], R155 ;  /* 0x0013009b81007988 */ /* 0x004fe80008000433 */
[----:B---3--:R-:W-:Y:S04]  /*d980*/  STS.U16 [R129+UR51+0x11300], R163 ;  /* 0x011300a381007988 */ /* 0x008fe80008000433 */
[----:B------:R1:W-:Y:S04]  /*d990*/  STS.U16 [R129+UR51+0x1700], R157 ;  /* 0x0017009d81007988 */ /* 0x0003e80008000433 */
[----:B------:R2:W-:Y:S04]  /*d9a0*/  STS.U16 [R129+UR51+0x11700], R156 ;  /* 0x0117009c81007988 */ /* 0x0005e80008000433 */
[----:B------:R3:W-:Y:S04]  /*d9b0*/  STS.U16 [R129+UR51+0x1b00], R159 ;  /* 0x001b009f81007988 */ /* 0x0007e80008000433 */
[----:B-1----:R-:W5:Y:S04]  /*d9c0*/  LDL.LU R157, [R1+0x8f0] ;  /* 0x0008f000019d7983 */ /* 0x002f680000300800 */
[----:B--2---:R-:W2:Y:S04]  /*d9d0*/  LDL.LU R156, [R1+0x8ec] ;  /* 0x0008ec00019c7983 */ /* 0x004ea80000300800 */
[----:B---3--:R-:W3:Y:S04]  /*d9e0*/  LDL.LU R159, [R1+0x8e8] ;  /* 0x0008e800019f7983 */ /* 0x008ee80000300800 */
[----:B------:R1:W-:Y:S04]  /*d9f0*/  STS.U16 [R129+UR51+0x11b00], R158 ;  /* 0x011b009e81007988 */ /* 0x0003e80008000433 */
[----:B-1----:R-:W5:Y:S01]  /*da00*/  LDL.LU R158, [R1+0x8e4] ;  /* 0x0008e400019e7983 */ /* 0x002f620000300800 */
[----:B0-----:R-:W-:Y:S01]  /*da10*/  @!P0 MOV R106, R99 ;  /* 0x00000063006a8202 */ /* 0x001fe20000000f00 */
[----:B------:R-:W-:Y:S01]  /*da20*/  @!P0 IMAD.MOV.U32 R107, RZ, RZ, R14 ;  /* 0x000000ffff6b8224 */ /* 0x000fe200078e000e */
[----:B------:R-:W-:-:S04]  /*da30*/  PRMT R111, RZ, 0x7610, R111 ;  /* 0x00007610ff6f7816 */ /* 0x000fc8000000006f */
[----:B------:R0:W2:Y:S01]  /*da40*/  @!P0 LDG.E.U16 R110, desc[UR52][R106.64] ;  /* 0x000000346a6e8981 */ /* 0x0000a2000c1e1500 */
[----:B------:R-:W-:Y:S01]  /*da50*/  PRMT R112, RZ, 0x7610, R112 ;  /* 0x00007610ff707816 */ /* 0x000fe20000000070 */
[----:B0-----:R-:W-:Y:S02]  /*da60*/  @!P0 IMAD.MOV.U32 R106, RZ, RZ, R98 ;  /* 0x000000ffff6a8224 */ /* 0x001fe400078e0062 */
[----:B------:R-:W-:-:S05]  /*da70*/  @!P0 IMAD.MOV.U32 R107, RZ, RZ, R12 ;  /* 0x000000ffff6b8224 */ /* 0x000fca00078e000c */
[----:B------:R0:W2:Y:S01]  /*da80*/  @!P0 LDG.E.U16 R111, desc[UR52][R106.64] ;  /* 0x000000346a6f8981 */ /* 0x0000a2000c1e1500 */
[----:B------:R-:W-:Y:S01]  /*da90*/  PRMT R113, RZ, 0x7610, R113 ;  /* 0x00007610ff717816 */ /* 0x000fe20000000071 */
[----:B0-----:R-:W-:Y:S01]  /*daa0*/  @!P0 IMAD.MOV.U32 R106, RZ, RZ, R97 ;  /* 0x000000ffff6a8224 */ /* 0x001fe200078e0061 */
[----:B------:R-:W-:-:S05]  /*dab0*/  @!P0 MOV R107, R10 ;  /* 0x0000000a006b8202 */ /* 0x000fca0000000f00 */
[----:B------:R0:W2:Y:S01]  /*dac0*/  @!P0 LDG.E.U16 R112, desc[UR52][R106.64] ;  /* 0x000000346a708981 */ /* 0x0000a2000c1e1500 */
[----:B------:R-:W-:Y:S01]  /*dad0*/  PRMT R114, RZ, 0x7610, R114 ;  /* 0x00007610ff727816 */ /* 0x000fe20000000072 */
[----:B0-----:R-:W-:Y:S02]  /*dae0*/  @!P0 IMAD.MOV.U32 R106, RZ, RZ, R96 ;  /* 0x000000ffff6a8224 */ /* 0x001fe400078e0060 */
[----:B------:R-:W-:-:S05]  /*daf0*/  @!P0 IMAD.MOV.U32 R107, RZ, RZ, R9 ;  /* 0x000000ffff6b8224 */ /* 0x000fca00078e0009 */
[----:B------:R0:W2:Y:S01]  /*db00*/  @!P0 LDG.E.U16 R113, desc[UR52][R106.64] ;  /* 0x000000346a718981 */ /* 0x0000a2000c1e1500 */
[----:B------:R-:W-:Y:S01]  /*db10*/  PRMT R115, RZ, 0x7610, R115 ;  /* 0x00007610ff737816 */ /* 0x000fe20000000073 */
[----:B0-----:R-:W-:Y:S02]  /*db20*/  @!P0 IMAD.MOV.U32 R106, RZ, RZ, R95 ;  /* 0x000000ffff6a8224 */ /* 0x001fe400078e005f */
[----:B------:R-:W-:-:S05]  /*db30*/  @!P0 IMAD.MOV.U32 R107, RZ, RZ, R8 ;  /* 0x000000ffff6b8224 */ /* 0x000fca00078e0008 */
[----:B------:R0:W2:Y:S01]  /*db40*/  @!P0 LDG.E.U16 R114, desc[UR52][R106.64] ;  /* 0x000000346a728981 */ /* 0x0000a2000c1e1500 */
[----:B------:R-:W-:-:S03]  /*db50*/  PRMT R116, RZ, 0x7610, R116 ;  /* 0x00007610ff747816 */ /* 0x000fc60000000074 */
[----:B------:R-:W-:Y:S01]  /*db60*/  STS.U16 [R129+UR51+0x1f00], R235 ;  /* 0x001f00eb81007988 */ /* 0x000fe20008000433 */
[----:B0-----:R-:W-:Y:S01]  /*db70*/  @!P0 MOV R106, R94 ;  /* 0x0000005e006a8202 */ /* 0x001fe20000000f00 */
[----:B------:R-:W-:Y:S02]  /*db80*/  @!P0 IMAD.MOV.U32 R107, RZ, RZ, R7 ;  /* 0x000000ffff6b8224 */ /* 0x000fe400078e0007 */
[----:B------:R-:W-:Y:S04]  /*db90*/  STS.U16 [R129+UR51+0x11f00], R233 ;  /* 0x011f00e981007988 */ /* 0x000fe80008000433 */
[----:B------:R0:W2:Y:S01]  /*dba0*/  @!P0 LDG.E.U16 R115, desc[UR52][R106.64] ;  /* 0x000000346a738981 */ /* 0x0000a2000c1e1500 */
[----:B------:R-:W-:-:S03]  /*dbb0*/  PRMT R121, RZ, 0x7610, R121 ;  /* 0x00007610ff797816 */ /* 0x000fc60000000079 */
[----:B------:R-:W-:Y:S01]  /*dbc0*/  STS.U16 [R129+UR51+0x2300], R203 ;  /* 0x002300cb81007988 */ /* 0x000fe20008000433 */
[----:B0-----:R-:W-:Y:S02]  /*dbd0*/  @!P0 IMAD.MOV.U32 R106, RZ, RZ, R93 ;  /* 0x000000ffff6a8224 */ /* 0x001fe400078e005d */
[----:B------:R-:W-:Y:S01]  /*dbe0*/  @!P0 IMAD.MOV.U32 R107, RZ, RZ, R6 ;  /* 0x000000ffff6b8224 */ /* 0x000fe200078e0006 */
[----:B------:R-:W-:Y:S04]  /*dbf0*/  STS.U16 [R129+UR51+0x12300], R201 ;  /* 0x012300c981007988 */ /* 0x000fe80008000433 */
[----:B------:R-:W-:Y:S04]  /*dc00*/  STS.U16 [R129+UR51+0x2700], R171 ;  /* 0x002700ab81007988 */ /* 0x000fe80008000433 */
[----:B------:R0:W2:Y:S04]  /*dc10*/  @!P0 LDG.E.U16 R116, desc[UR52][R106.64] ;  /* 0x000000346a748981 */ /* 0x0000a8000c1e1500 */
[----:B------:R-:W-:Y:S04]  /*dc20*/  STS.U16 [R129+UR51+0x12700], R169 ;  /* 0x012700a981007988 */ /* 0x000fe80008000433 */
[----:B------:R-:W-:Y:S01]  /*dc30*/  STS.U16 [R129+UR51+0x2b00], R117 ;  /* 0x002b007581007988 */ /* 0x000fe20008000433 */
[----:B0-----:R-:W-:Y:S01]  /*dc40*/  @!P0 IMAD.MOV.U32 R106, RZ, RZ, R89 ;  /* 0x000000ffff6a8224 */ /* 0x001fe200078e0059 */
[----:B------:R-:W-:-:S02]  /*dc50*/  @!P0 MOV R107, R17 ;  /* 0x00000011006b8202 */ /* 0x000fc40000000f00 */
[----:B------:R-:W-:Y:S01]  /*dc60*/  STS.U16 [R129+UR51+0x12b00], R118 ;  /* 0x012b007681007988 */ /* 0x000fe20008000433 */
[----:B------:R-:W-:-:S03]  /*dc70*/  PRMT R122, RZ, 0x7610, R122 ;  /* 0x00007610ff7a7816 */ /* 0x000fc6000000007a */
[----:B------:R-:W-:Y:S04]  /*dc80*/  STS.U16 [R129+UR51+0x2f00], R133 ;  /* 0x002f008581007988 */ /* 0x000fe80008000433 */
[----:B------:R-:W-:Y:S01]  /*dc90*/  STS.U16 [R129+UR51+0x12f00], R134 ;  /* 0x012f008681007988 */ /* 0x000fe20008000433 */
[----:B------:R-:W-:-:S03]  /*dca0*/  LOP3.LUT R128, R0, 0x70, RZ, 0x3c, !PT ;  /* 0x0000007000807812 */ /* 0x000fc600078e3cff */
[----:B------:R-:W-:Y:S04]  /*dcb0*/  STS.U16 [R129+UR51+0x3300], R149 ;  /* 0x0033009581007988 */ /* 0x000fe80008000433 */
[----:B------:R0:W2:Y:S04]  /*dcc0*/  @!P0 LDG.E.U16 R121, desc[UR52][R106.64] ;  /* 0x000000346a798981 */ /* 0x0000a8000c1e1500 */
[----:B------:R-:W-:Y:S04]  /*dcd0*/  STS.U16 [R129+UR51+0x13300], R224 ;  /* 0x013300e081007988 */ /* 0x000fe80008000433 */
[----:B------:R-:W-:Y:S01]  /*dce0*/  STS.U16 [R129+UR51+0x3700], R230 ;  /* 0x003700e681007988 */ /* 0x000fe20008000433 */
[----:B0-----:R-:W-:-:S02]  /*dcf0*/  @!P0 IMAD.MOV.U32 R106, RZ, RZ, R92 ;  /* 0x000000ffff6a8224 */ /* 0x001fc400078e005c */
[----:B------:R-:W-:Y:S01]  /*dd00*/  @!P0 IMAD.MOV.U32 R107, RZ, RZ, R5 ;  /* 0x000000ffff6b8224 */ /* 0x000fe200078e0005 */
[----:B------:R-:W-:Y:S01]  /*dd10*/  STS.U16 [R129+UR51+0x13700], R232 ;  /* 0x013700e881007988 */ /* 0x000fe20008000433 */
[----:B------:R-:W-:-:S03]  /*dd20*/  PRMT R123, RZ, 0x7610, R123 ;  /* 0x00007610ff7b7816 */ /* 0x000fc6000000007b */
[----:B------:R-:W-:Y:S04]  /*dd30*/  STS.U16 [R129+UR51+0x3b00], R238 ;  /* 0x003b00ee81007988 */ /* 0x000fe80008000433 */
[----:B------:R-:W-:Y:S04]  /*dd40*/  STS.U16 [R129+UR51+0x13b00], R240 ;  /* 0x013b00f081007988 */ /* 0x000fe80008000433 */
[----:B------:R-:W-:Y:S04]  /*dd50*/  STS.U16 [R129+UR51+0x3f00], R246 ;  /* 0x003f00f681007988 */ /* 0x000fe80008000433 */
[----:B------:R0:W2:Y:S04]  /*dd60*/  @!P0 LDG.E.U16 R122, desc[UR52][R106.64] ;  /* 0x000000346a7a8981 */ /* 0x0000a8000c1e1500 */
[----:B------:R-:W-:Y:S04]  /*dd70*/  STS.U16 [R129+UR51+0x13f00], R248 ;  /* 0x013f00f881007988 */ /* 0x000fe80008000433 */
[----:B----4-:R-:W-:Y:S01]  /*dd80*/  STS.U16 [R128+UR51+0x380], R193 ;  /* 0x000380c180007988 */ /* 0x010fe20008000433 */
[----:B0-----:R-:W-:-:S02]  /*dd90*/  @!P0 IMAD.MOV.U32 R106, RZ, RZ, R88 ;  /* 0x000000ffff6a8224 */ /* 0x001fc400078e0058 */
[----:B------:R-:W-:Y:S01]  /*dda0*/  @!P0 IMAD.MOV.U32 R107, RZ, RZ, R15 ;  /* 0x000000ffff6b8224 */ /* 0x000fe200078e000f */
[----:B------:R-:W-:Y:S01]  /*ddb0*/  STS.U16 [R128+UR51+0x10380], R195 ;  /* 0x010380c380007988 */ /* 0x000fe20008000433 */
[----:B------:R-:W-:-:S03]  /*ddc0*/  PRMT R124, RZ, 0x7610, R124 ;  /* 0x00007610ff7c7816 */ /* 0x000fc6000000007c */
[----:B------:R-:W-:Y:S04]  /*ddd0*/  STS.U16 [R128+UR51+0x780], R225 ;  /* 0x000780e180007988 */ /* 0x000fe80008000433 */
[----:B------:R-:W-:Y:S04]  /*dde0*/  STS.U16 [R128+UR51+0x10780], R227 ;  /* 0x010780e380007988 */ /* 0x000fe80008000433 */
[----:B------:R-:W-:Y:S04]  /*ddf0*/  STS.U16 [R128+UR51+0xb80], R160 ;  /* 0x000b80a080007988 */ /* 0x000fe80008000433 */
[----:B------:R0:W4:Y:S04]  /*de00*/  @!P0 LDG.E.U16 R123, desc[UR52][R106.64] ;  /* 0x000000346a7b8981 */ /* 0x000128000c1e1500 */
[----:B------:R-:W-:Y:S01]  /*de10*/  STS.U16 [R128+UR51+0x10b80], R161 ;  /* 0x010b80a180007988 */ /* 0x000fe20008000433 */
[----:B------:R-:W-:-:S02]  /*de20*/  PRMT R125, RZ, 0x7610, R125 ;  /* 0x00007610ff7d7816 */ /* 0x000fc4000000007d */
[----:B0-----:R-:W-:Y:S01]  /*de30*/  @!P0 MOV R106, R91 ;  /* 0x0000005b006a8202 */ /* 0x001fe20000000f00 */
[----:B------:R-:W-:-:S05]  /*de40*/  @!P0 IMAD.MOV.U32 R107, RZ, RZ, R4 ;  /* 0x000000ffff6b8224 */ /* 0x000fca00078e0004 */
[----:B------:R0:W4:Y:S01]  /*de50*/  @!P0 LDG.E.U16 R124, desc[UR52][R106.64] ;  /* 0x000000346a7c8981 */ /* 0x000122000c1e1500 */
[----:B------:R-:W-:Y:S01]  /*de60*/  PRMT R126, RZ, 0x7610, R126 ;  /* 0x00007610ff7e7816 */ /* 0x000fe2000000007e */
[----:B0-----:R-:W-:Y:S02]  /*de70*/  @!P0 IMAD.MOV.U32 R106, RZ, RZ, R23 ;  /* 0x000000ffff6a8224 */ /* 0x001fe400078e0017 */
[----:B------:R-:W-:-:S05]  /*de80*/  @!P0 IMAD.MOV.U32 R107, RZ, RZ, R13 ;  /* 0x000000ffff6b8224 */ /* 0x000fca00078e000d */
[----:B------:R0:W4:Y:S01]  /*de90*/  @!P0 LDG.E.U16 R125, desc[UR52][R106.64] ;  /* 0x000000346a7d8981 */ /* 0x000122000c1e1500 */
[----:B------:R-:W-:Y:S01]  /*dea0*/  PRMT R127, RZ, 0x7610, R127 ;  /* 0x00007610ff7f7816 */ /* 0x000fe2000000007f */
[----:B0-----:R-:W-:Y:S01]  /*deb0*/  @!P0 IMAD.MOV.U32 R106, RZ, RZ, R90 ;  /* 0x000000ffff6a8224 */ /* 0x001fe200078e005a */
[----:B------:R-:W-:-:S05]  /*dec0*/  @!P0 MOV R107, R19 ;  /* 0x00000013006b8202 */ /* 0x000fca0000000f00 */
[----:B------:R0:W4:Y:S02]  /*ded0*/  @!P0 LDG.E.U16 R126, desc[UR52][R106.64] ;  /* 0x000000346a7e8981 */ /* 0x000124000c1e1500 */
[----:B0-----:R-:W-:Y:S02]  /*dee0*/  @!P0 IMAD.MOV.U32 R106, RZ, RZ, R21 ;  /* 0x000000ffff6a8224 */ /* 0x001fe400078e0015 */
[----:B------:R-:W-:-:S05]  /*def0*/  @!P0 IMAD.MOV.U32 R107, RZ, RZ, R11 ;  /* 0x000000ffff6b8224 */ /* 0x000fca00078e000b */
[----:B------:R0:W4:Y:S04]  /*df00*/  @!P0 LDG.E.U16 R127, desc[UR52][R106.64] ;  /* 0x000000346a7f8981 */ /* 0x000128000c1e1500 */
[----:B-----5:R1:W-:Y:S04]  /*df10*/  STS.U16 [R128+UR51+0xf80], R158 ;  /* 0x000f809e80007988 */ /* 0x0203e80008000433 */
[----:B---3--:R3:W-:Y:S04]  /*df20*/  STS.U16 [R128+UR51+0x10f80], R159 ;  /* 0x010f809f80007988 */ /* 0x0087e80008000433 */
[----:B--2---:R2:W-:Y:S04]  /*df30*/  STS.U16 [R128+UR51+0x1380], R156 ;  /* 0x0013809c80007988 */ /* 0x0045e80008000433 */
[----:B-1----:R-:W5:Y:S04]  /*df40*/  LDL.LU R158, [R1+0x8e0] ;  /* 0x0008e000019e7983 */ /* 0x002f680000300800 */
[----:B---3--:R-:W3:Y:S04]  /*df50*/  LDL.LU R159, [R1+0x8dc] ;  /* 0x0008dc00019f7983 */ /* 0x008ee80000300800 */
[----:B--2---:R-:W2:Y:S04]  /*df60*/  LDL.LU R156, [R1+0x8d8] ;  /* 0x0008d800019c7983 */ /* 0x004ea80000300800 */
[----:B------:R1:W-:Y:S04]  /*df70*/  STS.U16 [R128+UR51+0x11380], R157 ;  /* 0x0113809d80007988 */ /* 0x0003e80008000433 */
[----:B------:R0:W-:Y:S04]  /*df80*/  STS.U16 [R128+UR51+0x1780], R3 ;  /* 0x0017800380007988 */ /* 0x0001e80008000433 */
[----:B------:R0:W-:Y:S04]  /*df90*/  STS.U16 [R128+UR51+0x11780], R2 ;  /* 0x0117800280007988 */ /* 0x0001e80008000433 */
[----:B-1----:R-:W2:Y:S04]  /*dfa0*/  LDL.LU R157, [R1+0x8d4] ;  /* 0x0008d400019d7983 */ /* 0x002ea80000300800 */
[----:B0-----:R-:W2:Y:S04]  /*dfb0*/  LDL.LU R3, [R1+0x8d0] ;  /* 0x0008d00001037983 */ /* 0x001ea80000300800 */
[----:B------:R-:W4:Y:S04]  /*dfc0*/  LDL.LU R2, [R1+0x8cc] ;  /* 0x0008cc0001027983 */ /* 0x000f280000300800 */
[----:B------:R-:W-:Y:S04]  /*dfd0*/  STS.U16 [R128+UR51+0x1b80], R104 ;  /* 0x001b806880007988 */ /* 0x000fe80008000433 */
[----:B------:R0:W-:Y:S04]  /*dfe0*/  STS.U16 [R128+UR51+0x11b80], R105 ;  /* 0x011b806980007988 */ /* 0x0001e80008000433 */
[----:B------:R-:W-:Y:S04]  /*dff0*/  STS.U16 [R128+UR51+0x1f80], R231 ;  /* 0x001f80e780007988 */ /* 0x000fe80008000433 */
[----:B------:R-:W-:Y:S01]  /*e000*/  STS.U16 [R128+UR51+0x11f80], R229 ;  /* 0x011f80e580007988 */ /* 0x000fe20008000433 */
[----:B0-----:R-:W0:Y:S03]  /*e010*/  LDC R105, c[0x0][0x238] ;  /* 0x00008e00ff697b82 */ /* 0x001e260000000800 */
        /* <DEDUP_REMOVED lines=16> */
[----:B------:R-:W3:Y:S01]  /*e120*/  LDL.LU R104, [R1+0x8c8] ;  /* 0x0008c80001687983 */ /* 0x000ee20000300800 */
[----:B----4-:R-:W-:-:S03]  /*e130*/  LOP3.LUT R106, R2, 0x20, RZ, 0x3c, !PT ;  /* 0x00000020026a7812 */ /* 0x010fc600078e3cff */
        /* <DEDUP_REMOVED lines=8> */
[----:B------:R1:W-:Y:S04]  /*e1c0*/  STS.U16 [R106+UR51+0x20d00], R123 ;  /* 0x020d007b6a007988 */ /* 0x0003e80008000433 */
[----:B------:R-:W-:Y:S04]  /*e1d0*/  STS.U16 [R107+UR51+0x20200], R110 ;  /* 0x0202006e6b007988 */ /* 0x000fe80008000433 */
[----:B------:R-:W-:Y:S01]  /*e1e0*/  STS.U16 [R107+UR51+0x20600], R114 ;  /* 0x020600726b007988 */ /* 0x000fe20008000433 */
[----:B-1----:R-:W-:-:S03]  /*e1f0*/  LOP3.LUT R106, R2, 0x60, RZ, 0x3c, !PT ;  /* 0x00000060026a7812 */ /* 0x002fc600078e3cff */
[----:B------:R-:W-:Y:S04]  /*e200*/  STS.U16 [R107+UR51+0x20a00], R124 ;  /* 0x020a007c6b007988 */ /* 0x000fe80008000433 */
[----:B------:R-:W-:Y:S04]  /*e210*/  STS.U16 [R107+UR51+0x20e00], R125 ;  /* 0x020e007d6b007988 */ /* 0x000fe80008000433 */
[----:B------:R-:W-:Y:S04]  /*e220*/  STS.U16 [R106+UR51+0x20300], R111 ;  /* 0x0203006f6a007988 */ /* 0x000fe80008000433 */
[----:B------:R-:W-:Y:S04]  /*e230*/  STS.U16 [R106+UR51+0x20700], R115 ;  /* 0x020700736a007988 */ /* 0x000fe80008000433 */
[----:B------:R-:W-:Y:S04]  /*e240*/  STS.U16 [R106+UR51+0x20b00], R126 ;  /* 0x020b007e6a007988 */ /* 0x000fe80008000433 */
[----:B------:R1:W-:Y:S01]  /*e250*/  STS.U16 [R106+UR51+0x20f00], R127 ;  /* 0x020f007f6a007988 */ /* 0x0003e20008000433 */
[----:B0-----:R-:W-:Y:S01]  /*e260*/  IMAD.SHL.U32 R105, R105, 0x80, RZ ;  /* 0x0000008069697824 */ /* 0x001fe200078e00ff */
[----:B------:R0:W-:Y:S06]  /*e270*/  MEMBAR.ALL.CTA ;  /* 0x0000000000007992 */ /* 0x0001ec0000008000 */
[----:B0-----:R-:W0:Y:S04]  /*e280*/  FENCE.VIEW.ASYNC.S ;  /* 0x00000000000073c6 */ /* 0x001e280000000000 */
[----:B-1----:R-:W4:Y:S04]  /*e290*/  LDL R106, [R1+0x8b8] ;  /* 0x0008b800016a7983 */ /* 0x002f280000100800 */
[----:B------:R-:W2:Y:S04]  /*e2a0*/  LDL.LU R174, [R1+0x88c] ;  /* 0x00088c0001ae7983 */ /* 0x000ea80000300800 */
[----:B------:R-:W5:Y:S04]  /*e2b0*/  LDL.LU R161, [R1+0x884] ;  /* 0x0008840001a17983 */ /* 0x000f680000300800 */
[----:B------:R-:W3:Y:S04]  /*e2c0*/  LDL.LU R172, [R1+0x87c] ;  /* 0x00087c0001ac7983 */ /* 0x000ee80000300800 */
[----:B------:R-:W4:Y:S04]  /*e2d0*/  LDL.LU R151, [R1+0x874] ;  /* 0x0008740001977983 */ /* 0x000f280000300800 */
[----:B------:R-:W4:Y:S04]  /*e2e0*/  LDL.LU R138, [R1+0x86c] ;  /* 0x00086c00018a7983 */ /* 0x000f280000300800 */
[----:B------:R-:W4:Y:S04]  /*e2f0*/  LDL.LU R193, [R1+0x864] ;  /* 0x0008640001c17983 */ /* 0x000f280000300800 */
[----:B------:R-:W4:Y:S04]  /*e300*/  LDL.LU R155, [R1+0x888] ;  /* 0x00088800019b7983 */ /* 0x000f280000300800 */
[----:B------:R-:W4:Y:S04]  /*e310*/  LDL.LU R195, [R1+0x85c] ;  /* 0x00085c0001c37983 */ /* 0x000f280000300800 */
[----:B------:R-:W4:Y:S04]  /*e320*/  LDL.LU R225, [R1+0x880] ;  /* 0x0008800001e17983 */ /* 0x000f280000300800 */
[----:B------:R-:W4:Y:S04]  /*e330*/  LDL.LU R227, [R1+0x854] ;  /* 0x0008540001e37983 */ /* 0x000f280000300800 */
[----:B------:R-:W4:Y:S01]  /*e340*/  LDL.LU R150, [R1+0x878] ;  /* 0x0008780001967983 */ /* 0x000f220000300800 */
[----:B------:R-:W-:-:S03]  /*e350*/  IMAD.SHL.U32 R105, R105, 0x2, RZ ;  /* 0x0000000269697824 */ /* 0x000fc600078e00ff */
[----:B------:R-:W4:Y:S04]  /*e360*/  LDL.LU R160, [R1+0x84c] ;  /* 0x00084c0001a07983 */ /* 0x000f280000300800 */
[----:B------:R-:W4:Y:S04]  /*e370*/  LDL.LU R163, [R1+0x870] ;  /* 0x0008700001a37983 */ /* 0x000f280000300800 */
[----:B------:R-:W4:Y:S01]  /*e380*/  LDL.LU R137, [R1+0x844] ;  /* 0x0008440001897983 */ /* 0x000f220000300800 */
[----:B0-----:R-:W-:Y:S01]  /*e390*/  BAR.SYNC.DEFER_BLOCKING 0x0 ;  /* 0x0000000000007b1d */ /* 0x001fe20000010000 */
[----:B-----5:R-:W-:-:S05]  /*e3a0*/  IADD3 R161, P2, R161, R105, RZ ;  /* 0x00000069a1a17210 */ /* 0x020fca0007f5e0ff */
[----:B------:R0:W-:Y:S04]  /*e3b0*/  STL [R1+0x884], R161 ;  /* 0x000884a101007387 */ /* 0x0001e80000100800 */
[----:B0-----:R-:W5:Y:S01]  /*e3c0*/  LDL.LU R161, [R1+0x868] ;  /* 0x0008680001a17983 */ /* 0x001f620000300800 */
[-C--:B------:R-:W-:Y:S02]  /*e3d0*/  IADD3 R158, P1, R158, R105.reuse, RZ ;  /* 0x000000699e9e7210 */ /* 0x080fe40007f3e0ff */
[----:B---3--:R-:W-:-:S03]  /*e3e0*/  IADD3 R172, P3, R172, R105, RZ ;  /* 0x00000069acac7210 */ /* 0x008fc60007f7e0ff */
[----:B------:R-:W-:Y:S01]  /*e3f0*/  IMAD.X R159, R159, 0x1, R104, P1 ;  /* 0x000000019f9f7824 */ /* 0x000fe200008e0668 */
[-C--:B--2---:R-:W-:Y:S02]  /*e400*/  IADD3 R174, P1, R174, R105.reuse, RZ ;  /* 0x00000069aeae7210 */ /* 0x084fe40007f3e0ff */
[-C--:B----4-:R-:W-:Y:S02]  /*e410*/  IADD3 R151, P4, R151, R105.reuse, RZ ;  /* 0x0000006997977210 */ /* 0x090fe40007f9e0ff */
[-C--:B------:R-:W-:Y:S01]  /*e420*/  IADD3 R193, P6, R193, R105.reuse, RZ ;  /* 0x00000069c1c17210 */ /* 0x080fe20007fde0ff */
[----:B------:R-:W-:Y:S01]  /*e430*/  STL [R1+0x88c], R174 ;  /* 0x00088cae01007387 */ /* 0x000fe20000100800 */
[----:B------:R-:W-:-:S03]  /*e440*/  IADD3 R138, P5, R138, R105, RZ ;  /* 0x000000698a8a7210 */ /* 0x000fc60007fbe0ff */
[----:B------:R-:W2:Y:S01]  /*e450*/  LDL.LU R189, [R1+0x83c] ;  /* 0x00083c0001bd7983 */ /* 0x000ea20000300800 */
[----:B------:R-:W-:-:S03]  /*e460*/  IMAD.X R155, R155, 0x1, R104, P1 ;  /* 0x000000019b9b7824 */ /* 0x000fc600008e0668 */
[----:B------:R-:W-:Y:S04]  /*e470*/  STL [R1+0x87c], R172 ;  /* 0x00087cac01007387 */ /* 0x000fe80000100800 */
[----:B------:R-:W-:Y:S04]  /*e480*/  STL [R1+0x874], R151 ;  /* 0x0008749701007387 */ /* 0x000fe80000100800 */
[----:B------:R0:W-:Y:S04]  /*e490*/  STL [R1+0x864], R193 ;  /* 0x000864c101007387 */ /* 0x0001e80000100800 */
[----:B------:R1:W-:Y:S01]  /*e4a0*/  STL [R1+0x86c], R138 ;  /* 0x00086c8a01007387 */ /* 0x0003e20000100800 */
[----:B------:R-:W-:-:S03]  /*e4b0*/  IADD3 R195, P1, R195, R105, RZ ;  /* 0x00000069c3c37210 */ /* 0x000fc60007f3e0ff */
[----:B0-----:R-:W3:Y:S04]  /*e4c0*/  LDL.LU R193, [R1+0x860] ;  /* 0x0008600001c17983 */ /* 0x001ee80000300800 */
[----:B-1----:R-:W4:Y:S04]  /*e4d0*/  LDL.LU R138, [R1+0x834] ;  /* 0x00083400018a7983 */ /* 0x002f280000300800 */
[----:B------:R0:W-:Y:S01]  /*e4e0*/  STL [R1+0x888], R155 ;  /* 0x0008889b01007387 */ /* 0x0001e20000100800 */
[----:B------:R-:W-:Y:S01]  /*e4f0*/  IMAD.X R225, R225, 0x1, R104, P2 ;  /* 0x00000001e1e17824 */ /* 0x000fe200010e0668 */
[----:B------:R-:W-:-:S02]  /*e500*/  IADD3 R227, P2, R227, R105, RZ ;  /* 0x00000069e3e37210 */ /* 0x000fc40007f5e0ff */
[----:B0-----:R-:W4:Y:S04]  /*e510*/  LDL.LU R155, [R1+0x858] ;  /* 0x00085800019b7983 */ /* 0x001f280000300800 */
[----:B------:R-:W4:Y:S04]  /*e520*/  LDL.LU R191, [R1+0x82c] ;  /* 0x00082c0001bf7983 */ /* 0x000f280000300800 */
[----:B------:R0:W-:Y:S01]  /*e530*/  STL [R1+0x85c], R195 ;  /* 0x00085cc301007387 */ /* 0x0001e20000100800 */
[----:B------:R-:W-:-:S03]  /*e540*/  IADD3.X R150, R150, R104, RZ, P3, !PT ;  /* 0x0000006896967210 */ /* 0x000fc60001ffe4ff */
[----:B0-----:R-:W4:Y:S04]  /*e550*/  LDL.LU R195, [R1+0x850] ;  /* 0x0008500001c37983 */ /* 0x001f280000300800 */
[----:B------:R0:W-:Y:S01]  /*e560*/  STL [R1+0x880], R225 ;  /* 0x000880e101007387 */ /* 0x0001e20000100800 */
[-C--:B------:R-:W-:Y:S01]  /*e570*/  IADD3 R160, P3, R160, R105.reuse, RZ ;  /* 0x00000069a0a07210 */ /* 0x080fe20007f7e0ff */
[----:B------:R-:W-:Y:S02]  /*e580*/  IMAD.X R163, R163, 0x1, R104, P4 ;  /* 0x00000001a3a37824 */ /* 0x000fe400020e0668 */
[----:B0-----:R-:W4:Y:S04]  /*e590*/  LDL.LU R225, [R1+0x824] ;  /* 0x0008240001e17983 */ /* 0x001f280000300800 */
[----:B------:R-:W4:Y:S04]  /*e5a0*/  LDL.LU R151, [R1+0x848] ;  /* 0x0008480001977983 */ /* 0x000f280000300800 */
[----:B------:R0:W-:Y:S01]  /*e5b0*/  STL [R1+0x854], R227 ;  /* 0x000854e301007387 */ /* 0x0001e20000100800 */
[----:B------:R-:W-:-:S03]  /*e5c0*/  IADD3 R137, P4, R137, R105, RZ ;  /* 0x0000006989897210 */ /* 0x000fc60007f9e0ff */
[----:B0-----:R-:W4:Y:S04]  /*e5d0*/  LDL.LU R227, [R1+0x81c] ;  /* 0x00081c0001e37983 */ /* 0x001f280000300800 */
[----:B------:R-:W4:Y:S04]  /*e5e0*/  LDL.LU R221, [R1+0x840] ;  /* 0x0008400001dd7983 */ /* 0x000f280000300800 */
[----:B------:R-:W4:Y:S04]  /*e5f0*/  LDL.LU R223, [R1+0x814] ;  /* 0x0008140001df7983 */ /* 0x000f280000300800 */
[----:B------:R-:W-:Y:S04]  /*e600*/  STL [R1+0x878], R150 ;  /* 0x0008789601007387 */ /* 0x000fe80000100800 */
[----:B------:R-:W4:Y:S04]  /*e610*/  LDL.LU R178, [R1+0x838] ;  /* 0x0008380001b27983 */ /* 0x000f280000300800 */
[----:B------:R0:W-:Y:S04]  /*e620*/  STL [R1+0x84c], R160 ;  /* 0x00084ca001007387 */ /* 0x0001e80000100800 */
[----:B0-----:R-:W4:Y:S04]  /*e630*/  LDL.LU R160, [R1+0x80c] ;  /* 0x00080c0001a07983 */ /* 0x001f280000300800 */
[----:B------:R-:W4:Y:S04]  /*e640*/  LDL.LU R176, [R1+0x830] ;  /* 0x0008300001b07983 */ /* 0x000f280000300800 */
[----:B------:R0:W-:Y:S04]  /*e650*/  STL [R1+0x870], R163 ;  /* 0x000870a301007387 */ /* 0x0001e80000100800 */
[----:B0-----:R-:W4:Y:S04]  /*e660*/  LDL.LU R163, [R1+0x804] ;  /* 0x0008040001a37983 */ /* 0x001f280000300800 */
[----:B------:R-:W4:Y:S04]  /*e670*/  LDL.LU R174, [R1+0x828] ;  /* 0x0008280001ae7983 */ /* 0x000f280000300800 */
[----:B------:R0:W-:Y:S04]  /*e680*/  STL [R1+0x844], R137 ;  /* 0x0008448901007387 */ /* 0x0001e80000100800 */
[----:B0-----:R-:W4:Y:S04]  /*e690*/  LDL.LU R137, [R1+0x7fc] ;  /* 0x0007fc0001897983 */ /* 0x001f280000300800 */
[----:B------:R-:W4:Y:S04]  /*e6a0*/  LDL.LU R172, [R1+0x820] ;  /* 0x0008200001ac7983 */ /* 0x000f280000300800 */
[----:B------:R-:W4:Y:S01]  /*e6b0*/  LDL.LU R150, [R1+0x7f4] ;  /* 0x0007f40001967983 */ /* 0x000f220000300800 */
[----:B-----5:R-:W-:-:S05]  /*e6c0*/  IMAD.X R161, R161, 0x1, R104, P5 ;  /* 0x00000001a1a17824 */ /* 0x020fca00028e0668 */
[----:B------:R0:W-:Y:S04]  /*e6d0*/  STL [R1+0x868], R161 ;  /* 0x000868a101007387 */ /* 0x0001e80000100800 */
[----:B0-----:R-:W5:Y:S01]  /*e6e0*/  LDL.LU R161, [R1+0x818] ;  /* 0x0008180001a17983 */ /* 0x001f620000300800 */
[-C--:B--2---:R-:W-:Y:S01]  /*e6f0*/  IADD3 R189, P5, R189, R105.reuse, RZ ;  /* 0x00000069bdbd7210 */ /* 0x084fe20007fbe0ff */
[----:B---3--:R-:W-:Y:S01]  /*e700*/  IMAD.X R193, R193, 0x1, R104, P6 ;  /* 0x00000001c1c17824 */ /* 0x008fe200030e0668 */
[----:B----4-:R-:W-:-:S04]  /*e710*/  IADD3 R138, P6, R138, R105, RZ ;  /* 0x000000698a8a7210 */ /* 0x010fc80007fde0ff */
[----:B------:R0:W-:Y:S04]  /*e720*/  STL [R1+0x860], R193 ;  /* 0x000860c101007387 */ /* 0x0001e80000100800 */
[----:B------:R-:W-:Y:S04]  /*e730*/  STL [R1+0x83c], R189 ;  /* 0x00083cbd01007387 */ /* 0x000fe80000100800 */
[----:B0-----:R-:W2:Y:S01]  /*e740*/  LDL.LU R193, [R1+0x7ec] ;  /* 0x0007ec0001c17983 */ /* 0x001ea20000300800 */
[----:B------:R-:W-:-:S03]  /*e750*/  IMAD.X R155, R155, 0x1, R104, P1 ;  /* 0x000000019b9b7824 */ /* 0x000fc600008e0668 */
[----:B------:R0:W-:Y:S01]  /*e760*/  STL [R1+0x834], R138 ;  /* 0x0008348a01007387 */ /* 0x0001e20000100800 */
[----:B------:R-:W-:-:S03]  /*e770*/  IADD3 R191, P1, R191, R105, RZ ;  /* 0x00000069bfbf7210 */ /* 0x000fc60007f3e0ff */
[----:B0-----:R-:W3:Y:S04]  /*e780*/  LDL.LU R138, [R1+0x810] ;  /* 0x00081000018a7983 */ /* 0x001ee80000300800 */
[----:B------:R0:W-:Y:S01]  /*e790*/  STL [R1+0x858], R155 ;  /* 0x0008589b01007387 */ /* 0x0001e20000100800 */
[----:B------:R-:W-:-:S03]  /*e7a0*/  IADD3.X R195, R195, R104, RZ, P2, !PT ;  /* 0x00000068c3c37210 */ /* 0x000fc600017fe4ff */
[----:B0-----:R-:W4:Y:S04]  /*e7b0*/  LDL.LU R155, [R1+0x7e4] ;  /* 0x0007e400019b7983 */ /* 0x001f280000300800 */
[----:B------:R0:W-:Y:S01]  /*e7c0*/  STL [R1+0x850], R195 ;  /* 0x000850c301007387 */ /* 0x0001e20000100800 */
[-C--:B------:R-:W-:Y:S01]  /*e7d0*/  IADD3 R225, P2, R225, R105.reuse, RZ ;  /* 0x00000069e1e17210 */ /* 0x080fe20007f5e0ff */
[--C-:B------:R-:W-:Y:S02]  /*e7e0*/  IMAD.X R151, R151, 0x1, R104.reuse, P3 ;  /* 0x0000000197977824 */ /* 0x100fe400018e0668 */
[----:B0-----:R-:W4:Y:S04]  /*e7f0*/  LDL.LU R195, [R1+0x808] ;  /* 0x0008080001c37983 */ /* 0x001f280000300800 */
[----:B------:R-:W-:Y:S04]  /*e800*/  STL [R1+0x82c], R191 ;  /* 0x00082cbf01007387 */ /* 0x000fe80000100800 */
[----:B------:R0:W-:Y:S01]  /*e810*/  STL [R1+0x824], R225 ;  /* 0x000824e101007387 */ /* 0x0001e20000100800 */
[----:B------:R-:W-:Y:S01]  /*e820*/  IADD3 R227, P3, R227, R105, RZ ;  /* 0x00000069e3e37210 */ /* 0x000fe20007f7e0ff */
[----:B------:R-:W-:-:S02]  /*e830*/  IMAD.X R221, R221, 0x1, R104, P4 ;  /* 0x00000001dddd7824 */ /* 0x000fc400020e0668 */
[----:B0-----:R-:W4:Y:S01]  /*e840*/  LDL.LU R225, [R1+0x7dc] ;  /* 0x0007dc0001e17983 */ /* 0x001f220000300800 */
[----:B------:R-:W-:-:S03]  /*e850*/  IADD3 R223, P4, R223, R105, RZ ;  /* 0x00000069dfdf7210 */ /* 0x000fc60007f9e0ff */
[----:B------:R0:W-:Y:S01]  /*e860*/  STL [R1+0x848], R151 ;  /* 0x0008489701007387 */ /* 0x0001e20000100800 */
[----:B------:R-:W-:-:S03]  /*e870*/  IMAD.X R178, R178, 0x1, R104, P5 ;  /* 0x00000001b2b27824 */ /* 0x000fc600028e0668 */
[----:B0-----:R-:W4:Y:S04]  /*e880*/  LDL.LU R151, [R1+0x800] ;  /* 0x0008000001977983 */ /* 0x001f280000300800 */
[----:B------:R0:W-:Y:S01]  /*e890*/  STL [R1+0x81c], R227 ;  /* 0x00081ce301007387 */ /* 0x0001e20000100800 */
[-C--:B------:R-:W-:Y:S01]  /*e8a0*/  IADD3 R160, P5, R160, R105.reuse, RZ ;  /* 0x00000069a0a07210 */ /* 0x080fe20007fbe0ff */
[----:B------:R-:W-:Y:S02]  /*e8b0*/  IMAD.X R176, R176, 0x1, R104, P6 ;  /* 0x00000001b0b07824 */ /* 0x000fe400030e0668 */
[----:B0-----:R-:W4:Y:S04]  /*e8c0*/  LDL.LU R227, [R1+0x7d4] ;  /* 0x0007d40001e37983 */ /* 0x001f280000300800 */
[----:B------:R-:W-:Y:S04]  /*e8d0*/  STL [R1+0x840], R221 ;  /* 0x000840dd01007387 */ /* 0x000fe80000100800 */
[----:B------:R0:W-:Y:S01]  /*e8e0*/  STL [R1+0x80c], R160 ;  /* 0x00080ca001007387 */ /* 0x0001e20000100800 */
[----:B------:R-:W-:-:S03]  /*e8f0*/  IADD3 R163, P6, R163, R105, RZ ;  /* 0x00000069a3a37210 */ /* 0x000fc60007fde0ff */
[----:B------:R-:W-:Y:S01]  /*e900*/  STL [R1+0x814], R223 ;  /* 0x000814df01007387 */ /* 0x000fe20000100800 */
[----:B------:R-:W-:-:S03]  /*e910*/  IADD3.X R174, R174, R104, RZ, P1, !PT ;  /* 0x00000068aeae7210 */ /* 0x000fc60000ffe4ff */
[----:B0-----:R-:W4:Y:S04]  /*e920*/  LDL.LU R160, [R1+0x7f8] ;  /* 0x0007f80001a07983 */ /* 0x001f280000300800 */
[----:B------:R-:W-:Y:S04]  /*e930*/  STL [R1+0x838], R178 ;  /* 0x000838b201007387 */ /* 0x000fe80000100800 */
[----:B------:R0:W-:Y:S01]  /*e940*/  STL [R1+0x804], R163 ;  /* 0x000804a301007387 */ /* 0x0001e20000100800 */
[----:B------:R-:W-:Y:S01]  /*e950*/  IADD3 R137, P1, R137, R105, RZ ;  /* 0x0000006989897210 */ /* 0x000fe20007f3e0ff */
[----:B------:R-:W-:-:S02]  /*e960*/  IMAD.X R172, R172, 0x1, R104, P2 ;  /* 0x00000001acac7824 */ /* 0x000fc400010e0668 */
[----:B0-----:R-:W4:Y:S04]  /*e970*/  LDL.LU R163, [R1+0x7cc] ;  /* 0x0007cc0001a37983 */ /* 0x001f280000300800 */
[----:B------:R-:W-:Y:S01]  /*e980*/  STL [R1+0x830], R176 ;  /* 0x000830b001007387 */ /* 0x000fe20000100800 */
[----:B------:R-:W-:-:S03]  /*e990*/  IADD3 R150, P2, R150, R105, RZ ;  /* 0x0000006996967210 */ /* 0x000fc60007f5e0ff */
[----:B------:R0:W-:Y:S04]  /*e9a0*/  STL [R1+0x7fc], R137 ;  /* 0x0007fc8901007387 */ /* 0x0001e80000100800 */
[----:B0-----:R-:W4:Y:S04]  /*e9b0*/  LDL.LU R137, [R1+0x7f0] ;  /* 0x0007f00001897983 */ /* 0x001f280000300800 */
[----:B------:R-:W-:Y:S04]  /*e9c0*/  STL [R1+0x828], R174 ;  /* 0x000828ae01007387 */ /* 0x000fe80000100800 */
[----:B------:R-:W4:Y:S04]  /*e9d0*/  LDL.LU R139, [R1+0x7c4] ;  /* 0x0007c400018b7983 */ /* 0x000f280000300800 */
[----:B------:R-:W-:Y:S04]  /*e9e0*/  STL [R1+0x820], R172 ;  /* 0x000820ac01007387 */ /* 0x000fe80000100800 */
[----:B------:R-:W4:Y:S04]  /*e9f0*/  LDL.LU R189, [R1+0x7e8] ;  /* 0x0007e80001bd7983 */ /* 0x000f280000300800 */
[----:B------:R-:W-:Y:S01]  /*ea00*/  STL [R1+0x7f4], R150 ;  /* 0x0007f49601007387 */ /* 0x000fe20000100800 */
[----:B-----5:R-:W-:-:S05]  /*ea10*/  IMAD.X R161, R161, 0x1, R104, P3 ;  /* 0x00000001a1a17824 */ /* 0x020fca00018e0668 */
[----:B------:R0:W-:Y:S04]  /*ea20*/  STL [R1+0x818], R161 ;  /* 0x000818a101007387 */ /* 0x0001e80000100800 */
[----:B0-----:R-:W5:Y:S04]  /*ea30*/  LDL.LU R161, [R1+0x7bc] ;  /* 0x0007bc0001a17983 */ /* 0x001f680000300800 */
[----:B------:R-:W5:Y:S01]  /*ea40*/  LDL.LU R150, [R1+0x7e0] ;  /* 0x0007e00001967983 */ /* 0x000f620000300800 */
[----:B--2---:R-:W-:-:S05]  /*ea50*/  IADD3 R193, P3, R193, R105, RZ ;  /* 0x00000069c1c17210 */ /* 0x004fca0007f7e0ff */
[----:B------:R0:W-:Y:S01]  /*ea60*/  STL [R1+0x7ec], R193 ;  /* 0x0007ecc101007387 */ /* 0x0001e20000100800 */
[----:B---3--:R-:W-:-:S03]  /*ea70*/  IMAD.X R138, R138, 0x1, R104, P4 ;  /* 0x000000018a8a7824 */ /* 0x008fc600020e0668 */
[----:B0-----:R-:W2:Y:S04]  /*ea80*/  LDL.LU R193, [R1+0x7b4] ;  /* 0x0007b40001c17983 */ /* 0x001ea80000300800 */
[----:B------:R-:W3:Y:S01]  /*ea90*/  LDL.LU R191, [R1+0x7d8] ;  /* 0x0007d80001bf7983 */ /* 0x000ee20000300800 */
[----:B----4-:R-:W-:-:S05]  /*eaa0*/  IADD3 R155, P4, R155, R105, RZ ;  /* 0x000000699b9b7210 */ /* 0x010fca0007f9e0ff */
[----:B------:R0:W-:Y:S04]  /*eab0*/  STL [R1+0x7e4], R155 ;  /* 0x0007e49b01007387 */ /* 0x0001e80000100800 */
[----:B------:R-:W-:Y:S01]  /*eac0*/  STL [R1+0x810], R138 ;  /* 0x0008108a01007387 */ /* 0x000fe20000100800 */
[----:B------:R-:W-:-:S03]  /*ead0*/  IMAD.X R195, R195, 0x1, R104, P5 ;  /* 0x00000001c3c37824 */ /* 0x000fc600028e0668 */
[----:B0-----:R-:W4:Y:S04]  /*eae0*/  LDL.LU R155, [R1+0x7ac] ;  /* 0x0007ac00019b7983 */ /* 0x001f280000300800 */
[----:B------:R0:W-:Y:S04]  /*eaf0*/  STL [R1+0x808], R195 ;  /* 0x000808c301007387 */ /* 0x0001e80000100800 */
[----:B0-----:R-:W4:Y:S01]  /*eb00*/  LDL.LU R195, [R1+0x7d0] ;  /* 0x0007d00001c37983 */ /* 0x001f220000300800 */
[----:B------:R-:W-:-:S03]  /*eb10*/  IADD3 R225, P5, R225, R105, RZ ;  /* 0x00000069e1e17210 */ /* 0x000fc60007fbe0ff */
[----:B------:R-:W4:Y:S04]  /*eb20*/  LDL.LU R138, [R1+0x7a4] ;  /* 0x0007a400018a7983 */ /* 0x000f280000300800 */
[----:B------:R0:W-:Y:S01]  /*eb30*/  STL [R1+0x7dc], R225 ;  /* 0x0007dce101007387 */ /* 0x0001e20000100800 */
[----:B------:R-:W-:-:S03]  /*eb40*/  IADD3.X R151, R151, R104, RZ, P6, !PT ;  /* 0x0000006897977210 */ /* 0x000fc600037fe4ff */
[----:B0-----:R-:W4:Y:S04]  /*eb50*/  LDL.LU R225, [R1+0x7c8] ;  /* 0x0007c80001e17983 */ /* 0x001f280000300800 */
[----:B------:R-:W4:Y:S04]  /*eb60*/  LDL.LU R221, [R1+0x79c] ;  /* 0x00079c0001dd7983 */ /* 0x000f280000300800 */
[----:B------:R-:W4:Y:S01]  /*eb70*/  LDL.LU R223, [R1+0x7c0] ;  /* 0x0007c00001df7983 */ /* 0x000f220000300800 */
[----:B------:R-:W-:-:S03]  /*eb80*/  IADD3 R227, P6, R227, R105, RZ ;  /* 0x00000069e3e37210 */ /* 0x000fc60007fde0ff */
[----:B------:R-:W-:Y:S04]  /*eb90*/  STL [R1+0x800], R151 ;  /* 0x0008009701007387 */ /* 0x000fe80000100800 */
[----:B------:R-:W4:Y:S04]  /*eba0*/  LDL.LU R178, [R1+0x794] ;  /* 0x0007940001b27983 */ /* 0x000f280000300800 */
[----:B------:R0:W-:Y:S01]  /*ebb0*/  STL [R1+0x7d4], R227 ;  /* 0x0007d4e301007387 */ /* 0x0001e20000100800 */
[----:B------:R-:W-:-:S03]  /*ebc0*/  IMAD.X R160, R160, 0x1, R104, P1 ;  /* 0x00000001a0a07824 */ /* 0x000fc600008e0668 */
[----:B0-----:R-:W4:Y:S04]  /*ebd0*/  LDL.LU R227, [R1+0x7b8] ;  /* 0x0007b80001e37983 */ /* 0x001f280000300800 */
[----:B------:R-:W4:Y:S04]  /*ebe0*/  LDL.LU R176, [R1+0x78c] ;  /* 0x00078c0001b07983 */ /* 0x000f280000300800 */
[----:B------:R0:W-:Y:S01]  /*ebf0*/  STL [R1+0x7f8], R160 ;  /* 0x0007f8a001007387 */ /* 0x0001e20000100800 */
[----:B------:R-:W-:-:S03]  /*ec00*/  IADD3 R163, P1, R163, R105, RZ ;  /* 0x00000069a3a37210 */ /* 0x000fc60007f3e0ff */
[----:B0-----:R-:W4:Y:S04]  /*ec10*/  LDL.LU R160, [R1+0x7b0] ;  /* 0x0007b00001a07983 */ /* 0x001f280000300800 */
[----:B------:R-:W4:Y:S04]  /*ec20*/  LDL.LU R174, [R1+0x784] ;  /* 0x0007840001ae7983 */ /* 0x000f280000300800 */
[----:B------:R0:W-:Y:S01]  /*ec30*/  STL [R1+0x7cc], R163 ;  /* 0x0007cca301007387 */ /* 0x0001e20000100800 */
[----:B------:R-:W-:-:S03]  /*ec40*/  IMAD.X R137, R137, 0x1, R104, P2 ;  /* 0x0000000189897824 */ /* 0x000fc600010e0668 */
[----:B0-----:R-:W4:Y:S04]  /*ec50*/  LDL.LU R163, [R1+0x7a8] ;  /* 0x0007a80001a37983 */ /* 0x001f280000300800 */
[----:B------:R-:W4:Y:S01]  /*ec60*/  LDL.LU R172, [R1+0x77c] ;  /* 0x00077c0001ac7983 */ /* 0x000f220000300800 */
[----:B------:R-:W-:-:S03]  /*ec70*/  IADD3 R139, P2, R139, R105, RZ ;  /* 0x000000698b8b7210 */ /* 0x000fc60007f5e0ff */
[----:B------:R-:W4:Y:S04]  /*ec80*/  LDL.LU R151, [R1+0x7a0] ;  /* 0x0007a00001977983 */ /* 0x000f280000300800 */
[----:B------:R0:W-:Y:S01]  /*ec90*/  STL [R1+0x7f0], R137 ;  /* 0x0007f08901007387 */ /* 0x0001e20000100800 */
[----:B------:R-:W-:-:S03]  /*eca0*/  IMAD.X R189, R189, 0x1, R104, P3 ;  /* 0x00000001bdbd7824 */ /* 0x000fc600018e0668 */
[----:B0-----:R-:W4:Y:S01]  /*ecb0*/  LDL.LU R137, [R1+0x774] ;  /* 0x0007740001897983 */ /* 0x001f220000300800 */
[----:B-----5:R-:W-:-:S05]  /*ecc0*/  IADD3 R161, P3, R161, R105, RZ ;  /* 0x00000069a1a17210 */ /* 0x020fca0007f7e0ff */
[----:B------:R0:W-:Y:S04]  /*ecd0*/  STL [R1+0x7bc], R161 ;  /* 0x0007bca101007387 */ /* 0x0001e80000100800 */
[----:B------:R-:W-:Y:S04]  /*ece0*/  STL [R1+0x7c4], R139 ;  /* 0x0007c48b01007387 */ /* 0x000fe80000100800 */
[----:B0-----:R-:W5:Y:S01]  /*ecf0*/  LDL.LU R161, [R1+0x798] ;  /* 0x0007980001a17983 */ /* 0x001f620000300800 */
[----:B------:R-:W-:-:S03]  /*ed00*/  IMAD.X R150, R150, 0x1, R104, P4 ;  /* 0x0000000196967824 */ /* 0x000fc600020e0668 */
[----:B------:R-:W-:Y:S04]  /*ed10*/  STL [R1+0x7e8], R189 ;  /* 0x0007e8bd01007387 */ /* 0x000fe80000100800 */
[----:B------:R0:W-:Y:S04]  /*ed20*/  STL [R1+0x7e0], R150 ;  /* 0x0007e09601007387 */ /* 0x0001e80000100800 */
[----:B0-----:R-:W5:Y:S01]  /*ed30*/  LDL.LU R150, [R1+0x76c] ;  /* 0x00076c0001967983 */ /* 0x001f620000300800 */
[----:B--2---:R-:W-:Y:S02]  /*ed40*/  IADD3 R193, P4, R193, R105, RZ ;  /* 0x00000069c1c17210 */ /* 0x004fe40007f9e0ff */
[----:B---3--:R-:W-:-:S03]  /*ed50*/  IADD3.X R191, R191, R104, RZ, P5, !PT ;  /* 0x00000068bfbf7210 */ /* 0x008fc60002ffe4ff */
[----:B------:R0:W-:Y:S04]  /*ed60*/  STL [R1+0x7b4], R193 ;  /* 0x0007b4c101007387 */ /* 0x0001e80000100800 */
[----:B0-----:R-:W2:Y:S01]  /*ed70*/  LDL.LU R193, [R1+0x790] ;  /* 0x0007900001c17983 */ /* 0x001ea20000300800 */
[----:B----4-:R-:W-:-:S05]  /*ed80*/  IADD3 R155, P5, R155, R105, RZ ;  /* 0x000000699b9b7210 */ /* 0x010fca0007fbe0ff */
[----:B------:R0:W-:Y:S01]  /*ed90*/  STL [R1+0x7ac], R155 ;  /* 0x0007ac9b01007387 */ /* 0x0001e20000100800 */
[----:B------:R-:W-:-:S03]  /*eda0*/  IMAD.X R195, R195, 0x1, R104, P6 ;  /* 0x00000001c3c37824 */ /* 0x000fc600030e0668 */
[----:B0-----:R-:W3:Y:S01]  /*edb0*/  LDL.LU R155, [R1+0x764] ;  /* 0x00076400019b7983 */ /* 0x001ee20000300800 */
[----:B------:R-:W-:-:S03]  /*edc0*/  IADD3 R138, P6, R138, R105, RZ ;  /* 0x000000698a8a7210 */ /* 0x000fc60007fde0ff */
[----:B------:R-:W-:Y:S04]  /*edd0*/  STL [R1+0x7d8], R191 ;  /* 0x0007d8bf01007387 */ /* 0x000fe80000100800 */
[----:B------:R0:W-:Y:S01]  /*ede0*/  STL [R1+0x7d0], R195 ;  /* 0x0007d0c301007387 */ /* 0x0001e20000100800 */
[----:B------:R-:W-:-:S03]  /*edf0*/  IMAD.X R225, R225, 0x1, R104, P1 ;  /* 0x00000001e1e17824 */ /* 0x000fc600008e0668 */
[----:B0-----:R-:W4:Y:S04]  /*ee00*/  LDL.LU R195, [R1+0x788] ;  /* 0x0007880001c37983 */ /* 0x001f280000300800 */
[----:B------:R0:W-:Y:S01]  /*ee10*/  STL [R1+0x7a4], R138 ;  /* 0x0007a48a01007387 */ /* 0x0001e20000100800 */
[-C--:B------:R-:W-:Y:S01]  /*ee20*/  IADD3 R221, P1, R221, R105.reuse, RZ ;  /* 0x00000069dddd7210 */ /* 0x080fe20007f3e0ff */
[----:B------:R-:W-:Y:S02]  /*ee30*/  IMAD.X R223, R223, 0x1, R104, P2 ;  /* 0x00000001dfdf7824 */ /* 0x000fe400010e0668 */
[----:B0-----:R-:W4:Y:S04]  /*ee40*/  LDL.LU R138, [R1+0x75c] ;  /* 0x00075c00018a7983 */ /* 0x001f280000300800 */
[----:B------:R0:W-:Y:S01]  /*ee50*/  STL [R1+0x7c8], R225 ;  /* 0x0007c8e101007387 */ /* 0x0001e20000100800 */
[----:B------:R-:W-:-:S03]  /*ee60*/  IADD3 R178, P2, R178, R105, RZ ;  /* 0x00000069b2b27210 */ /* 0x000fc60007f5e0ff */
[----:B0-----:R-:W4:Y:S01]  /*ee70*/  LDL.LU R225, [R1+0x780] ;  /* 0x0007800001e17983 */ /* 0x001f220000300800 */
[----:B------:R-:W-:-:S03]  /*ee80*/  IMAD.X R227, R227, 0x1, R104, P3 ;  /* 0x00000001e3e37824 */ /* 0x000fc600018e0668 */
[----:B------:R-:W-:Y:S04]  /*ee90*/  STL [R1+0x79c], R221 ;  /* 0x00079cdd01007387 */ /* 0x000fe80000100800 */
[----:B------:R0:W-:Y:S01]  /*eea0*/  STL [R1+0x7b8], R227 ;  /* 0x0007b8e301007387 */ /* 0x0001e20000100800 */
[----:B------:R-:W-:-:S03]  /*eeb0*/  IADD3 R176, P3, R176, R105, RZ ;  /* 0x00000069b0b07210 */ /* 0x000fc60007f7e0ff */
[----:B------:R-:W-:Y:S04]  /*eec0*/  STL [R1+0x7c0], R223 ;  /* 0x0007c0df01007387 */ /* 0x000fe80000100800 */
[----:B0-----:R-:W4:Y:S01]  /*eed0*/  LDL.LU R227, [R1+0x754] ;  /* 0x0007540001e37983 */ /* 0x001f220000300800 */
[----:B------:R-:W-:-:S03]  /*eee0*/  IADD3.X R160, R160, R104, RZ, P4, !PT ;  /* 0x00000068a0a07210 */ /* 0x000fc600027fe4ff */
[----:B------:R-:W-:Y:S01]  /*eef0*/  STL [R1+0x794], R178 ;  /* 0x000794b201007387 */ /* 0x000fe20000100800 */
[----:B------:R-:W-:-:S03]  /*ef00*/  IADD3 R174, P4, R174, R105, RZ ;  /* 0x00000069aeae7210 */ /* 0x000fc60007f9e0ff */
[----:B------:R0:W-:Y:S04]  /*ef10*/  STL [R1+0x7b0], R160 ;  /* 0x0007b0a001007387 */ /* 0x0001e80000100800 */
[----:B0-----:R-:W4:Y:S01]  /*ef20*/  LDL.LU R160, [R1+0x778] ;  /* 0x0007780001a07983 */ /* 0x001f220000300800 */
[----:B------:R-:W-:-:S03]  /*ef30*/  IMAD.X R163, R163, 0x1, R104, P5 ;  /* 0x00000001a3a37824 */ /* 0x000fc600028e0668 */
[----:B------:R-:W-:Y:S01]  /*ef40*/  STL [R1+0x78c], R176 ;  /* 0x00078cb001007387 */ /* 0x000fe20000100800 */
[----:B------:R-:W-:-:S03]  /*ef50*/  IADD3 R172, P5, R172, R105, RZ ;  /* 0x00000069acac7210 */ /* 0x000fc60007fbe0ff */
[----:B------:R0:W-:Y:S01]  /*ef60*/  STL [R1+0x7a8], R163 ;  /* 0x0007a8a301007387 */ /* 0x0001e20000100800 */
[----:B------:R-:W-:-:S03]  /*ef70*/  IMAD.X R151, R151, 0x1, R104, P6 ;  /* 0x0000000197977824 */ /* 0x000fc600030e0668 */
[----:B0-----:R-:W4:Y:S04]  /*ef80*/  LDL.LU R163, [R1+0x74c] ;  /* 0x00074c0001a37983 */ /* 0x001f280000300800 */
[----:B------:R-:W-:Y:S01]  /*ef90*/  STL [R1+0x784], R174 ;  /* 0x000784ae01007387 */ /* 0x000fe20000100800 */
[----:B------:R-:W-:-:S03]  /*efa0*/  IADD3 R137, P6, R137, R105, RZ ;  /* 0x0000006989897210 */ /* 0x000fc60007fde0ff */
[----:B------:R0:W-:Y:S04]  /*efb0*/  STL [R1+0x7a0], R151 ;  /* 0x0007a09701007387 */ /* 0x0001e80000100800 */
[----:B------:R-:W-:Y:S04]  /*efc0*/  STL [R1+0x77c], R172 ;  /* 0x00077cac01007387 */ /* 0x000fe80000100800 */
[----:B0-----:R-:W4:Y:S04]  /*efd0*/  LDL.LU R151, [R1+0x770] ;  /* 0x0007700001977983 */ /* 0x001f280000300800 */
[----:B------:R0:W-:Y:S04]  /*efe0*/  STL [R1+0x774], R137 ;  /* 0x0007748901007387 */ /* 0x0001e80000100800 */
[----:B0-----:R-:W4:Y:S04]  /*eff0*/  LDL.LU R137, [R1+0x744] ;  /* 0x0007440001897983 */ /* 0x001f280000300800 */
[----:B------:R-:W4:Y:S01]  /*f000*/  LDL.LU R174, [R1+0x768] ;  /* 0x0007680001ae7983 */ /* 0x000f220000300800 */
[----:B-----5:R-:W-:-:S05]  /*f010*/  IMAD.X R161, R161, 0x1, R104, P1 ;  /* 0x00000001a1a17824 */ /* 0x020fca00008e0668 */
[----:B------:R0:W-:Y:S04]  /*f020*/  STL [R1+0x798], R161 ;  /* 0x000798a101007387 */ /* 0x0001e80000100800 */
[----:B0-----:R-:W5:Y:S01]  /*f030*/  LDL.LU R161, [R1+0x73c] ;  /* 0x00073c0001a17983 */ /* 0x001f620000300800 */
[----:B------:R-:W-:Y:S01]  /*f040*/  IADD3 R150, P1, R150, R105, RZ ;  /* 0x0000006996967210 */ /* 0x000fe20007f3e0ff */
[----:B--2---:R-:W-:-:S05]  /*f050*/  IMAD.X R193, R193, 0x1, R104, P2 ;  /* 0x00000001c1c17824 */ /* 0x004fca00010e0668 */
[----:B------:R0:W-:Y:S04]  /*f060*/  STL [R1+0x790], R193 ;  /* 0x000790c101007387 */ /* 0x0001e80000100800 */
[----:B0-----:R-:W2:Y:S04]  /*f070*/  LDL.LU R193, [R1+0x760] ;  /* 0x0007600001c17983 */ /* 0x001ea80000300800 */
[----:B------:R-:W-:Y:S01]  /*f080*/  STL [R1+0x76c], R150 ;  /* 0x00076c9601007387 */ /* 0x000fe20000100800 */
[----:B---3--:R-:W-:-:S05]  /*f090*/  IADD3 R155, P2, R155, R105, RZ ;  /* 0x000000699b9b7210 */ /* 0x008fca0007f5e0ff */
[----:B------:R0:W-:Y:S04]  /*f0a0*/  STL [R1+0x764], R155 ;  /* 0x0007649b01007387 */ /* 0x0001e80000100800 */
[----:B0-----:R-:W3:Y:S01]  /*f0b0*/  LDL.LU R155, [R1+0x734] ;  /* 0x00073400019b7983 */ /* 0x001ee20000300800 */
[----:B----4-:R-:W-:-:S03]  /*f0c0*/  IADD3.X R195, R195, R104, RZ, P3, !PT ;  /* 0x00000068c3c37210 */ /* 0x010fc60001ffe4ff */
[----:B------:R-:W4:Y:S04]  /*f0d0*/  LDL.LU R172, [R1+0x758] ;  /* 0x0007580001ac7983 */ /* 0x000f280000300800 */
[----:B------:R0:W-:Y:S01]  /*f0e0*/  STL [R1+0x788], R195 ;  /* 0x000788c301007387 */ /* 0x0001e20000100800 */
[----:B------:R-:W-:-:S03]  /*f0f0*/  IADD3 R138, P3, R138, R105, RZ ;  /* 0x000000698a8a7210 */ /* 0x000fc60007f7e0ff */
[----:B0-----:R-:W4:Y:S01]  /*f100*/  LDL.LU R195, [R1+0x72c] ;  /* 0x00072c0001c37983 */ /* 0x001f220000300800 */
[----:B------:R-:W-:-:S05]  /*f110*/  IMAD.X R225, R225, 0x1, R104, P4 ;  /* 0x00000001e1e17824 */ /* 0x000fca00020e0668 */
[----:B------:R0:W-:Y:S04]  /*f120*/  STL [R1+0x780], R225 ;  /* 0x000780e101007387 */ /* 0x0001e80000100800 */
[----:B0-----:R-:W4:Y:S01]  /*f130*/  LDL.LU R225, [R1+0x750] ;  /* 0x0007500001e17983 */ /* 0x001f220000300800 */
[----:B------:R-:W-:-:S03]  /*f140*/  IADD3 R227, P4, R227, R105, RZ ;  /* 0x00000069e3e37210 */ /* 0x000fc60007f9e0ff */
[----:B------:R0:W-:Y:S04]  /*f150*/  STL [R1+0x75c], R138 ;  /* 0x00075c8a01007387 */ /* 0x0001e80000100800 */
[----:B------:R-:W4:Y:S04]  /*f160*/  LDL.LU R221, [R1+0x724] ;  /* 0x0007240001dd7983 */ /* 0x000f280000300800 */
[----:B0-----:R-:W4:Y:S04]  /*f170*/  LDL.LU R138, [R1+0x748] ;  /* 0x00074800018a7983 */ /* 0x001f280000300800 */
[----:B------:R-:W4:Y:S01]  /*f180*/  LDL.LU R223, [R1+0x71c] ;  /* 0x00071c0001df7983 */ /* 0x000f220000300800 */
[----:B------:R-:W-:-:S03]  /*f190*/  IMAD.X R160, R160, 0x1, R104, P5 ;  /* 0x00000001a0a07824 */ /* 0x000fc600028e0668 */
[----:B------:R0:W-:Y:S04]  /*f1a0*/  STL [R1+0x754], R227 ;  /* 0x000754e301007387 */ /* 0x0001e80000100800 */
[----:B0-----:R-:W4:Y:S04]  /*f1b0*/  LDL.LU R227, [R1+0x740] ;  /* 0x0007400001e37983 */ /* 0x001f280000300800 */
[----:B------:R-:W4:Y:S01]  /*f1c0*/  LDL.LU R150, [R1+0x714] ;  /* 0x0007140001967983 */ /* 0x000f220000300800 */
[----:B------:R-:W-:-:S03]  /*f1d0*/  IADD3 R163, P5, R163, R105, RZ ;  /* 0x00000069a3a37210 */ /* 0x000fc60007fbe0ff */
[----:B------:R0:W-:Y:S04]  /*f1e0*/  STL [R1+0x778], R160 ;  /* 0x000778a001007387 */ /* 0x0001e80000100800 */
[----:B0-----:R-:W4:Y:S04]  /*f1f0*/  LDL.LU R160, [R1+0x738] ;  /* 0x0007380001a07983 */ /* 0x001f280000300800 */
[----:B------:R-:W4:Y:S01]  /*f200*/  LDL.LU R176, [R1+0x70c] ;  /* 0x00070c0001b07983 */ /* 0x000f220000300800 */
[----:B------:R-:W-:-:S03]  /*f210*/  IMAD.X R151, R151, 0x1, R104, P6 ;  /* 0x0000000197977824 */ /* 0x000fc600030e0668 */
[----:B------:R0:W-:Y:S04]  /*f220*/  STL [R1+0x74c], R163 ;  /* 0x00074ca301007387 */ /* 0x0001e80000100800 */
[----:B0-----:R-:W4:Y:S01]  /*f230*/  LDL.LU R163, [R1+0x730] ;  /* 0x0007300001a37983 */ /* 0x001f220000300800 */
[----:B------:R-:W-:-:S03]  /*f240*/  IADD3 R137, P6, R137, R105, RZ ;  /* 0x0000006989897210 */ /* 0x000fc60007fde0ff */
[----:B------:R0:W-:Y:S01]  /*f250*/  STL [R1+0x770], R151 ;  /* 0x0007709701007387 */ /* 0x0001e20000100800 */
[----:B------:R-:W-:-:S03]  /*f260*/  IMAD.X R174, R174, 0x1, R104, P1 ;  /* 0x00000001aeae7824 */ /* 0x000fc600008e0668 */
[----:B0-----:R-:W4:Y:S04]  /*f270*/  LDL.LU R151, [R1+0x704] ;  /* 0x0007040001977983 */ /* 0x001f280000300800 */
[----:B------:R0:W-:Y:S04]  /*f280*/  STL [R1+0x744], R137 ;  /* 0x0007448901007387 */ /* 0x0001e80000100800 */
[----:B0-----:R-:W4:Y:S04]  /*f290*/  LDL.LU R137, [R1+0x728] ;  /* 0x0007280001897983 */ /* 0x001f280000300800 */
[----:B------:R-:W4:Y:S01]  /*f2a0*/  LDL.LU R178, [R1+0x6fc] ;  /* 0x0006fc0001b27983 */ /* 0x000f220000300800 */
[----:B-----5:R-:W-:-:S05]  /*f2b0*/  IADD3 R161, P1, R161, R105, RZ ;  /* 0x00000069a1a17210 */ /* 0x020fca0007f3e0ff */
[----:B------:R0:W-:Y:S04]  /*f2c0*/  STL [R1+0x73c], R161 ;  /* 0x00073ca101007387 */ /* 0x0001e80000100800 */
[----:B------:R1:W-:Y:S04]  /*f2d0*/  STL [R1+0x768], R174 ;  /* 0x000768ae01007387 */ /* 0x0003e80000100800 */
[----:B0-----:R-:W5:Y:S04]  /*f2e0*/  LDL.LU R161, [R1+0x720] ;  /* 0x0007200001a17983 */ /* 0x001f680000300800 */
[----:B-1----:R-:W5:Y:S01]  /*f2f0*/  LDL.LU R174, [R1+0x6f4] ;  /* 0x0006f40001ae7983 */ /* 0x002f620000300800 */
[----:B--2---:R-:W-:-:S05]  /*f300*/  IADD3.X R193, R193, R104, RZ, P2, !PT ;  /* 0x00000068c1c17210 */ /* 0x004fca00017fe4ff */
[----:B------:R0:W-:Y:S04]  /*f310*/  STL [R1+0x760], R193 ;  /* 0x000760c101007387 */ /* 0x0001e80000100800 */
[----:B0-----:R-:W2:Y:S01]  /*f320*/  LDL.LU R193, [R1+0x718] ;  /* 0x0007180001c17983 */ /* 0x001ea20000300800 */
[----:B---3--:R-:W-:Y:S01]  /*f330*/  IADD3 R155, P2, R155, R105, RZ ;  /* 0x000000699b9b7210 */ /* 0x008fe20007f5e0ff */
[----:B----4-:R-:W-:-:S04]  /*f340*/  IMAD.X R172, R172, 0x1, R104, P3 ;  /* 0x00000001acac7824 */ /* 0x010fc800018e0668 */
[----:B------:R0:W-:Y:S04]  /*f350*/  STL [R1+0x734], R155 ;  /* 0x0007349b01007387 */ /* 0x0001e80000100800 */
[----:B0-----:R-:W3:Y:S01]  /*f360*/  LDL.LU R155, [R1+0x6ec] ;  /* 0x0006ec00019b7983 */ /* 0x001ee20000300800 */
[----:B------:R-:W-:-:S03]  /*f370*/  IADD3 R195, P3, R195, R105, RZ ;  /* 0x00000069c3c37210 */ /* 0x000fc60007f7e0ff */
[----:B------:R0:W-:Y:S04]  /*f380*/  STL [R1+0x758], R172 ;  /* 0x000758ac01007387 */ /* 0x0001e80000100800 */
[----:B0-----:R-:W4:Y:S04]  /*f390*/  LDL.LU R172, [R1+0x710] ;  /* 0x0007100001ac7983 */ /* 0x001f280000300800 */
[----:B------:R0:W-:Y:S04]  /*f3a0*/  STL [R1+0x72c], R195 ;  /* 0x00072cc301007387 */ /* 0x0001e80000100800 */
[----:B0-----:R-:W4:Y:S01]  /*f3b0*/  LDL.LU R195, [R1+0x6e4] ;  /* 0x0006e40001c37983 */ /* 0x001f220000300800 */
[----:B------:R-:W-:-:S05]  /*f3c0*/  IMAD.X R225, R225, 0x1, R104, P4 ;  /* 0x00000001e1e17824 */ /* 0x000fca00020e0668 */
[----:B------:R0:W-:Y:S01]  /*f3d0*/  STL [R1+0x750], R225 ;  /* 0x000750e101007387 */ /* 0x0001e20000100800 */
[-C--:B------:R-:W-:Y:S01]  /*f3e0*/  IADD3 R221, P4, R221, R105.reuse, RZ ;  /* 0x00000069dddd7210 */ /* 0x080fe20007f9e0ff */
[----:B------:R-:W-:Y:S02]  /*f3f0*/  IMAD.X R138, R138, 0x1, R104, P5 ;  /* 0x000000018a8a7824 */ /* 0x000fe400028e0668 */
[----:B0-----:R-:W4:Y:S01]  /*f400*/  LDL.LU R225, [R1+0x708] ;  /* 0x0007080001e17983 */ /* 0x001f220000300800 */
[----:B------:R-:W-:-:S03]  /*f410*/  IADD3 R223, P5, R223, R105, RZ ;  /* 0x00000069dfdf7210 */ /* 0x000fc60007fbe0ff */
[----:B------:R0:W-:Y:S04]  /*f420*/  STL [R1+0x748], R138 ;  /* 0x0007488a01007387 */ /* 0x0001e80000100800 */
[----:B0-----:R-:W4:Y:S01]  /*f430*/  LDL.LU R138, [R1+0x6dc] ;  /* 0x0006dc00018a7983 */ /* 0x001f220000300800 */
[----:B------:R-:W-:-:S03]  /*f440*/  IMAD.X R227, R227, 0x1, R104, P6 ;  /* 0x00000001e3e37824 */ /* 0x000fc600030e0668 */
[----:B------:R-:W-:Y:S01]  /*f450*/  STL [R1+0x724], R221 ;  /* 0x000724dd01007387 */ /* 0x000fe20000100800 */
[----:B------:R-:W-:-:S03]  /*f460*/  IADD3 R150, P6, R150, R105, RZ ;  /* 0x0000006996967210 */ /* 0x000fc60007fde0ff */
[----:B------:R0:W-:Y:S04]  /*f470*/  STL [R1+0x740], R227 ;  /* 0x000740e301007387 */ /* 0x0001e80000100800 */
[----:B0-----:R-:W4:Y:S01]  /*f480*/  LDL.LU R227, [R1+0x700] ;  /* 0x0007000001e37983 */ /* 0x001f220000300800 */
[----:B------:R-:W-:-:S03]  /*f490*/  IADD3.X R160, R160, R104, RZ, P1, !PT ;  /* 0x00000068a0a07210 */ /* 0x000fc60000ffe4ff */
[----:B------:R-:W-:Y:S01]  /*f4a0*/  STL [R1+0x71c], R223 ;  /* 0x00071cdf01007387 */ /* 0x000fe20000100800 */
[----:B------:R-:W-:-:S03]  /*f4b0*/  IADD3 R176, P1, R176, R105, RZ ;  /* 0x00000069b0b07210 */ /* 0x000fc60007f3e0ff */
[----:B------:R0:W-:Y:S04]  /*f4c0*/  STL [R1+0x714], R150 ;  /* 0x0007149601007387 */ /* 0x0001e80000100800 */
[----:B0-----:R-:W4:Y:S01]  /*f4d0*/  LDL.LU R150, [R1+0x6d4] ;  /* 0x0006d40001967983 */ /* 0x001f220000300800 */
[----:B------:R-:W-:-:S03]  /*f4e0*/  IMAD.X R163, R163, 0x1, R104, P2 ;  /* 0x00000001a3a37824 */ /* 0x000fc600010e0668 */
[----:B------:R0:W-:Y:S04]  /*f4f0*/  STL [R1+0x738], R160 ;  /* 0x000738a001007387 */ /* 0x0001e80000100800 */
[----:B0-----:R-:W4:Y:S01]  /*f500*/  LDL.LU R160, [R1+0x6f8] ;  /* 0x0006f80001a07983 */ /* 0x001f220000300800 */
[----:B------:R-:W-:-:S03]  /*f510*/  IADD3 R151, P2, R151, R105, RZ ;  /* 0x0000006997977210 */ /* 0x000fc60007f5e0ff */
[----:B------:R0:W-:Y:S04]  /*f520*/  STL [R1+0x70c], R176 ;  /* 0x00070cb001007387 */ /* 0x0001e80000100800 */
[----:B0-----:R-:W4:Y:S01]  /*f530*/  LDL.LU R176, [R1+0x6cc] ;  /* 0x0006cc0001b07983 */ /* 0x001f220000300800 */
[----:B------:R-:W-:-:S03]  /*f540*/  IMAD.X R137, R137, 0x1, R104, P3 ;  /* 0x0000000189897824 */ /* 0x000fc600018e0668 */
[----:B------:R0:W-:Y:S04]  /*f550*/  STL [R1+0x730], R163 ;  /* 0x000730a301007387 */ /* 0x0001e80000100800 */
[----:B0-----:R-:W4:Y:S04]  /*f560*/  LDL.LU R163, [R1+0x6f0] ;  /* 0x0006f00001a37983 */ /* 0x001f280000300800 */
[----:B------:R0:W-:Y:S04]  /*f570*/  STL [R1+0x704], R151 ;  /* 0x0007049701007387 */ /* 0x0001e80000100800 */
[----:B0-----:R-:W4:Y:S04]  /*f580*/  LDL.LU R151, [R1+0x6c4] ;  /* 0x0006c40001977983 */ /* 0x001f280000300800 */
[----:B------:R0:W-:Y:S04]  /*f590*/  STL [R1+0x728], R137 ;  /* 0x0007288901007387 */ /* 0x0001e80000100800 */
[----:B0-----:R-:W4:Y:S01]  /*f5a0*/  LDL.LU R137, [R1+0x6e8] ;  /* 0x0006e80001897983 */ /* 0x001f220000300800 */
[----:B-----5:R-:W-:-:S05]  /*f5b0*/  IMAD.X R161, R161, 0x1, R104, P4 ;  /* 0x00000001a1a17824 */ /* 0x020fca00020e0668 */
[----:B------:R0:W-:Y:S04]  /*f5c0*/  STL [R1+0x720], R161 ;  /* 0x000720a101007387 */ /* 0x0001e80000100800 */
[----:B0-----:R-:W5:Y:S01]  /*f5d0*/  LDL.LU R161, [R1+0x6bc] ;  /* 0x0006bc0001a17983 */ /* 0x001f620000300800 */
[-C--:B------:R-:W-:Y:S02]  /*f5e0*/  IADD3 R178, P3, R178, R105.reuse, RZ ;  /* 0x00000069b2b27210 */ /* 0x080fe40007f7e0ff */
[----:B------:R-:W-:-:S03]  /*f5f0*/  IADD3 R174, P4, R174, R105, RZ ;  /* 0x00000069aeae7210 */ /* 0x000fc60007f9e0ff */
[----:B------:R-:W-:Y:S01]  /*f600*/  STL [R1+0x6fc], R178 ;  /* 0x0006fcb201007387 */ /* 0x000fe20000100800 */
[----:B--2---:R-:W-:-:S05]  /*f610*/  IMAD.X R193, R193, 0x1, R104, P5 ;  /* 0x00000001c1c17824 */ /* 0x004fca00028e0668 */
[----:B------:R0:W-:Y:S04]  /*f620*/  STL [R1+0x718], R193 ;  /* 0x000718c101007387 */ /* 0x0001e80000100800 */
[----:B0-----:R-:W2:Y:S04]  /*f630*/  LDL.LU R193, [R1+0x6e0] ;  /* 0x0006e00001c17983 */ /* 0x001ea80000300800 */
[----:B------:R0:W-:Y:S01]  /*f640*/  STL [R1+0x6f4], R174 ;  /* 0x0006f4ae01007387 */ /* 0x0001e20000100800 */
[----:B---3--:R-:W-:-:S03]  /*f650*/  IADD3 R155, P5, R155, R105, RZ ;  /* 0x000000699b9b7210 */ /* 0x008fc60007fbe0ff */
[----:B0-----:R-:W3:Y:S04]  /*f660*/  LDL.LU R174, [R1+0x6b4] ;  /* 0x0006b40001ae7983 */ /* 0x001ee80000300800 */
[----:B------:R0:W-:Y:S01]  /*f670*/  STL [R1+0x6ec], R155 ;  /* 0x0006ec9b01007387 */ /* 0x0001e20000100800 */
[----:B----4-:R-:W-:-:S03]  /*f680*/  IADD3.X R172, R172, R104, RZ, P6, !PT ;  /* 0x00000068acac7210 */ /* 0x010fc600037fe4ff */
[----:B0-----:R-:W4:Y:S01]  /*f690*/  LDL.LU R155, [R1+0x6d8] ;  /* 0x0006d800019b7983 */ /* 0x001f220000300800 */
[----:B------:R-:W-:-:S05]  /*f6a0*/  IADD3 R195, P6, R195, R105, RZ ;  /* 0x00000069c3c37210 */ /* 0x000fca0007fde0ff */
[----:B------:R0:W-:Y:S04]  /*f6b0*/  STL [R1+0x6e4], R195 ;  /* 0x0006e4c301007387 */ /* 0x0001e80000100800 */
[----:B0-----:R-:W4:Y:S01]  /*f6c0*/  LDL.LU R195, [R1+0x6ac] ;  /* 0x0006ac0001c37983 */ /* 0x001f220000300800 */
[----:B------:R-:W-:-:S03]  /*f6d0*/  IMAD.X R225, R225, 0x1, R104, P1 ;  /* 0x00000001e1e17824 */ /* 0x000fc600008e0668 */
[----:B------:R-:W-:Y:S04]  /*f6e0*/  STL [R1+0x710], R172 ;  /* 0x000710ac01007387 */ /* 0x000fe80000100800 */
        /* <DEDUP_REMOVED lines=12> */
[----:B------:R0:W-:Y:S01]  /*f7b0*/  STL [R1+0x6d4], R150 ;  /* 0x0006d49601007387 */ /* 0x0001e20000100800 */
[----:B------:R-:W-:-:S03]  /*f7c0*/  IMAD.X R160, R160, 0x1, R104, P3 ;  /* 0x00000001a0a07824 */ /* 0x000fc600018e0668 */
[----:B0-----:R-:W4:Y:S04]  /*f7d0*/  LDL.LU R150, [R1+0x6b8] ;  /* 0x0006b80001967983 */ /* 0x001f280000300800 */
[----:B------:R0:W-:Y:S01]  /*f7e0*/  STL [R1+0x6f8], R160 ;  /* 0x0006f8a001007387 */ /* 0x0001e20000100800 */
[----:B------:R-:W-:-:S03]  /*f7f0*/  IADD3 R176, P3, R176, R105, RZ ;  /* 0x00000069b0b07210 */ /* 0x000fc60007f7e0ff */
[----:B0-----:R-:W4:Y:S04]  /*f800*/  LDL.LU R160, [R1+0x68c] ;  /* 0x00068c0001a07983 */ /* 0x001f280000300800 */
[----:B------:R-:W4:Y:S01]  /*f810*/  LDL.LU R178, [R1+0x6b0] ;  /* 0x0006b00001b27983 */ /* 0x000f220000300800 */
[----:B------:R-:W-:-:S05]  /*f820*/  IMAD.X R163, R163, 0x1, R104, P4 ;  /* 0x00000001a3a37824 */ /* 0x000fca00020e0668 */
[----:B------:R0:W-:Y:S04]  /*f830*/  STL [R1+0x6f0], R163 ;  /* 0x0006f0a301007387 */ /* 0x0001e80000100800 */
[----:B------:R1:W-:Y:S01]  /*f840*/  STL [R1+0x6cc], R176 ;  /* 0x0006ccb001007387 */ /* 0x0003e20000100800 */
[----:B------:R-:W-:-:S03]  /*f850*/  IADD3 R151, P4, R151, R105, RZ ;  /* 0x0000006997977210 */ /* 0x000fc60007f9e0ff */
[----:B0-----:R-:W4:Y:S04]  /*f860*/  LDL.LU R163, [R1+0x684] ;  /* 0x0006840001a37983 */ /* 0x001f280000300800 */
[----:B-1----:R-:W4:Y:S01]  /*f870*/  LDL.LU R176, [R1+0x6a8] ;  /* 0x0006a80001b07983 */ /* 0x002f220000300800 */
[----:B------:R-:W-:-:S05]  /*f880*/  IADD3.X R137, R137, R104, RZ, P5, !PT ;  /* 0x0000006889897210 */ /* 0x000fca0002ffe4ff */
[----:B------:R0:W-:Y:S04]  /*f890*/  STL [R1+0x6e8], R137 ;  /* 0x0006e88901007387 */ /* 0x0001e80000100800 */
[----:B------:R1:W-:Y:S04]  /*f8a0*/  STL [R1+0x6c4], R151 ;  /* 0x0006c49701007387 */ /* 0x0003e80000100800 */
[----:B0-----:R-:W4:Y:S04]  /*f8b0*/  LDL.LU R137, [R1+0x67c] ;  /* 0x00067c0001897983 */ /* 0x001f280000300800 */
[----:B-1----:R-:W4:Y:S01]  /*f8c0*/  LDL.LU R151, [R1+0x6a0] ;  /* 0x0006a00001977983 */ /* 0x002f220000300800 */
[----:B-----5:R-:W-:-:S05]  /*f8d0*/  IADD3 R161, P5, R161, R105, RZ ;  /* 0x00000069a1a17210 */ /* 0x020fca0007fbe0ff */
[----:B------:R0:W-:Y:S04]  /*f8e0*/  STL [R1+0x6bc], R161 ;  /* 0x0006bca101007387 */ /* 0x0001e80000100800 */
[----:B0-----:R-:W5:Y:S01]  /*f8f0*/  LDL.LU R161, [R1+0x674] ;  /* 0x0006740001a17983 */ /* 0x001f620000300800 */
[----:B--2---:R-:W-:-:S05]  /*f900*/  IMAD.X R193, R193, 0x1, R104, P6 ;  /* 0x00000001c1c17824 */ /* 0x004fca00030e0668 */
[----:B------:R0:W-:Y:S01]  /*f910*/  STL [R1+0x6e0], R193 ;  /* 0x0006e0c101007387 */ /* 0x0001e20000100800 */
[----:B---3--:R-:W-:-:S03]  /*f920*/  IADD3 R174, P6, R174, R105, RZ ;  /* 0x00000069aeae7210 */ /* 0x008fc60007fde0ff */
[----:B0-----:R-:W2:Y:S04]  /*f930*/  LDL.LU R193, [R1+0x698] ;  /* 0x0006980001c17983 */ /* 0x001ea80000300800 */
[----:B------:R0:W-:Y:S01]  /*f940*/  STL [R1+0x6b4], R174 ;  /* 0x0006b4ae01007387 */ /* 0x0001e20000100800 */
[----:B----4-:R-:W-:-:S03]  /*f950*/  IMAD.X R155, R155, 0x1, R104, P1 ;  /* 0x000000019b9b7824 */ /* 0x010fc600008e0668 */
[----:B0-----:R-:W3:Y:S04]  /*f960*/  LDL.LU R174, [R1+0x66c] ;  /* 0x00066c0001ae7983 */ /* 0x001ee80000300800 */
[----:B------:R0:W-:Y:S04]  /*f970*/  STL [R1+0x6d8], R155 ;  /* 0x0006d89b01007387 */ /* 0x0001e80000100800 */
[----:B0-----:R-:W4:Y:S01]  /*f980*/  LDL.LU R155, [R1+0x690] ;  /* 0x00069000019b7983 */ /* 0x001f220000300800 */
[----:B------:R-:W-:-:S05]  /*f990*/  IADD3 R195, P1, R195, R105, RZ ;  /* 0x00000069c3c37210 */ /* 0x000fca0007f3e0ff */
[----:B------:R0:W-:Y:S01]  /*f9a0*/  STL [R1+0x6ac], R195 ;  /* 0x0006acc301007387 */ /* 0x0001e20000100800 */
[----:B------:R-:W-:-:S03]  /*f9b0*/  IMAD.X R221, R221, 0x1, R104, P2 ;  /* 0x00000001dddd7824 */ /* 0x000fc600010e0668 */
[----:B0-----:R-:W4:Y:S01]  /*f9c0*/  LDL.LU R195, [R1+0x664] ;  /* 0x0006640001c37983 */ /* 0x001f220000300800 */
[----:B------:R-:W-:Y:S01]  /*f9d0*/  IADD3 R225, P2, R225, R105, RZ ;  /* 0x00000069e1e17210 */ /* 0x000fe20007f5e0ff */
[----:B------:R-:W-:-:S04]  /*f9e0*/  IMAD.X R223, R223, 0x1, R104, P3 ;  /* 0x00000001dfdf7824 */ /* 0x000fc800018e0668 */
[----:B------:R0:W-:Y:S04]  /*f9f0*/  STL [R1+0x6a4], R225 ;  /* 0x0006a4e101007387 */ /* 0x0001e80000100800 */
[----:B0-----:R-:W4:Y:S01]  /*fa00*/  LDL.LU R225, [R1+0x688] ;  /* 0x0006880001e17983 */ /* 0x001f220000300800 */
[----:B------:R-:W-:-:S03]  /*fa10*/  IADD3 R138, P3, R138, R105, RZ ;  /* 0x000000698a8a7210 */ /* 0x000fc60007f7e0ff */
[----:B------:R-:W-:Y:S01]  /*fa20*/  STL [R1+0x6d0], R221 ;  /* 0x0006d0dd01007387 */ /* 0x000fe20000100800 */
[----:B------:R-:W-:-:S03]  /*fa30*/  IADD3.X R172, R172, R104, RZ, P4, !PT ;  /* 0x00000068acac7210 */ /* 0x000fc600027fe4ff */
[----:B------:R0:W-:Y:S04]  /*fa40*/  STL [R1+0x69c], R138 ;  /* 0x00069c8a01007387 */ /* 0x0001e80000100800 */
[----:B0-----:R-:W4:Y:S01]  /*fa50*/  LDL.LU R138, [R1+0x65c] ;  /* 0x00065c00018a7983 */ /* 0x001f220000300800 */
[----:B------:R-:W-:-:S03]  /*fa60*/  IADD3 R227, P4, R227, R105, RZ ;  /* 0x00000069e3e37210 */ /* 0x000fc60007f9e0ff */
[----:B------:R-:W-:Y:S04]  /*fa70*/  STL [R1+0x6c8], R223 ;  /* 0x0006c8df01007387 */ /* 0x000fe80000100800 */
[----:B------:R0:W-:Y:S01]  /*fa80*/  STL [R1+0x6c0], R172 ;  /* 0x0006c0ac01007387 */ /* 0x0001e20000100800 */
[----:B------:R-:W-:-:S03]  /*fa90*/  IMAD.X R150, R150, 0x1, R104, P5 ;  /* 0x0000000196967824 */ /* 0x000fc600028e0668 */
[----:B0-----:R-:W4:Y:S04]  /*faa0*/  LDL.LU R172, [R1+0x680] ;  /* 0x0006800001ac7983 */ /* 0x001f280000300800 */
[----:B------:R0:W-:Y:S01]  /*fab0*/  STL [R1+0x694], R227 ;  /* 0x000694e301007387 */ /* 0x0001e20000100800 */
[----:B------:R-:W-:-:S03]  /*fac0*/  IADD3 R160, P5, R160, R105, RZ ;  /* 0x00000069a0a07210 */ /* 0x000fc60007fbe0ff */
[----:B0-----:R-:W4:Y:S01]  /*fad0*/  LDL.LU R227, [R1+0x654] ;  /* 0x0006540001e37983 */ /* 0x001f220000300800 */
[----:B------:R-:W-:-:S03]  /*fae0*/  IMAD.X R178, R178, 0x1, R104, P6 ;  /* 0x00000001b2b27824 */ /* 0x000fc600030e0668 */
[----:B------:R0:W-:Y:S04]  /*faf0*/  STL [R1+0x6b8], R150 ;  /* 0x0006b89601007387 */ /* 0x0001e80000100800 */
[----:B0-----:R-:W4:Y:S04]  /*fb00*/  LDL.LU R150, [R1+0x678] ;  /* 0x0006780001967983 */ /* 0x001f280000300800 */
[----:B------:R0:W-:Y:S01]  /*fb10*/  STL [R1+0x68c], R160 ;  /* 0x00068ca001007387 */ /* 0x0001e20000100800 */
[----:B------:R-:W-:-:S03]  /*fb20*/  IADD3 R163, P6, R163, R105, RZ ;  /* 0x00000069a3a37210 */ /* 0x000fc60007fde0ff */
[----:B0-----:R-:W4:Y:S01]  /*fb30*/  LDL.LU R160, [R1+0x64c] ;  /* 0x00064c0001a07983 */ /* 0x001f220000300800 */
[----:B------:R-:W-:-:S03]  /*fb40*/  IMAD.X R176, R176, 0x1, R104, P1 ;  /* 0x00000001b0b07824 */ /* 0x000fc600008e0668 */
[----:B------:R0:W-:Y:S04]  /*fb50*/  STL [R1+0x684], R163 ;  /* 0x000684a301007387 */ /* 0x0001e80000100800 */
[----:B0-----:R-:W4:Y:S04]  /*fb60*/  LDL.LU R163, [R1+0x670] ;  /* 0x0006700001a37983 */ /* 0x001f280000300800 */
[----:B------:R-:W-:Y:S01]  /*fb70*/  STL [R1+0x6b0], R178 ;  /* 0x0006b0b201007387 */ /* 0x000fe20000100800 */
[----:B------:R-:W-:Y:S01]  /*fb80*/  IADD3 R137, P1, R137, R105, RZ ;  /* 0x0000006989897210 */ /* 0x000fe20007f3e0ff */
[----:B------:R-:W-:-:S04]  /*fb90*/  IMAD.X R151, R151, 0x1, R104, P2 ;  /* 0x0000000197977824 */ /* 0x000fc800010e0668 */
[----:B------:R0:W-:Y:S04]  /*fba0*/  STL [R1+0x67c], R137 ;  /* 0x00067c8901007387 */ /* 0x0001e80000100800 */
[----:B0-----:R-:W4:Y:S04]  /*fbb0*/  LDL.LU R137, [R1+0x644] ;  /* 0x0006440001897983 */ /* 0x001f280000300800 */
[----:B------:R-:W-:Y:S01]  /*fbc0*/  STL [R1+0x6a8], R176 ;  /* 0x0006a8b001007387 */ /* 0x000fe20000100800 */
[----:B-----5:R-:W-:-:S05]  /*fbd0*/  IADD3 R161, P2, R161, R105, RZ ;  /* 0x00000069a1a17210 */ /* 0x020fca0007f5e0ff */
[----:B------:R0:W-:Y:S04]  /*fbe0*/  STL [R1+0x674], R161 ;  /* 0x000674a101007387 */ /* 0x0001e80000100800 */
[----:B0-----:R-:W5:Y:S04]  /*fbf0*/  LDL.LU R161, [R1+0x668] ;  /* 0x0006680001a17983 */ /* 0x001f680000300800 */
[----:B------:R0:W-:Y:S04]  /*fc00*/  STL [R1+0x6a0], R151 ;  /* 0x0006a09701007387 */ /* 0x0001e80000100800 */
[----:B0-----:R-:W5:Y:S01]  /*fc10*/  LDL.LU R151, [R1+0x63c] ;  /* 0x00063c0001977983 */ /* 0x001f620000300800 */
[----:B--2---:R-:W-:-:S05]  /*fc20*/  IADD3.X R193, R193, R104, RZ, P3, !PT ;  /* 0x00000068c1c17210 */ /* 0x004fca0001ffe4ff */
[----:B------:R0:W-:Y:S01]  /*fc30*/  STL [R1+0x698], R193 ;  /* 0x000698c101007387 */ /* 0x0001e20000100800 */
[----:B---3--:R-:W-:-:S03]  /*fc40*/  IADD3 R174, P3, R174, R105, RZ ;  /* 0x00000069aeae7210 */ /* 0x008fc60007f7e0ff */
[----:B0-----:R-:W2:Y:S01]  /*fc50*/  LDL.LU R193, [R1+0x660] ;  /* 0x0006600001c17983 */ /* 0x001ea20000300800 */
[----:B----4-:R-:W-:-:S05]  /*fc60*/  IMAD.X R155, R155, 0x1, R104, P4 ;  /* 0x000000019b9b7824 */ /* 0x010fca00020e0668 */
[----:B------:R0:W-:Y:S04]  /*fc70*/  STL [R1+0x690], R155 ;  /* 0x0006909b01007387 */ /* 0x0001e80000100800 */
[----:B0-----:R-:W3:Y:S04]  /*fc80*/  LDL.LU R155, [R1+0x634] ;  /* 0x00063400019b7983 */ /* 0x001ee80000300800 */
[----:B------:R-:W-:Y:S01]  /*fc90*/  STL [R1+0x66c], R174 ;  /* 0x00066cae01007387 */ /* 0x000fe20000100800 */
[----:B------:R-:W-:-:S05]  /*fca0*/  IADD3 R195, P4, R195, R105, RZ ;  /* 0x00000069c3c37210 */ /* 0x000fca0007f9e0ff */
[----:B------:R0:W-:Y:S04]  /*fcb0*/  STL [R1+0x664], R195 ;  /* 0x000664c301007387 */ /* 0x0001e80000100800 */
[----:B0-----:R-:W4:Y:S04]  /*fcc0*/  LDL.LU R195, [R1+0x658] ;  /* 0x0006580001c37983 */ /* 0x001f280000300800 */
[----:B------:R-:W4:Y:S01]  /*fcd0*/  LDL.LU R191, [R1+0x62c] ;  /* 0x00062c0001bf7983 */ /* 0x000f220000300800 */
[----:B------:R-:W-:-:S05]  /*fce0*/  IMAD.X R225, R225, 0x1, R104, P5 ;  /* 0x00000001e1e17824 */ /* 0x000fca00028e0668 */
[----:B------:R0:W-:Y:S04]  /*fcf0*/  STL [R1+0x688], R225 ;  /* 0x000688e101007387 */ /* 0x0001e80000100800 */
[----:B0-----:R-:W4:Y:S01]  /*fd00*/  LDL.LU R225, [R1+0x650] ;  /* 0x0006500001e17983 */ /* 0x001f220000300800 */
[----:B------:R-:W-:-:S03]  /*fd10*/  IADD3 R138, P5, R138, R105, RZ ;  /* 0x000000698a8a7210 */ /* 0x000fc60007fbe0ff */
[----:B------:R-:W4:Y:S04]  /*fd20*/  LDL.LU R174, [R1+0x624] ;  /* 0x0006240001ae7983 */ /* 0x000f280000300800 */
[----:B------:R0:W-:Y:S04]  /*fd30*/  STL [R1+0x65c], R138 ;  /* 0x00065c8a01007387 */ /* 0x0001e80000100800 */
[----:B0-----:R-:W4:Y:S01]  /*fd40*/  LDL.LU R138, [R1+0x648] ;  /* 0x00064800018a7983 */ /* 0x001f220000300800 */
[----:B------:R-:W-:-:S05]  /*fd50*/  IMAD.X R172, R172, 0x1, R104, P6 ;  /* 0x00000001acac7824 */ /* 0x000fca00030e0668 */
[----:B------:R0:W-:Y:S01]  /*fd60*/  STL [R1+0x680], R172 ;  /* 0x000680ac01007387 */ /* 0x0001e20000100800 */
[----:B------:R-:W-:-:S03]  /*fd70*/  IADD3 R227, P6, R227, R105, RZ ;  /* 0x00000069e3e37210 */ /* 0x000fc60007fde0ff */
[----:B0-----:R-:W4:Y:S04]  /*fd80*/  LDL.LU R172, [R1+0x61c] ;  /* 0x00061c0001ac7983 */ /* 0x001f280000300800 */
[----:B------:R0:W-:Y:S01]  /*fd90*/  STL [R1+0x654], R227 ;  /* 0x000654e301007387 */ /* 0x0001e20000100800 */
[----:B------:R-:W-:-:S03]  /*fda0*/  IMAD.X R150, R150, 0x1, R104, P1 ;  /* 0x0000000196967824 */ /* 0x000fc600008e0668 */
[----:B0-----:R-:W4:Y:S04]  /*fdb0*/  LDL.LU R227, [R1+0x640] ;  /* 0x0006400001e37983 */ /* 0x001f280000300800 */
[----:B------:R-:W4:Y:S01]  /*fdc0*/  LDL.LU R221, [R1+0x614] ;  /* 0x0006140001dd7983 */ /* 0x000f220000300800 */
[----:B------:R-:W-:-:S05]  /*fdd0*/  IADD3 R160, P1, R160, R105, RZ ;  /* 0x00000069a0a07210 */ /* 0x000fca0007f3e0ff */
[----:B------:R0:W-:Y:S04]  /*fde0*/  STL [R1+0x64c], R160 ;  /* 0x00064ca001007387 */ /* 0x0001e80000100800 */
[----:B------:R-:W-:Y:S01]  /*fdf0*/  STL [R1+0x678], R150 ;  /* 0x0006789601007387 */ /* 0x000fe20000100800 */
[----:B------:R-:W-:-:S03]  /*fe00*/  IADD3.X R163, R163, R104, RZ, P2, !PT ;  /* 0x00000068a3a37210 */ /* 0x000fc600017fe4ff */
[----:B0-----:R-:W4:Y:S04]  /*fe10*/  LDL.LU R160, [R1+0x638] ;  /* 0x0006380001a07983 */ /* 0x001f280000300800 */
[----:B------:R-:W4:Y:S04]  /*fe20*/  LDL.LU R223, [R1+0x60c] ;  /* 0x00060c0001df7983 */ /* 0x000f280000300800 */
[----:B------:R-:W4:Y:S04]  /*fe30*/  LDL.LU R178, [R1+0x630] ;  /* 0x0006300001b27983 */ /* 0x000f280000300800 */
[----:B------:R0:W-:Y:S04]  /*fe40*/  STL [R1+0x670], R163 ;  /* 0x000670a301007387 */ /* 0x0001e80000100800 */
[----:B0-----:R-:W4:Y:S01]  /*fe50*/  LDL.LU R163, [R1+0x604] ;  /* 0x0006040001a37983 */ /* 0x001f220000300800 */
[----:B------:R-:W-:-:S03]  /*fe60*/  IADD3 R137, P2, R137, R105, RZ ;  /* 0x0000006989897210 */ /* 0x000fc60007f5e0ff */
[----:B------:R-:W4:Y:S04]  /*fe70*/  LDL.LU R150, [R1+0x628] ;  /* 0x0006280001967983 */ /* 0x000f280000300800 */
[----:B------:R0:W-:Y:S04]  /*fe80*/  STL [R1+0x644], R137 ;  /* 0x0006448901007387 */ /* 0x0001e80000100800 */
[----:B0-----:R-:W4:Y:S01]  /*fe90*/  LDL.LU R137, [R1+0x5fc] ;  /* 0x0005fc0001897983 */ /* 0x001f220000300800 */
[----:B-----5:R-:W-:-:S05]  /*fea0*/  IMAD.X R161, R161, 0x1, R104, P3 ;  /* 0x00000001a1a17824 */ /* 0x020fca00018e0668 */
[----:B------:R0:W-:Y:S04]  /*feb0*/  STL [R1+0x668], R161 ;  /* 0x000668a101007387 */ /* 0x0001e80000100800 */
[----:B0-----:R-:W5:Y:S01]  /*fec0*/  LDL.LU R161, [R1+0x620] ;  /* 0x0006200001a17983 */ /* 0x001f620000300800 */
[----:B------:R-:W-:-:S03]  /*fed0*/  IADD3 R151, P3, R151, R105, RZ ;  /* 0x0000006997977210 */ /* 0x000fc60007f7e0ff */
[----:B------:R-:W5:Y:S01]  /*fee0*/  LDL.LU R176, [R1+0x5f4] ;  /* 0x0005f40001b07983 */ /* 0x000f620000300800 */
[----:B--2---:R-:W-:-:S05]  /*fef0*/  IMAD.X R193, R193, 0x1, R104, P4 ;  /* 0x00000001c1c17824 */ /* 0x004fca00020e0668 */
[----:B------:R0:W-:Y:S04]  /*ff00*/  STL [R1+0x660], R193 ;  /* 0x000660c101007387 */ /* 0x0001e80000100800 */
[----:B------:R-:W-:Y:S04]  /*ff10*/  STL [R1+0x63c], R151 ;  /* 0x00063c9701007387 */ /* 0x000fe80000100800 */
[----:B0-----:R-:W2:Y:S01]  /*ff20*/  LDL.LU R193, [R1+0x618] ;  /* 0x0006180001c17983 */ /* 0x001ea20000300800 */
[----:B---3--:R-:W-:-:S05]  /*ff30*/  IADD3 R155, P4, R155, R105, RZ ;  /* 0x000000699b9b7210 */ /* 0x008fca0007f9e0ff */
[----:B------:R0:W-:Y:S04]  /*ff40*/  STL [R1+0x634], R155 ;  /* 0x0006349b01007387 */ /* 0x0001e80000100800 */
[----:B0-----:R-:W3:Y:S04]  /*ff50*/  LDL.LU R155, [R1+0x5ec] ;  /* 0x0005ec00019b7983 */ /* 0x001ee80000300800 */
[----:B------:R-:W3:Y:S01]  /*ff60*/  LDL.LU R151, [R1+0x610] ;  /* 0x0006100001977983 */ /* 0x000ee20000300800 */
[----:B----4-:R-:W-:-:S05]  /*ff70*/  IMAD.X R195, R195, 0x1, R104, P5 ;  /* 0x00000001c3c37824 */ /* 0x010fca00028e0668 */
[----:B------:R0:W-:Y:S01]  /*ff80*/  STL [R1+0x658], R195 ;  /* 0x000658c301007387 */ /* 0x0001e20000100800 */
[----:B------:R-:W-:-:S03]  /*ff90*/  IADD3 R191, P5, R191, R105, RZ ;  /* 0x00000069bfbf7210 */ /* 0x000fc60007fbe0ff */
[----:B0-----:R-:W4:Y:S01]  /*ffa0*/  LDL.LU R195, [R1+0x5e4] ;  /* 0x0005e40001c37983 */ /* 0x001f220000300800 */
[----:B------:R-:W-:Y:S01]  /*ffb0*/  IMAD.X R225, R225, 0x1, R104, P6 ;  /* 0x00000001e1e17824 */ /* 0x000fe200030e0668 */
[----:B------:R-:W-:-:S04]  /*ffc0*/  IADD3 R174, P6, R174, R105, RZ ;  /* 0x00000069aeae7210 */ /* 0x000fc80007fde0ff */
[----:B------:R0:W-:Y:S04]  /*ffd0*/  STL [R1+0x650], R225 ;  /* 0x000650e101007387 */ /* 0x0001e80000100800 */
[----:B0-----:R-:W4:Y:S01]  /*ffe0*/  LDL.LU R225, [R1+0x608] ;  /* 0x0006080001e17983 */ /* 0x001f220000300800 */
[----:B------:R-:W-:-:S03]  /*fff0*/  IADD3.X R138, R138, R104, RZ, P1, !PT ;  /* 0x000000688a8a7210 */ /* 0x000fc60000ffe4ff */
[----:B------:R-:W-:Y:S04]  /*10000*/  STL [R1+0x62c], R191 ;  /* 0x00062cbf01007387 */ /* 0x000fe80000100800 */
[----:B------:R0:W-:Y:S04]  /*10010*/  STL [R1+0x624], R174 ;  /* 0x000624ae01007387 */ /* 0x0001e80000100800 */
[----:B0-----:R-:W4:Y:S01]  /*10020*/  LDL.LU R174, [R1+0x5dc] ;  /* 0x0005dc0001ae7983 */ /* 0x001f220000300800 */
[----:B------:R-:W-:-:S03]  /*10030*/  IADD3 R172, P1, R172, R105, RZ ;  /* 0x00000069acac7210 */ /* 0x000fc60007f3e0ff */
[----:B------:R0:W-:Y:S04]  /*10040*/  STL [R1+0x648], R138 ;  /* 0x0006488a01007387 */ /* 0x0001e80000100800 */
[----:B0-----:R-:W4:Y:S01]  /*10050*/  LDL.LU R138, [R1+0x600] ;  /* 0x00060000018a7983 */ /* 0x001f220000300800 */
[----:B------:R-:W-:-:S03]  /*10060*/  IMAD.X R227, R227, 0x1, R104, P2 ;  /* 0x00000001e3e37824 */ /* 0x000fc600010e0668 */
[----:B------:R0:W-:Y:S01]  /*10070*/  STL [R1+0x61c], R172 ;  /* 0x00061cac01007387 */ /* 0x0001e20000100800 */
[----:B------:R-:W-:-:S03]  /*10080*/  IADD3 R221, P2, R221, R105, RZ ;  /* 0x00000069dddd7210 */ /* 0x000fc60007f5e0ff */
[----:B0-----:R-:W4:Y:S04]  /*10090*/  LDL.LU R172, [R1+0x5d4] ;  /* 0x0005d40001ac7983 */ /* 0x001f280000300800 */
[----:B------:R0:W-:Y:S04]  /*100a0*/  STL [R1+0x640], R227 ;  /* 0x000640e301007387 */ /* 0x0001e80000100800 */
[----:B0-----:R-:W4:Y:S01]  /*100b0*/  LDL.LU R227, [R1+0x5f8] ;  /* 0x0005f80001e37983 */ /* 0x001f220000300800 */
[----:B------:R-:W-:Y:S01]  /*100c0*/  IMAD.X R160, R160, 0x1, R104, P3 ;  /* 0x00000001a0a07824 */ /* 0x000fe200018e0668 */
[----:B------:R-:W-:-:S04]  /*100d0*/  IADD3 R223, P3, R223, R105, RZ ;  /* 0x00000069dfdf7210 */ /* 0x000fc80007f7e0ff */
[----:B------:R0:W-:Y:S01]  /*100e0*/  STL [R1+0x638], R160 ;  /* 0x000638a001007387 */ /* 0x0001e20000100800 */
[----:B------:R-:W-:-:S03]  /*100f0*/  IMAD.X R178, R178, 0x1, R104, P4 ;  /* 0x00000001b2b27824 */ /* 0x000fc600020e0668 */
[----:B0-----:R-:W4:Y:S01]  /*10100*/  LDL.LU R160, [R1+0x5cc] ;  /* 0x0005cc0001a07983 */ /* 0x001f220000300800 */
[----:B------:R-:W-:-:S03]  /*10110*/  IADD3 R163, P4, R163, R105, RZ ;  /* 0x00000069a3a37210 */ /* 0x000fc60007f9e0ff */
[----:B------:R-:W-:Y:S01]  /*10120*/  STL [R1+0x614], R221 ;  /* 0x000614dd01007387 */ /* 0x000fe20000100800 */
[----:B------:R-:W-:-:S03]  /*10130*/  IMAD.X R150, R150, 0x1, R104, P5 ;  /* 0x0000000196967824 */ /* 0x000fc600028e0668 */
[----:B------:R0:W-:Y:S04]  /*10140*/  STL [R1+0x604], R163 ;  /* 0x000604a301007387 */ /* 0x0001e80000100800 */
[----:B------:R-:W-:Y:S04]  /*10150*/  STL [R1+0x60c], R223 ;  /* 0x00060cdf01007387 */ /* 0x000fe80000100800 */
[----:B0-----:R-:W4:Y:S01]  /*10160*/  LDL.LU R163, [R1+0x5f0] ;  /* 0x0005f00001a37983 */ /* 0x001f220000300800 */
[----:B------:R-:W-:-:S03]  /*10170*/  IADD3 R137, P5, R137, R105, RZ ;  /* 0x0000006989897210 */ /* 0x000fc60007fbe0ff */
[----:B------:R-:W-:Y:S04]  /*10180*/  STL [R1+0x630], R178 ;  /* 0x000630b201007387 */ /* 0x000fe80000100800 */
[----:B------:R0:W-:Y:S04]  /*10190*/  STL [R1+0x5fc], R137 ;  /* 0x0005fc8901007387 */ /* 0x0001e80000100800 */
[----:B0-----:R-:W4:Y:S04]  /*101a0*/  LDL.LU R137, [R1+0x5c4] ;  /* 0x0005c40001897983 */ /* 0x001f280000300800 */
[----:B------:R0:W-:Y:S04]  /*101b0*/  STL [R1+0x628], R150 ;  /* 0x0006289601007387 */ /* 0x0001e80000100800 */
[----:B0-----:R-:W4:Y:S01]  /*101c0*/  LDL.LU R150, [R1+0x5e8] ;  /* 0x0005e80001967983 */ /* 0x001f220000300800 */
[----:B-----5:R-:W-:-:S05]  /*101d0*/  IADD3.X R161, R161, R104, RZ, P6, !PT ;  /* 0x00000068a1a17210 */ /* 0x020fca00037fe4ff */
[----:B------:R0:W-:Y:S04]  /*101e0*/  STL [R1+0x620], R161 ;  /* 0x000620a101007387 */ /* 0x0001e80000100800 */
[----:B0-----:R-:W5:Y:S01]  /*101f0*/  LDL.LU R161, [R1+0x5bc] ;  /* 0x0005bc0001a17983 */ /* 0x001f620000300800 */
[----:B------:R-:W-:Y:S01]  /*10200*/  IADD3 R176, P6, R176, R105, RZ ;  /* 0x00000069b0b07210 */ /* 0x000fe20007fde0ff */
[----:B--2---:R-:W-:-:S05]  /*10210*/  IMAD.X R193, R193, 0x1, R104, P1 ;  /* 0x00000001c1c17824 */ /* 0x004fca00008e0668 */
[----:B------:R0:W-:Y:S04]  /*10220*/  STL [R1+0x618], R193 ;  /* 0x000618c101007387 */ /* 0x0001e80000100800 */
[----:B0-----:R-:W2:Y:S04]  /*10230*/  LDL.LU R193, [R1+0x5e0] ;  /* 0x0005e00001c17983 */ /* 0x001ea80000300800 */
[----:B------:R-:W-:Y:S01]  /*10240*/  STL [R1+0x5f4], R176 ;  /* 0x0005f4b001007387 */ /* 0x000fe20000100800 */
[----:B---3--:R-:W-:Y:S01]  /*10250*/  IADD3 R155, P1, R155, R105, RZ ;  /* 0x000000699b9b7210 */ /* 0x008fe20007f3e0ff */
[----:B------:R-:W-:-:S04]  /*10260*/  IMAD.X R151, R151, 0x1, R104, P2 ;  /* 0x0000000197977824 */ /* 0x000fc800010e0668 */
[----:B------:R0:W-:Y:S04]  /*10270*/  STL [R1+0x5ec], R155 ;  /* 0x0005ec9b01007387 */ /* 0x0001e80000100800 */
[----:B0-----:R-:W3:Y:S04]  /*10280*/  LDL.LU R155, [R1+0x5b4] ;  /* 0x0005b400019b7983 */ /* 0x001ee80000300800 */
[----:B------:R-:W3:Y:S01]  /*10290*/  LDL.LU R191, [R1+0x5d8] ;  /* 0x0005d80001bf7983 */ /* 0x000ee20000300800 */
[----:B----4-:R-:W-:-:S05]  /*102a0*/  IADD3 R195, P2, R195, R105, RZ ;  /* 0x00000069c3c37210 */ /* 0x010fca0007f5e0ff */
[----:B------:R0:W-:Y:S04]  /*102b0*/  STL [R1+0x5e4], R195 ;  /* 0x0005e4c301007387 */ /* 0x0001e80000100800 */
[----:B------:R1:W-:Y:S04]  /*102c0*/  STL [R1+0x610], R151 ;  /* 0x0006109701007387 */ /* 0x0003e80000100800 */
[----:B0-----:R-:W4:Y:S04]  /*102d0*/  LDL.LU R195, [R1+0x5ac] ;  /* 0x0005ac0001c37983 */ /* 0x001f280000300800 */
[----:B-1----:R-:W4:Y:S01]  /*102e0*/  LDL.LU R151, [R1+0x5d0] ;  /* 0x0005d00001977983 */ /* 0x002f220000300800 */
[----:B------:R-:W-:-:S05]  /*102f0*/  IMAD.X R225, R225, 0x1, R104, P3 ;  /* 0x00000001e1e17824 */ /* 0x000fca00018e0668 */
[----:B------:R0:W-:Y:S04]  /*10300*/  STL [R1+0x608], R225 ;  /* 0x000608e101007387 */ /* 0x0001e80000100800 */
[----:B0-----:R-:W4:Y:S01]  /*10310*/  LDL.LU R225, [R1+0x5a4] ;  /* 0x0005a40001e17983 */ /* 0x001f220000300800 */
[----:B------:R-:W-:-:S03]  /*10320*/  IADD3 R174, P3, R174, R105, RZ ;  /* 0x00000069aeae7210 */ /* 0x000fc60007f7e0ff */
[----:B------:R-:W4:Y:S01]  /*10330*/  LDL.LU R221, [R1+0x5c8] ;  /* 0x0005c80001dd7983 */ /* 0x000f220000300800 */
[----:B------:R-:W-:-:S05]  /*10340*/  IMAD.X R138, R138, 0x1, R104, P4 ;  /* 0x000000018a8a7824 */ /* 0x000fca00020e0668 */
[----:B------:R0:W-:Y:S04]  /*10350*/  STL [R1+0x600], R138 ;  /* 0x0006008a01007387 */ /* 0x0001e80000100800 */
[----:B------:R-:W-:Y:S01]  /*10360*/  STL [R1+0x5dc], R174 ;  /* 0x0005dcae01007387 */ /* 0x000fe20000100800 */
[----:B------:R-:W-:-:S03]  /*10370*/  IADD3 R172, P4, R172, R105, RZ ;  /* 0x00000069acac7210 */ /* 0x000fc60007f9e0ff */
[----:B0-----:R-:W4:Y:S04]  /*10380*/  LDL.LU R138, [R1+0x59c] ;  /* 0x00059c00018a7983 */ /* 0x001f280000300800 */
[----:B------:R-:W4:Y:S01]  /*10390*/  LDL.LU R223, [R1+0x5c0] ;  /* 0x0005c00001df7983 */ /* 0x000f220000300800 */
[----:B------:R-:W-:-:S05]  /*103a0*/  IADD3.X R227, R227, R104, RZ, P5, !PT ;  /* 0x00000068e3e37210 */ /* 0x000fca0002ffe4ff */
[----:B------:R0:W-:Y:S04]  /*103b0*/  STL [R1+0x5f8], R227 ;  /* 0x0005f8e301007387 */ /* 0x0001e80000100800 */
[----:B------:R-:W-:Y:S04]  /*103c0*/  STL [R1+0x5d4], R172 ;  /* 0x0005d4ac01007387 */ /* 0x000fe80000100800 */
[----:B0-----:R-:W4:Y:S01]  /*103d0*/  LDL.LU R227, [R1+0x594] ;  /* 0x0005940001e37983 */ /* 0x001f220000300800 */
[----:B------:R-:W-:-:S03]  /*103e0*/  IADD3 R160, P5, R160, R105, RZ ;  /* 0x00000069a0a07210 */ /* 0x000fc60007fbe0ff */
[----:B------:R-:W4:Y:S04]  /*103f0*/  LDL.LU R178, [R1+0x5b8] ;  /* 0x0005b80001b27983 */ /* 0x000f280000300800 */
[----:B------:R-:W4:Y:S04]  /*10400*/  LDL.LU R176, [R1+0x58c] ;  /* 0x00058c0001b07983 */ /* 0x000f280000300800 */
[----:B------:R0:W-:Y:S04]  /*10410*/  STL [R1+0x5cc], R160 ;  /* 0x0005cca001007387 */ /* 0x0001e80000100800 */
[----:B0-----:R-:W4:Y:S01]  /*10420*/  LDL.LU R160, [R1+0x5b0] ;  /* 0x0005b00001a07983 */ /* 0x001f220000300800 */
[----:B------:R-:W-:-:S03]  /*10430*/  IMAD.X R163, R163, 0x1, R104, P6 ;  /* 0x00000001a3a37824 */ /* 0x000fc600030e0668 */
[----:B------:R-:W4:Y:S04]  /*10440*/  LDL.LU R174, [R1+0x584] ;  /* 0x0005840001ae7983 */ /* 0x000f280000300800 */
[----:B------:R0:W-:Y:S04]  /*10450*/  STL [R1+0x5f0], R163 ;  /* 0x0005f0a301007387 */ /* 0x0001e80000100800 */
[----:B0-----:R-:W4:Y:S01]  /*10460*/  LDL.LU R163, [R1+0x5a8] ;  /* 0x0005a80001a37983 */ /* 0x001f220000300800 */
[----:B------:R-:W-:-:S05]  /*10470*/  IADD3 R137, P6, R137, R105, RZ ;  /* 0x0000006989897210 */ /* 0x000fca0007fde0ff */
[----:B------:R0:W-:Y:S01]  /*10480*/  STL [R1+0x5c4], R137 ;  /* 0x0005c48901007387 */ /* 0x0001e20000100800 */
[----:B------:R-:W-:-:S03]  /*10490*/  IMAD.X R150, R150, 0x1, R104, P1 ;  /* 0x0000000196967824 */ /* 0x000fc600008e0668 */
[----:B0-----:R-:W4:Y:S04]  /*104a0*/  LDL.LU R137, [R1+0x57c] ;  /* 0x00057c0001897983 */ /* 0x001f280000300800 */
[----:B------:R-:W4:Y:S01]  /*104b0*/  LDL.LU R172, [R1+0x5a0] ;  /* 0x0005a00001ac7983 */ /* 0x000f220000300800 */
[----:B-----5:R-:W-:-:S05]  /*104c0*/  IADD3 R161, P1, R161, R105, RZ ;  /* 0x00000069a1a17210 */ /* 0x020fca0007f3e0ff */
[----:B------:R0:W-:Y:S04]  /*104d0*/  STL [R1+0x5bc], R161 ;  /* 0x0005bca101007387 */ /* 0x0001e80000100800 */
[----:B------:R-:W-:Y:S04]  /*104e0*/  STL [R1+0x5e8], R150 ;  /* 0x0005e89601007387 */ /* 0x000fe80000100800 */
[----:B0-----:R-:W5:Y:S01]  /*104f0*/  LDL.LU R161, [R1+0x574] ;  /* 0x0005740001a17983 */ /* 0x001f620000300800 */
[----:B--2---:R-:W-:-:S05]  /*10500*/  IMAD.X R193, R193, 0x1, R104, P2 ;  /* 0x00000001c1c17824 */ /* 0x004fca00010e0668 */
[----:B------:R0:W-:Y:S04]  /*10510*/  STL [R1+0x5e0], R193 ;  /* 0x0005e0c101007387 */ /* 0x0001e80000100800 */
[----:B0-----:R-:W2:Y:S04]  /*10520*/  LDL.LU R193, [R1+0x598] ;  /* 0x0005980001c17983 */ /* 0x001ea80000300800 */
[----:B------:R-:W2:Y:S01]  /*10530*/  LDL.LU R150, [R1+0x56c] ;  /* 0x00056c0001967983 */ /* 0x000ea20000300800 */
[----:B---3--:R-:W-:Y:S01]  /*10540*/  IADD3 R155, P2, R155, R105, RZ ;  /* 0x000000699b9b7210 */ /* 0x008fe20007f5e0ff */
[----:B------:R-:W-:-:S04]  /*10550*/  IMAD.X R191, R191, 0x1, R104, P3 ;  /* 0x00000001bfbf7824 */ /* 0x000fc800018e0668 */
[----:B------:R0:W-:Y:S04]  /*10560*/  STL [R1+0x5b4], R155 ;  /* 0x0005b49b01007387 */ /* 0x0001e80000100800 */
[----:B0-----:R-:W3:Y:S01]  /*10570*/  LDL.LU R155, [R1+0x590] ;  /* 0x00059000019b7983 */ /* 0x001ee20000300800 */
[----:B----4-:R-:W-:Y:S02]  /*10580*/  IADD3 R195, P3, R195, R105, RZ ;  /* 0x00000069c3c37210 */ /* 0x010fe40007f7e0ff */
[----:B------:R-:W-:-:S03]  /*10590*/  IADD3.X R151, R151, R104, RZ, P4, !PT ;  /* 0x0000006897977210 */ /* 0x000fc600027fe4ff */
[----:B------:R0:W-:Y:S04]  /*105a0*/  STL [R1+0x5ac], R195 ;  /* 0x0005acc301007387 */ /* 0x0001e80000100800 */
[----:B0-----:R-:W4:Y:S04]  /*105b0*/  LDL.LU R195, [R1+0x564] ;  /* 0x0005640001c37983 */ /* 0x001f280000300800 */
[----:B------:R-:W-:Y:S01]  /*105c0*/  STL [R1+0x5d8], R191 ;  /* 0x0005d8bf01007387 */ /* 0x000fe20000100800 */
[----:B------:R-:W-:-:S03]  /*105d0*/  IADD3 R225, P4, R225, R105, RZ ;  /* 0x00000069e1e17210 */ /* 0x000fc60007f9e0ff */
[----:B------:R0:W-:Y:S01]  /*105e0*/  STL [R1+0x5d0], R151 ;  /* 0x0005d09701007387 */ /* 0x0001e20000100800 */
[----:B------:R-:W-:-:S03]  /*105f0*/  IMAD.X R221, R221, 0x1, R104, P5 ;  /* 0x00000001dddd7824 */ /* 0x000fc600028e0668 */
[----:B0-----:R-:W4:Y:S04]  /*10600*/  LDL.LU R151, [R1+0x588] ;  /* 0x0005880001977983 */ /* 0x001f280000300800 */
[----:B------:R0:W-:Y:S04]  /*10610*/  STL [R1+0x5a4], R225 ;  /* 0x0005a4e101007387 */ /* 0x0001e80000100800 */
[----:B0-----:R-:W4:Y:S01]  /*10620*/  LDL.LU R225, [R1+0x55c] ;  /* 0x00055c0001e17983 */ /* 0x001f220000300800 */
[----:B------:R-:W-:Y:S01]  /*10630*/  IADD3 R138, P5, R138, R105, RZ ;  /* 0x000000698a8a7210 */ /* 0x000fe20007fbe0ff */
[----:B------:R-:W-:-:S04]  /*10640*/  IMAD.X R223, R223, 0x1, R104, P6 ;  /* 0x00000001dfdf7824 */ /* 0x000fc800030e0668 */
[----:B------:R0:W-:Y:S04]  /*10650*/  STL [R1+0x59c], R138 ;  /* 0x00059c8a01007387 */ /* 0x0001e80000100800 */
[----:B0-----:R-:W4:Y:S04]  /*10660*/  LDL.LU R138, [R1+0x580] ;  /* 0x00058000018a7983 */ /* 0x001f280000300800 */
[----:B------:R-:W-:Y:S01]  /*10670*/  STL [R1+0x5c8], R221 ;  /* 0x0005c8dd01007387 */ /* 0x000fe20000100800 */
[----:B------:R-:W-:Y:S01]  /*10680*/  IADD3 R227, P6, R227, R105, RZ ;  /* 0x00000069e3e37210 */ /* 0x000fe20007fde0ff */
[----:B------:R-:W-:-:S04]  /*10690*/  IMAD.X R178, R178, 0x1, R104, P1 ;  /* 0x00000001b2b27824 */ /* 0x000fc800008e0668 */
        /* <DEDUP_REMOVED lines=10> */
[----:B------:R-:W-:Y:S04]  /*10740*/  STL [R1+0x58c], R176 ;  /* 0x00058cb001007387 */ /* 0x000fe80000100800 */
[----:B------:R0:W-:Y:S04]  /*10750*/  STL [R1+0x5a8], R163 ;  /* 0x0005a8a301007387 */ /* 0x0001e80000100800 */
[----:B0-----:R-:W4:Y:S01]  /*10760*/  LDL.LU R163, [R1+0x54c] ;  /* 0x00054c0001a37983 */ /* 0x001f220000300800 */
[----:B------:R-:W-:-:S03]  /*10770*/  IADD3 R137, P3, R137, R105, RZ ;  /* 0x0000006989897210 */ /* 0x000fc60007f7e0ff */
[----:B------:R-:W-:Y:S01]  /*10780*/  STL [R1+0x584], R174 ;  /* 0x000584ae01007387 */ /* 0x000fe20000100800 */
[----:B------:R-:W-:-:S03]  /*10790*/  IMAD.X R172, R172, 0x1, R104, P4 ;  /* 0x00000001acac7824 */ /* 0x000fc600020e0668 */
[----:B------:R0:W-:Y:S04]  /*107a0*/  STL [R1+0x57c], R137 ;  /* 0x00057c8901007387 */ /* 0x0001e80000100800 */
[----:B0-----:R-:W4:Y:S01]  /*107b0*/  LDL.LU R137, [R1+0x570] ;  /* 0x0005700001897983 */ /* 0x001f220000300800 */
[----:B-----5:R-:W-:-:S05]  /*107c0*/  IADD3 R161, P4, R161, R105, RZ ;  /* 0x00000069a1a17210 */ /* 0x020fca0007f9e0ff */
[----:B------:R0:W-:Y:S04]  /*107d0*/  STL [R1+0x574], R161 ;  /* 0x000574a101007387 */ /* 0x0001e80000100800 */
[----:B0-----:R-:W5:Y:S04]  /*107e0*/  LDL.LU R161, [R1+0x544] ;  /* 0x0005440001a17983 */ /* 0x001f680000300800 */
[----:B------:R-:W-:Y:S01]  /*107f0*/  STL [R1+0x5a0], R172 ;  /* 0x0005a0ac01007387 */ /* 0x000fe20000100800 */
[----:B--2---:R-:W-:Y:S01]  /*10800*/  IMAD.X R193, R193, 0x1, R104, P5 ;  /* 0x00000001c1c17824 */ /* 0x004fe200028e0668 */
[----:B------:R-:W-:-:S04]  /*10810*/  IADD3 R150, P5, R150, R105, RZ ;  /* 0x0000006996967210 */ /* 0x000fc80007fbe0ff */
[----:B------:R0:W-:Y:S04]  /*10820*/  STL [R1+0x598], R193 ;  /* 0x000598c101007387 */ /* 0x0001e80000100800 */
[----:B0-----:R-:W2:Y:S04]  /*10830*/  LDL.LU R193, [R1+0x568] ;  /* 0x0005680001c17983 */ /* 0x001ea80000300800 */
[----:B------:R-:W2:Y:S01]  /*10840*/  LDL.LU R139, [R1+0x53c] ;  /* 0x00053c00018b7983 */ /* 0x000ea20000300800 */
[----:B---3--:R-:W-:-:S05]  /*10850*/  IMAD.X R155, R155, 0x1, R104, P6 ;  /* 0x000000019b9b7824 */ /* 0x008fca00030e0668 */
[----:B------:R0:W-:Y:S04]  /*10860*/  STL [R1+0x590], R155 ;  /* 0x0005909b01007387 */ /* 0x0001e80000100800 */
[----:B------:R1:W-:Y:S04]  /*10870*/  STL [R1+0x56c], R150 ;  /* 0x00056c9601007387 */ /* 0x0003e80000100800 */
[----:B0-----:R-:W3:Y:S04]  /*10880*/  LDL.LU R155, [R1+0x560] ;  /* 0x00056000019b7983 */ /* 0x001ee80000300800 */
[----:B-1----:R-:W3:Y:S01]  /*10890*/  LDL.LU R150, [R1+0x534] ;  /* 0x0005340001967983 */ /* 0x002ee20000300800 */
[----:B----4-:R-:W-:-:S05]  /*108a0*/  IADD3 R195, P6, R195, R105, RZ ;  /* 0x00000069c3c37210 */ /* 0x010fca0007fde0ff */
[----:B------:R0:W-:Y:S04]  /*108b0*/  STL [R1+0x564], R195 ;  /* 0x000564c301007387 */ /* 0x0001e80000100800 */
[----:B0-----:R-:W4:Y:S01]  /*108c0*/  LDL.LU R195, [R1+0x558] ;  /* 0x0005580001c37983 */ /* 0x001f220000300800 */
[----:B------:R-:W-:-:S03]  /*108d0*/  IMAD.X R151, R151, 0x1, R104, P1 ;  /* 0x0000000197977824 */ /* 0x000fc600008e0668 */
[----:B------:R-:W4:Y:S01]  /*108e0*/  LDL.LU R189, [R1+0x52c] ;  /* 0x00052c0001bd7983 */ /* 0x000f220000300800 */
[----:B------:R-:W-:-:S05]  /*108f0*/  IADD3 R225, P1, R225, R105, RZ ;  /* 0x00000069e1e17210 */ /* 0x000fca0007f3e0ff */
[----:B------:R0:W-:Y:S04]  /*10900*/  STL [R1+0x55c], R225 ;  /* 0x00055ce101007387 */ /* 0x0001e80000100800 */
[----:B------:R-:W-:Y:S04]  /*10910*/  STL [R1+0x588], R151 ;  /* 0x0005889701007387 */ /* 0x000fe80000100800 */
[----:B0-----:R-:W4:Y:S04]  /*10920*/  LDL.LU R225, [R1+0x550] ;  /* 0x0005500001e17983 */ /* 0x001f280000300800 */
[----:B------:R-:W4:Y:S01]  /*10930*/  LDL.LU R191, [R1+0x524] ;  /* 0x0005240001bf7983 */ /* 0x000f220000300800 */
[----:B------:R-:W-:-:S03]  /*10940*/  IADD3.X R138, R138, R104, RZ, P2, !PT ;  /* 0x000000688a8a7210 */ /* 0x000fc600017fe4ff */
[----:B------:R-:W4:Y:S04]  /*10950*/  LDL.LU R221, [R1+0x548] ;  /* 0x0005480001dd7983 */ /* 0x000f280000300800 */
[----:B------:R0:W-:Y:S04]  /*10960*/  STL [R1+0x580], R138 ;  /* 0x0005808a01007387 */ /* 0x0001e80000100800 */
[----:B0-----:R-:W4:Y:S04]  /*10970*/  LDL.LU R138, [R1+0x51c] ;  /* 0x00051c00018a7983 */ /* 0x001f280000300800 */
[----:B------:R-:W4:Y:S04]  /*10980*/  LDL.LU R223, [R1+0x540] ;  /* 0x0005400001df7983 */ /* 0x000f280000300800 */
[----:B------:R-:W4:Y:S01]  /*10990*/  LDL.LU R178, [R1+0x514] ;  /* 0x0005140001b27983 */ /* 0x000f220000300800 */
[----:B------:R-:W-:-:S05]  /*109a0*/  IADD3 R227, P2, R227, R105, RZ ;  /* 0x00000069e3e37210 */ /* 0x000fca0007f5e0ff */
[----:B------:R0:W-:Y:S04]  /*109b0*/  STL [R1+0x554], R227 ;  /* 0x000554e301007387 */ /* 0x0001e80000100800 */
[----:B0-----:R-:W4:Y:S04]  /*109c0*/  LDL.LU R227, [R1+0x538] ;  /* 0x0005380001e37983 */ /* 0x001f280000300800 */
[----:B------:R-:W4:Y:S01]  /*109d0*/  LDL.LU R176, [R1+0x50c] ;  /* 0x00050c0001b07983 */ /* 0x000f220000300800 */
[----:B------:R-:W-:-:S05]  /*109e0*/  IMAD.X R160, R160, 0x1, R104, P3 ;  /* 0x00000001a0a07824 */ /* 0x000fca00018e0668 */
[----:B------:R0:W-:Y:S04]  /*109f0*/  STL [R1+0x578], R160 ;  /* 0x000578a001007387 */ /* 0x0001e80000100800 */
[----:B0-----:R-:W4:Y:S01]  /*10a00*/  LDL.LU R160, [R1+0x530] ;  /* 0x0005300001a07983 */ /* 0x001f220000300800 */
[----:B------:R-:W-:-:S05]  /*10a10*/  IADD3 R163, P3, R163, R105, RZ ;  /* 0x00000069a3a37210 */ /* 0x000fca0007f7e0ff */
[----:B------:R0:W-:Y:S04]  /*10a20*/  STL [R1+0x54c], R163 ;  /* 0x00054ca301007387 */ /* 0x0001e80000100800 */
[----:B0-----:R-:W4:Y:S01]  /*10a30*/  LDL.LU R163, [R1+0x504] ;  /* 0x0005040001a37983 */ /* 0x001f220000300800 */
[----:B------:R-:W-:-:S03]  /*10a40*/  IMAD.X R137, R137, 0x1, R104, P4 ;  /* 0x0000000189897824 */ /* 0x000fc600020e0668 */
[----:B------:R-:W4:Y:S04]  /*10a50*/  LDL.LU R174, [R1+0x528] ;  /* 0x0005280001ae7983 */ /* 0x000f280000300800 */
[----:B------:R-:W4:Y:S04]  /*10a60*/  LDL.LU R172, [R1+0x4fc] ;  /* 0x0004fc0001ac7983 */ /* 0x000f280000300800 */
[----:B------:R0:W-:Y:S04]  /*10a70*/  STL [R1+0x570], R137 ;  /* 0x0005708901007387 */ /* 0x0001e80000100800 */
[----:B0-----:R-:W4:Y:S01]  /*10a80*/  LDL.LU R137, [R1+0x520] ;  /* 0x0005200001897983 */ /* 0x001f220000300800 */
[----:B-----5:R-:W-:-:S05]  /*10a90*/  IADD3 R161, P4, R161, R105, RZ ;  /* 0x00000069a1a17210 */ /* 0x020fca0007f9e0ff */
[----:B------:R0:W-:Y:S04]  /*10aa0*/  STL [R1+0x544], R161 ;  /* 0x000544a101007387 */ /* 0x0001e80000100800 */
[----:B0-----:R-:W5:Y:S04]  /*10ab0*/  LDL.LU R161, [R1+0x4f4] ;  /* 0x0004f40001a17983 */ /* 0x001f680000300800 */
[----:B------:R-:W5:Y:S01]  /*10ac0*/  LDL.LU R151, [R1+0x518] ;  /* 0x0005180001977983 */ /* 0x000f620000300800 */
[----:B--2---:R-:W-:Y:S01]  /*10ad0*/  IMAD.X R193, R193, 0x1, R104, P5 ;  /* 0x00000001c1c17824 */ /* 0x004fe200028e0668 */
[----:B------:R-:W-:-:S04]  /*10ae0*/  IADD3 R139, P5, R139, R105, RZ ;  /* 0x000000698b8b7210 */ /* 0x000fc80007fbe0ff */
[----:B------:R0:W-:Y:S04]  /*10af0*/  STL [R1+0x568], R193 ;  /* 0x000568c101007387 */ /* 0x0001e80000100800 */
[----:B0-----:R-:W2:Y:S01]  /*10b00*/  LDL.LU R193, [R1+0x4ec] ;  /* 0x0004ec0001c17983 */ /* 0x001ea20000300800 */
[----:B---3--:R-:W-:Y:S01]  /*10b10*/  IMAD.X R155, R155, 0x1, R104, P6 ;  /* 0x000000019b9b7824 */ /* 0x008fe200030e0668 */
[----:B------:R-:W-:-:S04]  /*10b20*/  IADD3 R150, P6, R150, R105, RZ ;  /* 0x0000006996967210 */ /* 0x000fc80007fde0ff */
[----:B------:R0:W-:Y:S04]  /*10b30*/  STL [R1+0x560], R155 ;  /* 0x0005609b01007387 */ /* 0x0001e80000100800 */
[----:B0-----:R-:W3:Y:S04]  /*10b40*/  LDL.LU R155, [R1+0x510] ;  /* 0x00051000019b7983 */ /* 0x001ee80000300800 */
[----:B------:R-:W-:Y:S04]  /*10b50*/  STL [R1+0x53c], R139 ;  /* 0x00053c8b01007387 */ /* 0x000fe80000100800 */
[----:B------:R0:W-:Y:S01]  /*10b60*/  STL [R1+0x534], R150 ;  /* 0x0005349601007387 */ /* 0x0001e20000100800 */
[----:B----4-:R-:W-:-:S03]  /*10b70*/  IADD3.X R195, R195, R104, RZ, P1, !PT ;  /* 0x00000068c3c37210 */ /* 0x010fc60000ffe4ff */
[----:B0-----:R-:W4:Y:S01]  /*10b80*/  LDL.LU R150, [R1+0x4e4] ;  /* 0x0004e40001967983 */ /* 0x001f220000300800 */
[----:B------:R-:W-:-:S03]  /*10b90*/  IADD3 R189, P1, R189, R105, RZ ;  /* 0x00000069bdbd7210 */ /* 0x000fc60007f3e0ff */
        /* <DEDUP_REMOVED lines=11> */
[----:B------:R-:W-:Y:S01]  /*10c50*/  STL [R1+0x524], R191 ;  /* 0x000524bf01007387 */ /* 0x000fe20000100800 */
[----:B------:R-:W-:-:S03]  /*10c60*/  IADD3 R178, P4, R178, R105, RZ ;  /* 0x00000069b2b27210 */ /* 0x000fc60007f9e0ff */
[----:B0-----:R-:W4:Y:S04]  /*10c70*/  LDL.LU R138, [R1+0x500] ;  /* 0x00050000018a7983 */ /* 0x001f280000300800 */
[----:B------:R-:W-:Y:S01]  /*10c80*/  STL [R1+0x548], R221 ;  /* 0x000548dd01007387 */ /* 0x000fe20000100800 */
[----:B------:R-:W-:-:S05]  /*10c90*/  IMAD.X R227, R227, 0x1, R104, P5 ;  /* 0x00000001e3e37824 */ /* 0x000fca00028e0668 */
        /* <DEDUP_REMOVED lines=11> */
[----:B------:R0:W-:Y:S01]  /*10d50*/  STL [R1+0x504], R163 ;  /* 0x000504a301007387 */ /* 0x0001e20000100800 */
[----:B------:R-:W-:-:S03]  /*10d60*/  IADD3 R172, P1, R172, R105, RZ ;  /* 0x00000069acac7210 */ /* 0x000fc60007f3e0ff */
[----:B0-----:R-:W4:Y:S01]  /*10d70*/  LDL.LU R163, [R1+0x4cc] ;  /* 0x0004cc0001a37983 */ /* 0x001f220000300800 */
[----:B------:R-:W-:-:S05]  /*10d80*/  IMAD.X R137, R137, 0x1, R104, P2 ;  /* 0x0000000189897824 */ /* 0x000fca00010e0668 */
[----:B------:R0:W-:Y:S04]  /*10d90*/  STL [R1+0x520], R137 ;  /* 0x0005208901007387 */ /* 0x0001e80000100800 */
[----:B------:R-:W-:Y:S04]  /*10da0*/  STL [R1+0x528], R174 ;  /* 0x000528ae01007387 */ /* 0x000fe80000100800 */
[----:B0-----:R-:W4:Y:S04]  /*10db0*/  LDL.LU R137, [R1+0x4f0] ;  /* 0x0004f00001897983 */ /* 0x001f280000300800 */
[----:B------:R-:W-:Y:S01]  /*10dc0*/  STL [R1+0x4fc], R172 ;  /* 0x0004fcac01007387 */ /* 0x000fe20000100800 */
[----:B-----5:R-:W-:-:S05]  /*10dd0*/  IADD3 R161, P2, R161, R105, RZ ;  /* 0x00000069a1a17210 */ /* 0x020fca0007f5e0ff */
[----:B------:R0:W-:Y:S04]  /*10de0*/  STL [R1+0x4f4], R161 ;  /* 0x0004f4a101007387 */ /* 0x0001e80000100800 */
[----:B0-----:R-:W5:Y:S01]  /*10df0*/  LDL.LU R161, [R1+0x4c4] ;  /* 0x0004c40001a17983 */ /* 0x001f620000300800 */
[----:B------:R-:W-:-:S03]  /*10e00*/  IMAD.X R151, R151, 0x1, R104, P3 ;  /* 0x0000000197977824 */ /* 0x000fc600018e0668 */
[----:B------:R-:W5:Y:S01]  /*10e10*/  LDL.LU R139, [R1+0x4e8] ;  /* 0x0004e800018b7983 */ /* 0x000f620000300800 */
[----:B--2---:R-:W-:-:S05]  /*10e20*/  IADD3 R193, P3, R193, R105, RZ ;  /* 0x00000069c1c17210 */ /* 0x004fca0007f7e0ff */
[----:B------:R0:W-:Y:S04]  /*10e30*/  STL [R1+0x4ec], R193 ;  /* 0x0004ecc101007387 */ /* 0x0001e80000100800 */
[----:B------:R-:W-:Y:S04]  /*10e40*/  STL [R1+0x518], R151 ;  /* 0x0005189701007387 */ /* 0x000fe80000100800 */
[----:B0-----:R-:W2:Y:S04]  /*10e50*/  LDL.LU R193, [R1+0x4bc] ;  /* 0x0004bc0001c17983 */ /* 0x001ea80000300800 */
[----:B------:R-:W2:Y:S01]  /*10e60*/  LDL.LU R189, [R1+0x4e0] ;  /* 0x0004e00001bd7983 */ /* 0x000ea20000300800 */
[----:B---3--:R-:W-:-:S05]  /*10e70*/  IMAD.X R155, R155, 0x1, R104, P4 ;  /* 0x000000019b9b7824 */ /* 0x008fca00020e0668 */
[----:B------:R0:W-:Y:S04]  /*10e80*/  STL [R1+0x510], R155 ;  /* 0x0005109b01007387 */ /* 0x0001e80000100800 */
[----:B0-----:R-:W3:Y:S01]  /*10e90*/  LDL.LU R155, [R1+0x4b4] ;  /* 0x0004b400019b7983 */ /* 0x001ee20000300800 */
[----:B----4-:R-:W-:-:S03]  /*10ea0*/  IADD3 R150, P4, R150, R105, RZ ;  /* 0x0000006996967210 */ /* 0x010fc60007f9e0ff */
[----:B------:R-:W4:Y:S01]  /*10eb0*/  LDL.LU R191, [R1+0x4d8] ;  /* 0x0004d80001bf7983 */ /* 0x000f220000300800 */
[----:B------:R-:W-:-:S05]  /*10ec0*/  IADD3.X R195, R195, R104, RZ, P5, !PT ;  /* 0x00000068c3c37210 */ /* 0x000fca0002ffe4ff */
[----:B------:R0:W-:Y:S04]  /*10ed0*/  STL [R1+0x508], R195 ;  /* 0x000508c301007387 */ /* 0x0001e80000100800 */
[----:B------:R-:W-:Y:S04]  /*10ee0*/  STL [R1+0x4e4], R150 ;  /* 0x0004e49601007387 */ /* 0x000fe80000100800 */
[----:B0-----:R-:W4:Y:S04]  /*10ef0*/  LDL.LU R195, [R1+0x4ac] ;  /* 0x0004ac0001c37983 */ /* 0x001f280000300800 */
[----:B------:R-:W4:Y:S04]  /*10f00*/  LDL.LU R221, [R1+0x4d0] ;  /* 0x0004d00001dd7983 */ /* 0x000f280000300800 */
[----:B------:R-:W4:Y:S01]  /*10f10*/  LDL.LU R223, [R1+0x4a4] ;  /* 0x0004a40001df7983 */ /* 0x000f220000300800 */
[----:B------:R-:W-:-:S05]  /*10f20*/  IADD3 R225, P5, R225, R105, RZ ;  /* 0x00000069e1e17210 */ /* 0x000fca0007fbe0ff */
[----:B------:R0:W-:Y:S04]  /*10f30*/  STL [R1+0x4dc], R225 ;  /* 0x0004dce101007387 */ /* 0x0001e80000100800 */
[----:B0-----:R-:W4:Y:S04]  /*10f40*/  LDL.LU R225, [R1+0x4c8] ;  /* 0x0004c80001e17983 */ /* 0x001f280000300800 */
[----:B------:R-:W4:Y:S01]  /*10f50*/  LDL.LU R178, [R1+0x49c] ;  /* 0x00049c0001b27983 */ /* 0x000f220000300800 */
[----:B------:R-:W-:-:S03]  /*10f60*/  IMAD.X R138, R138, 0x1, R104, P6 ;  /* 0x000000018a8a7824 */ /* 0x000fc600030e0668 */
[----:B------:R-:W4:Y:S04]  /*10f70*/  LDL.LU R176, [R1+0x4c0] ;  /* 0x0004c00001b07983 */ /* 0x000f280000300800 */
[----:B------:R-:W4:Y:S04]  /*10f80*/  LDL.LU R174, [R1+0x494] ;  /* 0x0004940001ae7983 */ /* 0x000f280000300800 */
[----:B------:R-:W-:Y:S04]  /*10f90*/  STL [R1+0x500], R138 ;  /* 0x0005008a01007387 */ /* 0x000fe80000100800 */
[----:B------:R-:W4:Y:S01]  /*10fa0*/  LDL.LU R172, [R1+0x4b8] ;  /* 0x0004b80001ac7983 */ /* 0x000f220000300800 */
[----:B------:R-:W-:-:S05]  /*10fb0*/  IADD3 R227, P6, R227, R105, RZ ;  /* 0x00000069e3e37210 */ /* 0x000fca0007fde0ff */
[----:B------:R0:W-:Y:S04]  /*10fc0*/  STL [R1+0x4d4], R227 ;  /* 0x0004d4e301007387 */ /* 0x0001e80000100800 */
[----:B0-----:R-:W4:Y:S01]  /*10fd0*/  LDL.LU R227, [R1+0x48c] ;  /* 0x00048c0001e37983 */ /* 0x001f220000300800 */
[----:B------:R-:W-:-:S05]  /*10fe0*/  IMAD.X R160, R160, 0x1, R104, P1 ;  /* 0x00000001a0a07824 */ /* 0x000fca00008e0668 */
[----:B------:R0:W-:Y:S04]  /*10ff0*/  STL [R1+0x4f8], R160 ;  /* 0x0004f8a001007387 */ /* 0x0001e80000100800 */
[----:B0-----:R-:W4:Y:S01]  /*11000*/  LDL.LU R160, [R1+0x4b0] ;  /* 0x0004b00001a07983 */ /* 0x001f220000300800 */
[----:B------:R-:W-:-:S03]  /*11010*/  IADD3 R163, P1, R163, R105, RZ ;  /* 0x00000069a3a37210 */ /* 0x000fc60007f3e0ff */
[----:B------:R-:W4:Y:S04]  /*11020*/  LDL.LU R151, [R1+0x484] ;  /* 0x0004840001977983 */ /* 0x000f280000300800 */
[----:B------:R-:W4:Y:S04]  /*11030*/  LDL.LU R150, [R1+0x4a8] ;  /* 0x0004a80001967983 */ /* 0x000f280000300800 */
[----:B------:R0:W-:Y:S04]  /*11040*/  STL [R1+0x4cc], R163 ;  /* 0x0004cca301007387 */ /* 0x0001e80000100800 */
[----:B0-----:R-:W4:Y:S01]  /*11050*/  LDL.LU R163, [R1+0x47c] ;  /* 0x00047c0001a37983 */ /* 0x001f220000300800 */
[----:B------:R-:W-:-:S05]  /*11060*/  IMAD.X R137, R137, 0x1, R104, P2 ;  /* 0x0000000189897824 */ /* 0x000fca00010e0668 */
[----:B------:R0:W-:Y:S04]  /*11070*/  STL [R1+0x4f0], R137 ;  /* 0x0004f08901007387 */ /* 0x0001e80000100800 */
[----:B0-----:R-:W4:Y:S04]  /*11080*/  LDL.LU R137, [R1+0x4a0] ;  /* 0x0004a00001897983 */ /* 0x001f280000300800 */
[----:B------:R-:W4:Y:S01]  /*11090*/  LDL.LU R138, [R1+0x474] ;  /* 0x00047400018a7983 */ /* 0x000f220000300800 */
[----:B-----5:R-:W-:-:S05]  /*110a0*/  IADD3 R161, P2, R161, R105, RZ ;  /* 0x00000069a1a17210 */ /* 0x020fca0007f5e0ff */
[----:B------:R0:W-:Y:S04]  /*110b0*/  STL [R1+0x4c4], R161 ;  /* 0x0004c4a101007387 */ /* 0x0001e80000100800 */
[----:B0-----:R-:W5:Y:S01]  /*110c0*/  LDL.LU R161, [R1+0x498] ;  /* 0x0004980001a17983 */ /* 0x001f620000300800 */
[----:B------:R-:W-:Y:S01]  /*110d0*/  IMAD.X R139, R139, 0x1, R104, P3 ;  /* 0x000000018b8b7824 */ /* 0x000fe200018e0668 */
[----:B--2---:R-:W-:Y:S02]  /*110e0*/  IADD3 R193, P3, R193, R105, RZ ;  /* 0x00000069c1c17210 */ /* 0x004fe40007f7e0ff */
[----:B------:R-:W-:-:S03]  /*110f0*/  IADD3.X R189, R189, R104, RZ, P4, !PT ;  /* 0x00000068bdbd7210 */ /* 0x000fc600027fe4ff */
[----:B------:R0:W-:Y:S04]  /*11100*/  STL [R1+0x4bc], R193 ;  /* 0x0004bcc101007387 */ /* 0x0001e80000100800 */
[----:B0-----:R-:W2:Y:S04]  /*11110*/  LDL.LU R193, [R1+0x46c] ;  /* 0x00046c0001c17983 */ /* 0x001ea80000300800 */
[----:B------:R-:W-:Y:S01]  /*11120*/  STL [R1+0x4e8], R139 ;  /* 0x0004e88b01007387 */ /* 0x000fe20000100800 */
[----:B---3--:R-:W-:Y:S01]  /*11130*/  IADD3 R155, P4, R155, R105, RZ ;  /* 0x000000699b9b7210 */ /* 0x008fe20007f9e0ff */
[----:B----4-:R-:W-:-:S04]  /*11140*/  IMAD.X R191, R191, 0x1, R104, P5 ;  /* 0x00000001bfbf7824 */ /* 0x010fc800028e0668 */
[----:B------:R0:W-:Y:S04]  /*11150*/  STL [R1+0x4b4], R155 ;  /* 0x0004b49b01007387 */ /* 0x0001e80000100800 */
[----:B0-----:R-:W3:Y:S04]  /*11160*/  LDL.LU R155, [R1+0x490] ;  /* 0x00049000019b7983 */ /* 0x001ee80000300800 */
[----:B------:R-:W-:Y:S01]  /*11170*/  STL [R1+0x4e0], R189 ;  /* 0x0004e0bd01007387 */ /* 0x000fe20000100800 */
[----:B------:R-:W-:Y:S01]  /*11180*/  IADD3 R195, P5, R195, R105, RZ ;  /* 0x00000069c3c37210 */ /* 0x000fe20007fbe0ff */
[----:B------:R-:W-:-:S04]  /*11190*/  IMAD.X R221, R221, 0x1, R104, P6 ;  /* 0x00000001dddd7824 */ /* 0x000fc800030e0668 */
[----:B------:R0:W-:Y:S01]  /*111a0*/  STL [R1+0x4ac], R195 ;  /* 0x0004acc301007387 */ /* 0x0001e20000100800 */
[----:B------:R-:W-:-:S03]  /*111b0*/  IADD3 R223, P6, R223, R105, RZ ;  /* 0x00000069dfdf7210 */ /* 0x000fc60007fde0ff */
[----:B0-----:R-:W4:Y:S04]  /*111c0*/  LDL.LU R195, [R1+0x464] ;  /* 0x0004640001c37983 */ /* 0x001f280000300800 */
[----:B------:R-:W-:Y:S01]  /*111d0*/  STL [R1+0x4d8], R191 ;  /* 0x0004d8bf01007387 */ /* 0x000fe20000100800 */
[----:B------:R-:W-:Y:S01]  /*111e0*/  IMAD.X R225, R225, 0x1, R104, P1 ;  /* 0x00000001e1e17824 */ /* 0x000fe200008e0668 */
[----:B------:R-:W-:-:S04]  /*111f0*/  IADD3 R178, P1, R178, R105, RZ ;  /* 0x00000069b2b27210 */ /* 0x000fc80007f3e0ff */
[----:B------:R0:W-:Y:S01]  /*11200*/  STL [R1+0x4c8], R225 ;  /* 0x0004c8e101007387 */ /* 0x0001e20000100800 */
[----:B------:R-:W-:-:S03]  /*11210*/  IMAD.X R176, R176, 0x1, R104, P2 ;  /* 0x00000001b0b07824 */ /* 0x000fc600010e0668 */
[----:B------:R-:W-:Y:S01]  /*11220*/  STL [R1+0x4d0], R221 ;  /* 0x0004d0dd01007387 */ /* 0x000fe20000100800 */
[----:B------:R-:W-:-:S03]  /*11230*/  IADD3 R174, P2, R174, R105, RZ ;  /* 0x00000069aeae7210 */ /* 0x000fc60007f5e0ff */
[----:B0-----:R-:W4:Y:S01]  /*11240*/  LDL.LU R225, [R1+0x488] ;  /* 0x0004880001e17983 */ /* 0x001f220000300800 */
[----:B------:R-:W-:-:S03]  /*11250*/  IADD3.X R172, R172, R104, RZ, P3, !PT ;  /* 0x00000068acac7210 */ /* 0x000fc60001ffe4ff */
[----:B------:R-:W-:Y:S04]  /*11260*/  STL [R1+0x4a4], R223 ;  /* 0x0004a4df01007387 */ /* 0x000fe80000100800 */
[----:B------:R-:W-:Y:S04]  /*11270*/  STL [R1+0x49c], R178 ;  /* 0x00049cb201007387 */ /* 0x000fe80000100800 */
[----:B------:R-:W-:Y:S04]  /*11280*/  STL [R1+0x4c0], R176 ;  /* 0x0004c0b001007387 */ /* 0x000fe80000100800 */
[----:B------:R-:W-:Y:S01]  /*11290*/  STL [R1+0x494], R174 ;  /* 0x000494ae01007387 */ /* 0x000fe20000100800 */
[----:B------:R-:W-:-:S05]  /*112a0*/  IADD3 R227, P3, R227, R105, RZ ;  /* 0x00000069e3e37210 */ /* 0x000fca0007f7e0ff */
[----:B------:R0:W-:Y:S04]  /*112b0*/  STL [R1+0x48c], R227 ;  /* 0x00048ce301007387 */ /* 0x0001e80000100800 */
[----:B0-----:R-:W4:Y:S01]  /*112c0*/  LDL.LU R227, [R1+0x45c] ;  /* 0x00045c0001e37983 */ /* 0x001f220000300800 */
[----:B------:R-:W-:-:S03]  /*112d0*/  IMAD.X R160, R160, 0x1, R104, P4 ;  /* 0x00000001a0a07824 */ /* 0x000fc600020e0668 */
[----:B------:R-:W-:Y:S01]  /*112e0*/  STL [R1+0x4b8], R172 ;  /* 0x0004b8ac01007387 */ /* 0x000fe20000100800 */
[----:B------:R-:W-:-:S03]  /*112f0*/  IADD3 R151, P4, R151, R105, RZ ;  /* 0x0000006997977210 */ /* 0x000fc60007f9e0ff */
[----:B------:R0:W-:Y:S01]  /*11300*/  STL [R1+0x4b0], R160 ;  /* 0x0004b0a001007387 */ /* 0x0001e20000100800 */
[----:B------:R-:W-:-:S03]  /*11310*/  IMAD.X R150, R150, 0x1, R104, P5 ;  /* 0x0000000196967824 */ /* 0x000fc600028e0668 */
[----:B0-----:R-:W4:Y:S01]  /*11320*/  LDL.LU R160, [R1+0x480] ;  /* 0x0004800001a07983 */ /* 0x001f220000300800 */
[----:B------:R-:W-:-:S05]  /*11330*/  IADD3 R163, P5, R163, R105, RZ ;  /* 0x00000069a3a37210 */ /* 0x000fca0007fbe0ff */
[----:B------:R0:W-:Y:S04]  /*11340*/  STL [R1+0x47c], R163 ;  /* 0x00047ca301007387 */ /* 0x0001e80000100800 */
[----:B------:R-:W-:Y:S04]  /*11350*/  STL [R1+0x484], R151 ;  /* 0x0004849701007387 */ /* 0x000fe80000100800 */
[----:B0-----:R-:W4:Y:S01]  /*11360*/  LDL.LU R163, [R1+0x454] ;  /* 0x0004540001a37983 */ /* 0x001f220000300800 */
[----:B------:R-:W-:-:S03]  /*11370*/  IMAD.X R137, R137, 0x1, R104, P6 ;  /* 0x0000000189897824 */ /* 0x000fc600030e0668 */
[----:B------:R-:W-:Y:S01]  /*11380*/  STL [R1+0x4a8], R150 ;  /* 0x0004a89601007387 */ /* 0x000fe20000100800 */
[----:B------:R-:W-:-:S03]  /*11390*/  IADD3 R138, P6, R138, R105, RZ ;  /* 0x000000698a8a7210 */ /* 0x000fc60007fde0ff */
[----:B------:R0:W-:Y:S04]  /*113a0*/  STL [R1+0x4a0], R137 ;  /* 0x0004a08901007387 */ /* 0x0001e80000100800 */
[----:B0-----:R-:W4:Y:S04]  /*113b0*/  LDL.LU R137, [R1+0x478] ;  /* 0x0004780001897983 */ /* 0x001f280000300800 */
[----:B------:R-:W4:Y:S01]  /*113c0*/  LDL.LU R152, [R1+0x44c] ;  /* 0x00044c0001987983 */ /* 0x000f220000300800 */
[----:B-----5:R-:W-:-:S05]  /*113d0*/  IMAD.X R161, R161, 0x1, R104, P1 ;  /* 0x00000001a1a17824 */ /* 0x020fca00008e0668 */
[----:B------:R0:W-:Y:S04]  /*113e0*/  STL [R1+0x498], R161 ;  /* 0x000498a101007387 */ /* 0x0001e80000100800 */
[----:B------:R-:W-:Y:S04]  /*113f0*/  STL [R1+0x474], R138 ;  /* 0x0004748a01007387 */ /* 0x000fe80000100800 */
[----:B0-----:R-:W5:Y:S04]  /*11400*/  LDL.LU R161, [R1+0x470] ;  /* 0x0004700001a17983 */ /* 0x001f680000300800 */
[----:B------:R-:W5:Y:S01]  /*11410*/  LDL.LU R140, [R1+0x444] ;  /* 0x00044400018c7983 */ /* 0x000f620000300800 */
[----:B--2---:R-:W-:-:S05]  /*11420*/  IADD3 R193, P1, R193, R105, RZ ;  /* 0x00000069c1c17210 */ /* 0x004fca0007f3e0ff */
[----:B------:R0:W-:Y:S04]  /*11430*/  STL [R1+0x46c], R193 ;  /* 0x00046cc101007387 */ /* 0x0001e80000100800 */
[----:B0-----:R-:W2:Y:S04]  /*11440*/  LDL.LU R193, [R1+0x468] ;  /* 0x0004680001c17983 */ /* 0x001ea80000300800 */
[----:B------:R-:W2:Y:S04]  /*11450*/  LDL.LU R139, [R1+0x43c] ;  /* 0x00043c00018b7983 */ /* 0x000ea80000300800 */
[----:B------:R-:W2:Y:S01]  /*11460*/  LDL.LU R189, [R1+0x460] ;  /* 0x0004600001bd7983 */ /* 0x000ea20000300800 */
[----:B---3--:R-:W-:-:S05]  /*11470*/  IADD3.X R155, R155, R104, RZ, P2, !PT ;  /* 0x000000689b9b7210 */ /* 0x008fca00017fe4ff */
[----:B------:R0:W-:Y:S04]  /*11480*/  STL [R1+0x490], R155 ;  /* 0x0004909b01007387 */ /* 0x0001e80000100800 */
[----:B0-----:R-:W3:Y:S04]  /*11490*/  LDL.LU R155, [R1+0x434] ;  /* 0x00043400019b7983 */ /* 0x001ee80000300800 */
[----:B------:R-:W3:Y:S04]  /*114a0*/  LDL.LU R191, [R1+0x458] ;  /* 0x0004580001bf7983 */ /* 0x000ee80000300800 */
[----:B------:R-:W3:Y:S01]  /*114b0*/  LDL.LU R221, [R1+0x42c] ;  /* 0x00042c0001dd7983 */ /* 0x000ee20000300800 */
[----:B----4-:R-:W-:-:S05]  /*114c0*/  IADD3 R195, P2, R195, R105, RZ ;  /* 0x00000069c3c37210 */ /* 0x010fca0007f5e0ff */
[----:B------:R0:W-:Y:S04]  /*114d0*/  STL [R1+0x464], R195 ;  /* 0x000464c301007387 */ /* 0x0001e80000100800 */
[----:B0-----:R-:W4:Y:S04]  /*114e0*/  LDL.LU R195, [R1+0x450] ;  /* 0x0004500001c37983 */ /* 0x001f280000300800 */
[----:B------:R-:W4:Y:S04]  /*114f0*/  LDL.LU R223, [R1+0x424] ;  /* 0x0004240001df7983 */ /* 0x000f280000300800 */
[----:B------:R-:W4:Y:S04]  /*11500*/  LDL.LU R178, [R1+0x448] ;  /* 0x0004480001b27983 */ /* 0x000f280000300800 */
[----:B------:R-:W4:Y:S01]  /*11510*/  LDL.LU R176, [R1+0x41c] ;  /* 0x00041c0001b07983 */ /* 0x000f220000300800 */
[----:B------:R-:W-:-:S05]  /*11520*/  IMAD.X R225, R225, 0x1, R104, P3 ;  /* 0x00000001e1e17824 */ /* 0x000fca00018e0668 */
[----:B------:R0:W-:Y:S04]  /*11530*/  STL [R1+0x488], R225 ;  /* 0x000488e101007387 */ /* 0x0001e80000100800 */
[----:B------:R-:W4:Y:S04]  /*11540*/  LDL.LU R174, [R1+0x440] ;  /* 0x0004400001ae7983 */ /* 0x000f280000300800 */
[----:B------:R-:W4:Y:S04]  /*11550*/  LDL.LU R172, [R1+0x414] ;  /* 0x0004140001ac7983 */ /* 0x000f280000300800 */
[----:B0-----:R-:W4:Y:S01]  /*11560*/  LDL.LU R225, [R1+0x438] ;  /* 0x0004380001e17983 */ /* 0x001f220000300800 */
[----:B------:R-:W-:-:S05]  /*11570*/  IADD3 R227, P3, R227, R105, RZ ;  /* 0x00000069e3e37210 */ /* 0x000fca0007f7e0ff */
[----:B------:R0:W-:Y:S04]  /*11580*/  STL [R1+0x45c], R227 ;  /* 0x00045ce301007387 */ /* 0x0001e80000100800 */
[----:B0-----:R-:W4:Y:S04]  /*11590*/  LDL.LU R227, [R1+0x40c] ;  /* 0x00040c0001e37983 */ /* 0x001f280000300800 */
[----:B------:R-:W4:Y:S01]  /*115a0*/  LDL.LU R151, [R1+0x430] ;  /* 0x0004300001977983 */ /* 0x000f220000300800 */
[----:B------:R-:W-:-:S03]  /*115b0*/  IMAD.X R160, R160, 0x1, R104, P4 ;  /* 0x00000001a0a07824 */ /* 0x000fc600020e0668 */
[----:B------:R-:W4:Y:S04]  /*115c0*/  LDL.LU R150, [R1+0x404] ;  /* 0x0004040001967983 */ /* 0x000f280000300800 */
[----:B------:R0:W-:Y:S04]  /*115d0*/  STL [R1+0x480], R160 ;  /* 0x000480a001007387 */ /* 0x0001e80000100800 */
[----:B0-----:R-:W4:Y:S01]  /*115e0*/  LDL.LU R160, [R1+0x428] ;  /* 0x0004280001a07983 */ /* 0x001f220000300800 */
[----:B------:R-:W-:-:S05]  /*115f0*/  IADD3 R163, P4, R163, R105, RZ ;  /* 0x00000069a3a37210 */ /* 0x000fca0007f9e0ff */
[----:B------:R0:W-:Y:S04]  /*11600*/  STL [R1+0x454], R163 ;  /* 0x000454a301007387 */ /* 0x0001e80000100800 */
[----:B0-----:R-:W4:Y:S01]  /*11610*/  LDL.LU R163, [R1+0x3fc] ;  /* 0x0003fc0001a37983 */ /* 0x001f220000300800 */
[----:B------:R-:W-:-:S03]  /*11620*/  IMAD.X R137, R137, 0x1, R104, P5 ;  /* 0x0000000189897824 */ /* 0x000fc600028e0668 */
[----:B------:R-:W4:Y:S04]  /*11630*/  LDL.LU R138, [R1+0x420] ;  /* 0x00042000018a7983 */ /* 0x000f280000300800 */
        /* <DEDUP_REMOVED lines=8> */
[----:B--2---:R-:W-:Y:S02]  /*116c0*/  IADD3.X R193, R193, R104, RZ, P1, !PT ;  /* 0x00000068c1c17210 */ /* 0x004fe40000ffe4ff */
[----:B------:R-:W-:-:S03]  /*116d0*/  IADD3 R139, P1, R139, R105, RZ ;  /* 0x000000698b8b7210 */ /* 0x000fc60007f3e0ff */
[----:B------:R0:W-:Y:S01]  /*116e0*/  STL [R1+0x468], R193 ;  /* 0x000468c101007387 */ /* 0x0001e20000100800 */
[----:B------:R-:W-:-:S03]  /*116f0*/  IMAD.X R189, R189, 0x1, R104, P2 ;  /* 0x00000001bdbd7824 */ /* 0x000fc600010e0668 */
[----:B0-----:R-:W2:Y:S04]  /*11700*/  LDL.LU R193, [R1+0x3ec] ;  /* 0x0003ec0001c17983 */ /* 0x001ea80000300800 */
[----:B------:R-:W-:Y:S01]  /*11710*/  STL [R1+0x444], R140 ;  /* 0x0004448c01007387 */ /* 0x000fe20000100800 */
[----:B---3--:R-:W-:Y:S01]  /*11720*/  IADD3 R155, P2, R155, R105, RZ ;  /* 0x000000699b9b7210 */ /* 0x008fe20007f5e0ff */
[----:B------:R-:W-:-:S04]  /*11730*/  IMAD.X R191, R191, 0x1, R104, P3 ;  /* 0x00000001bfbf7824 */ /* 0x000fc800018e0668 */
[----:B------:R0:W-:Y:S01]  /*11740*/  STL [R1+0x434], R155 ;  /* 0x0004349b01007387 */ /* 0x0001e20000100800 */
[----:B------:R-:W-:-:S03]  /*11750*/  IADD3 R221, P3, R221, R105, RZ ;  /* 0x00000069dddd7210 */ /* 0x000fc60007f7e0ff */
[----:B------:R-:W-:Y:S04]  /*11760*/  STL [R1+0x43c], R139 ;  /* 0x00043c8b01007387 */ /* 0x000fe80000100800 */
[----:B0-----:R-:W3:Y:S04]  /*11770*/  LDL.LU R155, [R1+0x410] ;  /* 0x00041000019b7983 */ /* 0x001ee80000300800 */
[----:B------:R-:W-:Y:S01]  /*11780*/  STL [R1+0x460], R189 ;  /* 0x000460bd01007387 */ /* 0x000fe20000100800 */
[----:B----4-:R-:W-:Y:S01]  /*11790*/  IMAD.X R195, R195, 0x1, R104, P4 ;  /* 0x00000001c3c37824 */ /* 0x010fe200020e0668 */
[----:B------:R-:W-:-:S04]  /*117a0*/  IADD3 R223, P4, R223, R105, RZ ;  /* 0x00000069dfdf7210 */ /* 0x000fc80007f9e0ff */
[----:B------:R0:W-:Y:S01]  /*117b0*/  STL [R1+0x450], R195 ;  /* 0x000450c301007387 */ /* 0x0001e20000100800 */
[----:B------:R-:W-:-:S03]  /*117c0*/  IMAD.X R178, R178, 0x1, R104, P5 ;  /* 0x00000001b2b27824 */ /* 0x000fc600028e0668 */
[----:B------:R-:W-:Y:S01]  /*117d0*/  STL [R1+0x458], R191 ;  /* 0x000458bf01007387 */ /* 0x000fe20000100800 */
[----:B------:R-:W-:-:S03]  /*117e0*/  IADD3 R176, P5, R176, R105, RZ ;  /* 0x00000069b0b07210 */ /* 0x000fc60007fbe0ff */
[----:B0-----:R-:W4:Y:S04]  /*117f0*/  LDL.LU R195, [R1+0x3e4] ;  /* 0x0003e40001c37983 */ /* 0x001f280000300800 */
[----:B------:R-:W-:Y:S01]  /*11800*/  STL [R1+0x42c], R221 ;  /* 0x00042cdd01007387 */ /* 0x000fe20000100800 */
[----:B------:R-:W-:-:S03]  /*11810*/  IADD3.X R174, R174, R104, RZ, P6, !PT ;  /* 0x00000068aeae7210 */ /* 0x000fc600037fe4ff */
[----:B------:R-:W-:Y:S01]  /*11820*/  STL [R1+0x424], R223 ;  /* 0x000424df01007387 */ /* 0x000fe20000100800 */
[----:B------:R-:W-:-:S03]  /*11830*/  IADD3 R172, P6, R172, R105, RZ ;  /* 0x00000069acac7210 */ /* 0x000fc60007fde0ff */
[----:B------:R-:W-:Y:S01]  /*11840*/  STL [R1+0x448], R178 ;  /* 0x000448b201007387 */ /* 0x000fe20000100800 */
[----:B------:R-:W-:-:S03]  /*11850*/  IMAD.X R225, R225, 0x1, R104, P1 ;  /* 0x00000001e1e17824 */ /* 0x000fc600008e0668 */
[----:B------:R-:W-:Y:S04]  /*11860*/  STL [R1+0x41c], R176 ;  /* 0x00041cb001007387 */ /* 0x000fe80000100800 */
[----:B------:R0:W-:Y:S04]  /*11870*/  STL [R1+0x438], R225 ;  /* 0x000438e101007387 */ /* 0x0001e80000100800 */
[----:B------:R-:W-:Y:S04]  /*11880*/  STL [R1+0x440], R174 ;  /* 0x000440ae01007387 */ /* 0x000fe80000100800 */
[----:B0-----:R-:W4:Y:S04]  /*11890*/  LDL.LU R225, [R1+0x408] ;  /* 0x0004080001e17983 */ /* 0x001f280000300800 */
[----:B------:R-:W-:Y:S01]  /*118a0*/  STL [R1+0x414], R172 ;  /* 0x000414ac01007387 */ /* 0x000fe20000100800 */
[----:B------:R-:W-:Y:S01]  /*118b0*/  IADD3 R227, P1, R227, R105, RZ ;  /* 0x00000069e3e37210 */ /* 0x000fe20007f3e0ff */
[----:B------:R-:W-:-:S04]  /*118c0*/  IMAD.X R151, R151, 0x1, R104, P2 ;  /* 0x0000000197977824 */ /* 0x000fc800010e0668 */
[----:B------:R0:W-:Y:S01]  /*118d0*/  STL [R1+0x40c], R227 ;  /* 0x00040ce301007387 */ /* 0x0001e20000100800 */
[----:B------:R-:W-:-:S03]  /*118e0*/  IADD3 R150, P2, R150, R105, RZ ;  /* 0x0000006996967210 */ /* 0x000fc60007f5e0ff */
[----:B0-----:R-:W4:Y:S01]  /*118f0*/  LDL.LU R227, [R1+0x3dc] ;  /* 0x0003dc0001e37983 */ /* 0x001f220000300800 */
[----:B------:R-:W-:-:S05]  /*11900*/  IMAD.X R160, R160, 0x1, R104, P3 ;  /* 0x00000001a0a07824 */ /* 0x000fca00018e0668 */
[----:B------:R0:W-:Y:S04]  /*11910*/  STL [R1+0x428], R160 ;  /* 0x000428a001007387 */ /* 0x0001e80000100800 */
[----:B------:R-:W-:Y:S04]  /*11920*/  STL [R1+0x430], R151 ;  /* 0x0004309701007387 */ /* 0x000fe80000100800 */
[----:B0-----:R-:W4:Y:S01]  /*11930*/  LDL.LU R160, [R1+0x400] ;  /* 0x0004000001a07983 */ /* 0x001f220000300800 */
[----:B------:R-:W-:-:S03]  /*11940*/  IADD3 R163, P3, R163, R105, RZ ;  /* 0x00000069a3a37210 */ /* 0x000fc60007f7e0ff */
[----:B------:R-:W-:Y:S01]  /*11950*/  STL [R1+0x404], R150 ;  /* 0x0004049601007387 */ /* 0x000fe20000100800 */
[----:B------:R-:W-:-:S03]  /*11960*/  IMAD.X R138, R138, 0x1, R104, P4 ;  /* 0x000000018a8a7824 */ /* 0x000fc600020e0668 */
[----:B------:R0:W-:Y:S04]  /*11970*/  STL [R1+0x3fc], R163 ;  /* 0x0003fca301007387 */ /* 0x0001e80000100800 */
[----:B0-----:R-:W4:Y:S01]  /*11980*/  LDL.LU R163, [R1+0x3d4] ;  /* 0x0003d40001a37983 */ /* 0x001f220000300800 */
[----:B------:R-:W-:-:S03]  /*11990*/  IADD3 R137, P4, R137, R105, RZ ;  /* 0x0000006989897210 */ /* 0x000fc60007f9e0ff */
[----:B------:R-:W4:Y:S04]  /*119a0*/  LDL.LU R152, [R1+0x3f8] ;  /* 0x0003f80001987983 */ /* 0x000f280000300800 */
[----:B------:R-:W4:Y:S04]  /*119b0*/  LDL.LU R140, [R1+0x3cc] ;  /* 0x0003cc00018c7983 */ /* 0x000f280000300800 */
[----:B------:R-:W-:Y:S04]  /*119c0*/  STL [R1+0x420], R138 ;  /* 0x0004208a01007387 */ /* 0x000fe80000100800 */
[----:B------:R-:W-:Y:S04]  /*119d0*/  STL [R1+0x3f4], R137 ;  /* 0x0003f48901007387 */ /* 0x000fe80000100800 */
[----:B------:R-:W4:Y:S01]  /*119e0*/  LDL.LU R139, [R1+0x3f0] ;  /* 0x0003f000018b7983 */ /* 0x000f220000300800 */
[----:B-----5:R-:W-:-:S05]  /*119f0*/  IADD3.X R161, R161, R104, RZ, P5, !PT ;  /* 0x00000068a1a17210 */ /* 0x020fca0002ffe4ff */
[----:B------:R0:W-:Y:S04]  /*11a00*/  STL [R1+0x418], R161 ;  /* 0x000418a101007387 */ /* 0x0001e80000100800 */
[----:B0-----:R-:W5:Y:S04]  /*11a10*/  LDL.LU R161, [R1+0x3c4] ;  /* 0x0003c40001a17983 */ /* 0x001f680000300800 */
[----:B------:R-:W5:Y:S04]  /*11a20*/  LDL.LU R189, [R1+0x3e8] ;  /* 0x0003e80001bd7983 */ /* 0x000f680000300800 */
[----:B------:R-:W5:Y:S01]  /*11a30*/  LDL.LU R191, [R1+0x3bc] ;  /* 0x0003bc0001bf7983 */ /* 0x000f620000300800 */
[----:B--2---:R-:W-:-:S05]  /*11a40*/  IADD3 R193, P5, R193, R105, RZ ;  /* 0x00000069c1c17210 */ /* 0x004fca0007fbe0ff */
[----:B------:R0:W-:Y:S04]  /*11a50*/  STL [R1+0x3ec], R193 ;  /* 0x0003ecc101007387 */ /* 0x0001e80000100800 */
[----:B0-----:R-:W2:Y:S04]  /*11a60*/  LDL.LU R193, [R1+0x3e0] ;  /* 0x0003e00001c17983 */ /* 0x001ea80000300800 */
[----:B------:R-:W2:Y:S04]  /*11a70*/  LDL.LU R221, [R1+0x3b4] ;  /* 0x0003b40001dd7983 */ /* 0x000ea80000300800 */
[----:B------:R-:W2:Y:S04]  /*11a80*/  LDL.LU R223, [R1+0x3d8] ;  /* 0x0003d80001df7983 */ /* 0x000ea80000300800 */
[----:B------:R-:W2:Y:S01]  /*11a90*/  LDL.LU R178, [R1+0x3ac] ;  /* 0x0003ac0001b27983 */ /* 0x000ea20000300800 */
[----:B---3--:R-:W-:-:S05]  /*11aa0*/  IMAD.X R155, R155, 0x1, R104, P6 ;  /* 0x000000019b9b7824 */ /* 0x008fca00030e0668 */
[----:B------:R-:W-:Y:S04]  /*11ab0*/  STL [R1+0x410], R155 ;  /* 0x0004109b01007387 */ /* 0x000fe80000100800 */
[----:B------:R-:W3:Y:S04]  /*11ac0*/  LDL.LU R176, [R1+0x3d0] ;  /* 0x0003d00001b07983 */ /* 0x000ee80000300800 */
[----:B------:R-:W3:Y:S04]  /*11ad0*/  LDL.LU R174, [R1+0x3a4] ;  /* 0x0003a40001ae7983 */ /* 0x000ee80000300800 */
[----:B------:R-:W3:Y:S01]  /*11ae0*/  LDL.LU R172, [R1+0x3c8] ;  /* 0x0003c80001ac7983 */ /* 0x000ee20000300800 */
[----:B----4-:R-:W-:-:S05]  /*11af0*/  IADD3 R195, P6, R195, R105, RZ ;  /* 0x00000069c3c37210 */ /* 0x010fca0007fde0ff */
[----:B------:R0:W-:Y:S04]  /*11b00*/  STL [R1+0x3e4], R195 ;  /* 0x0003e4c301007387 */ /* 0x0001e80000100800 */
[----:B------:R-:W4:Y:S04]  /*11b10*/  LDL.LU R151, [R1+0x39c] ;  /* 0x00039c0001977983 */ /* 0x000f280000300800 */
[----:B------:R-:W4:Y:S04]  /*11b20*/  LDL.LU R150, [R1+0x3c0] ;  /* 0x0003c00001967983 */ /* 0x000f280000300800 */
[----:B0-----:R-:W4:Y:S01]  /*11b30*/  LDL.LU R195, [R1+0x394] ;  /* 0x0003940001c37983 */ /* 0x001f220000300800 */
[----:B------:R-:W-:-:S05]  /*11b40*/  IMAD.X R225, R225, 0x1, R104, P1 ;  /* 0x00000001e1e17824 */ /* 0x000fca00008e0668 */
[----:B------:R0:W-:Y:S04]  /*11b50*/  STL [R1+0x408], R225 ;  /* 0x000408e101007387 */ /* 0x0001e80000100800 */
[----:B0-----:R-:W4:Y:S04]  /*11b60*/  LDL.LU R225, [R1+0x3b8] ;  /* 0x0003b80001e17983 */ /* 0x001f280000300800 */
[----:B------:R-:W4:Y:S04]  /*11b70*/  LDL.LU R138, [R1+0x38c] ;  /* 0x00038c00018a7983 */ /* 0x000f280000300800 */
[----:B------:R-:W4:Y:S01]  /*11b80*/  LDL.LU R137, [R1+0x3b0] ;  /* 0x0003b00001897983 */ /* 0x000f220000300800 */
[----:B------:R-:W-:-:S05]  /*11b90*/  IADD3 R227, P1, R227, R105, RZ ;  /* 0x00000069e3e37210 */ /* 0x000fca0007f3e0ff */
[----:B------:R0:W-:Y:S04]  /*11ba0*/  STL [R1+0x3dc], R227 ;  /* 0x0003dce301007387 */ /* 0x0001e80000100800 */
[----:B0-----:R-:W4:Y:S01]  /*11bb0*/  LDL.LU R227, [R1+0x384] ;  /* 0x0003840001e37983 */ /* 0x001f220000300800 */
[----:B------:R-:W-:-:S05]  /*11bc0*/  IMAD.X R160, R160, 0x1, R104, P2 ;  /* 0x00000001a0a07824 */ /* 0x000fca00010e0668 */
[----:B------:R0:W-:Y:S04]  /*11bd0*/  STL [R1+0x400], R160 ;  /* 0x000400a001007387 */ /* 0x0001e80000100800 */
[----:B0-----:R-:W4:Y:S04]  /*11be0*/  LDL.LU R160, [R1+0x3a8] ;  /* 0x0003a80001a07983 */ /* 0x001f280000300800 */
[----:B------:R-:W4:Y:S01]  /*11bf0*/  LDL.LU R155, [R1+0x37c] ;  /* 0x00037c00019b7983 */ /* 0x000f220000300800 */
[----:B------:R-:W-:Y:S01]  /*11c00*/  IADD3 R163, P2, R163, R105, RZ ;  /* 0x00000069a3a37210 */ /* 0x000fe20007f5e0ff */
[----:B------:R-:W-:-:S04]  /*11c10*/  IMAD.X R152, R152, 0x1, R104, P3 ;  /* 0x0000000198987824 */ /* 0x000fc800018e0668 */
[----:B------:R0:W-:Y:S01]  /*11c20*/  STL [R1+0x3d4], R163 ;  /* 0x0003d4a301007387 */ /* 0x0001e20000100800 */
[----:B------:R-:W-:-:S03]  /*11c30*/  IADD3 R140, P3, R140, R105, RZ ;  /* 0x000000698c8c7210 */ /* 0x000fc60007f7e0ff */
[----:B0-----:R-:W4:Y:S01]  /*11c40*/  LDL.LU R163, [R1+0x3a0] ;  /* 0x0003a00001a37983 */ /* 0x001f220000300800 */
[----:B------:R-:W-:-:S03]  /*11c50*/  IADD3.X R139, R139, R104, RZ, P4, !PT ;  /* 0x000000688b8b7210 */ /* 0x000fc600027fe4ff */
[----:B------:R-:W-:Y:S04]  /*11c60*/  STL [R1+0x3f8], R152 ;  /* 0x0003f89801007387 */ /* 0x000fe80000100800 */
[----:B------:R-:W-:Y:S01]  /*11c70*/  STL [R1+0x3cc], R140 ;  /* 0x0003cc8c01007387 */ /* 0x000fe20000100800 */
[----:B-----5:R-:W-:-:S05]  /*11c80*/  IADD3 R161, P4, R161, R105, RZ ;  /* 0x00000069a1a17210 */ /* 0x020fca0007f9e0ff */
[----:B------:R0:W-:Y:S04]  /*11c90*/  STL [R1+0x3c4], R161 ;  /* 0x0003c4a101007387 */ /* 0x0001e80000100800 */
[----:B0-----:R-:W5:Y:S01]  /*11ca0*/  LDL.LU R161, [R1+0x374] ;  /* 0x0003740001a17983 */ /* 0x001f620000300800 */
[--C-:B------:R-:W-:Y:S01]  /*11cb0*/  IMAD.X R189, R189, 0x1, R104.reuse, P5 ;  /* 0x00000001bdbd7824 */ /* 0x100fe200028e0668 */
[-C--:B------:R-:W-:Y:S02]  /*11cc0*/  IADD3 R191, P5, R191, R105.reuse, RZ ;  /* 0x00000069bfbf7210 */ /* 0x080fe40007fbe0ff */
[----:B------:R-:W-:Y:S01]  /*11cd0*/  STL [R1+0x3f0], R139 ;  /* 0x0003f08b01007387 */ /* 0x000fe20000100800 */
[----:B--2---:R-:W-:Y:S01]  /*11ce0*/  IMAD.X R193, R193, 0x1, R104, P6 ;  /* 0x00000001c1c17824 */ /* 0x004fe200030e0668 */
[----:B------:R-:W-:-:S04]  /*11cf0*/  IADD3 R221, P6, R221, R105, RZ ;  /* 0x00000069dddd7210 */ /* 0x000fc80007fde0ff */
[----:B------:R0:W-:Y:S01]  /*11d00*/  STL [R1+0x3e0], R193 ;  /* 0x0003e0c101007387 */ /* 0x0001e20000100800 */
[----:B------:R-:W-:-:S03]  /*11d10*/  IMAD.X R223, R223, 0x1, R104, P1 ;  /* 0x00000001dfdf7824 */ /* 0x000fc600008e0668 */
[----:B------:R-:W-:Y:S01]  /*11d20*/  STL [R1+0x3e8], R189 ;  /* 0x0003e8bd01007387 */ /* 0x000fe20000100800 */
[----:B------:R-:W-:-:S03]  /*11d30*/  IADD3 R178, P1, R178, R105, RZ ;  /* 0x00000069b2b27210 */ /* 0x000fc60007f3e0ff */
[----:B0-----:R-:W2:Y:S04]  /*11d40*/  LDL.LU R193, [R1+0x398] ;  /* 0x0003980001c17983 */ /* 0x001ea80000300800 */
[----:B------:R-:W-:Y:S01]  /*11d50*/  STL [R1+0x3bc], R191 ;  /* 0x0003bcbf01007387 */ /* 0x000fe20000100800 */
[----:B---3--:R-:W-:-:S03]  /*11d60*/  IMAD.X R176, R176, 0x1, R104, P2 ;  /* 0x00000001b0b07824 */ /* 0x008fc600010e0668 */
[----:B------:R-:W-:Y:S01]  /*11d70*/  STL [R1+0x3b4], R221 ;  /* 0x0003b4dd01007387 */ /* 0x000fe20000100800 */
[----:B------:R-:W-:-:S03]  /*11d80*/  IADD3 R174, P2, R174, R105, RZ ;  /* 0x00000069aeae7210 */ /* 0x000fc60007f5e0ff */
[----:B------:R-:W-:Y:S01]  /*11d90*/  STL [R1+0x3d8], R223 ;  /* 0x0003d8df01007387 */ /* 0x000fe20000100800 */
[----:B------:R-:W-:-:S03]  /*11da0*/  IADD3.X R172, R172, R104, RZ, P3, !PT ;  /* 0x00000068acac7210 */ /* 0x000fc60001ffe4ff */
[----:B------:R-:W-:Y:S04]  /*11db0*/  STL [R1+0x3ac], R178 ;  /* 0x0003acb201007387 */ /* 0x000fe80000100800 */
[----:B------:R-:W-:Y:S04]  /*11dc0*/  STL [R1+0x3d0], R176 ;  /* 0x0003d0b001007387 */ /* 0x000fe80000100800 */
[----:B------:R-:W-:Y:S04]  /*11dd0*/  STL [R1+0x3a4], R174 ;  /* 0x0003a4ae01007387 */ /* 0x000fe80000100800 */
[----:B------:R-:W-:Y:S01]  /*11de0*/  STL [R1+0x3c8], R172 ;  /* 0x0003c8ac01007387 */ /* 0x000fe20000100800 */
[-C--:B----4-:R-:W-:Y:S01]  /*11df0*/  IADD3 R151, P3, R151, R105.reuse, RZ ;  /* 0x0000006997977210 */ /* 0x090fe20007f7e0ff */
[----:B------:R-:W-:Y:S01]  /*11e00*/  IMAD.X R150, R150, 0x1, R104, P4 ;  /* 0x0000000196967824 */ /* 0x000fe200020e0668 */
[----:B------:R-:W-:-:S05]  /*11e10*/  IADD3 R195, P4, R195, R105, RZ ;  /* 0x00000069c3c37210 */ /* 0x000fca0007f9e0ff */
[----:B------:R0:W-:Y:S04]  /*11e20*/  STL [R1+0x394], R195 ;  /* 0x000394c301007387 */ /* 0x0001e80000100800 */
[----:B------:R-:W-:Y:S04]  /*11e30*/  STL [R1+0x39c], R151 ;  /* 0x00039c9701007387 */ /* 0x000fe80000100800 */
[----:B0-----:R-:W3:Y:S04]  /*11e40*/  LDL.LU R195, [R1+0x36c] ;  /* 0x00036c0001c37983 */ /* 0x001ee80000300800 */
[----:B------:R-:W-:Y:S01]  /*11e50*/  STL [R1+0x3c0], R150 ;  /* 0x0003c09601007387 */ /* 0x000fe20000100800 */
[----:B------:R-:W-:Y:S01]  /*11e60*/  IMAD.X R225, R225, 0x1, R104, P5 ;  /* 0x00000001e1e17824 */ /* 0x000fe200028e0668 */
[----:B------:R-:W-:-:S04]  /*11e70*/  IADD3 R138, P5, R138, R105, RZ ;  /* 0x000000698a8a7210 */ /* 0x000fc80007fbe0ff */
        /* <DEDUP_REMOVED lines=13> */
[----:B------:R-:W-:-:S03]  /*11f50*/  IADD3.X R163, R163, R104, RZ, P2, !PT ;  /* 0x00000068a3a37210 */ /* 0x000fc600017fe4ff */
[----:B------:R-:W4:Y:S04]  /*11f60*/  LDL.LU R153, [R1+0x380] ;  /* 0x0003800001997983 */ /* 0x000f280000300800 */
[----:B------:R-:W-:Y:S04]  /*11f70*/  STL [R1+0x37c], R155 ;  /* 0x00037c9b01007387 */ /* 0x000fe80000100800 */
[----:B------:R-:W4:Y:S04]  /*11f80*/  LDL.LU R152, [R1+0x354] ;  /* 0x0003540001987983 */ /* 0x000f280000300800 */
[----:B------:R0:W-:Y:S04]  /*11f90*/  STL [R1+0x3a0], R163 ;  /* 0x0003a0a301007387 */ /* 0x0001e80000100800 */
[----:B------:R-:W4:Y:S04]  /*11fa0*/  LDL.LU R140, [R1+0x378] ;  /* 0x00037800018c7983 */ /* 0x000f280000300800 */
[----:B0-----:R-:W4:Y:S04]  /*11fb0*/  LDL.LU R163, [R1+0x34c] ;  /* 0x00034c0001a37983 */ /* 0x001f280000300800 */
[----:B------:R-:W4:Y:S04]  /*11fc0*/  LDL.LU R139, [R1+0x370] ;  /* 0x00037000018b7983 */ /* 0x000f280000300800 */
[----:B------:R-:W4:Y:S01]  /*11fd0*/  LDL.LU R189, [R1+0x344] ;  /* 0x0003440001bd7983 */ /* 0x000f220000300800 */
[----:B-----5:R-:W-:-:S05]  /*11fe0*/  IADD3 R161, P2, R161, R105, RZ ;  /* 0x00000069a1a17210 */ /* 0x020fca0007f5e0ff */
[----:B------:R0:W-:Y:S04]  /*11ff0*/  STL [R1+0x374], R161 ;  /* 0x000374a101007387 */ /* 0x0001e80000100800 */
[----:B0-----:R-:W5:Y:S04]  /*12000*/  LDL.LU R161, [R1+0x368] ;  /* 0x0003680001a17983 */ /* 0x001f680000300800 */
[----:B------:R-:W5:Y:S04]  /*12010*/  LDL.LU R191, [R1+0x33c] ;  /* 0x00033c0001bf7983 */ /* 0x000f680000300800 */
[----:B------:R-:W5:Y:S04]  /*12020*/  LDL.LU R221, [R1+0x360] ;  /* 0x0003600001dd7983 */ /* 0x000f680000300800 */
[----:B------:R-:W5:Y:S01]  /*12030*/  LDL.LU R223, [R1+0x334] ;  /* 0x0003340001df7983 */ /* 0x000f620000300800 */
[----:B--2---:R-:W-:-:S05]  /*12040*/  IMAD.X R193, R193, 0x1, R104, P3 ;  /* 0x00000001c1c17824 */ /* 0x004fca00018e0668 */
[----:B------:R0:W-:Y:S04]  /*12050*/  STL [R1+0x398], R193 ;  /* 0x000398c101007387 */ /* 0x0001e80000100800 */
[----:B------:R-:W2:Y:S04]  /*12060*/  LDL.LU R178, [R1+0x358] ;  /* 0x0003580001b27983 */ /* 0x000ea80000300800 */
[----:B------:R-:W2:Y:S04]  /*12070*/  LDL.LU R176, [R1+0x32c] ;  /* 0x00032c0001b07983 */ /* 0x000ea80000300800 */
[----:B------:R-:W2:Y:S04]  /*12080*/  LDL.LU R174, [R1+0x350] ;  /* 0x0003500001ae7983 */ /* 0x000ea80000300800 */
[----:B------:R-:W2:Y:S04]  /*12090*/  LDL.LU R172, [R1+0x324] ;  /* 0x0003240001ac7983 */ /* 0x000ea80000300800 */
[----:B------:R-:W2:Y:S04]  /*120a0*/  LDL.LU R151, [R1+0x348] ;  /* 0x0003480001977983 */ /* 0x000ea80000300800 */
[----:B------:R-:W2:Y:S04]  /*120b0*/  LDL.LU R150, [R1+0x31c] ;  /* 0x00031c0001967983 */ /* 0x000ea80000300800 */
[----:B0-----:R-:W2:Y:S01]  /*120c0*/  LDL.LU R193, [R1+0x340] ;  /* 0x0003400001c17983 */ /* 0x001ea20000300800 */
[----:B---3--:R-:W-:-:S05]  /*120d0*/  IADD3 R195, P3, R195, R105, RZ ;  /* 0x00000069c3c37210 */ /* 0x008fca0007f7e0ff */
[----:B------:R0:W-:Y:S04]  /*120e0*/  STL [R1+0x36c], R195 ;  /* 0x00036cc301007387 */ /* 0x0001e80000100800 */
[----:B0-----:R-:W3:Y:S04]  /*120f0*/  LDL.LU R195, [R1+0x314] ;  /* 0x0003140001c37983 */ /* 0x001ee80000300800 */
[----:B------:R-:W3:Y:S04]  /*12100*/  LDL.LU R138, [R1+0x338] ;  /* 0x00033800018a7983 */ /* 0x000ee80000300800 */
[----:B------:R-:W3:Y:S01]  /*12110*/  LDL.LU R137, [R1+0x30c] ;  /* 0x00030c0001897983 */ /* 0x000ee20000300800 */
[----:B----4-:R-:W-:-:S05]  /*12120*/  IMAD.X R225, R225, 0x1, R104, P4 ;  /* 0x00000001e1e17824 */ /* 0x010fca00020e0668 */
[----:B------:R0:W-:Y:S04]  /*12130*/  STL [R1+0x390], R225 ;  /* 0x000390e101007387 */ /* 0x0001e80000100800 */
[----:B0-----:R-:W4:Y:S01]  /*12140*/  LDL.LU R225, [R1+0x330] ;  /* 0x0003300001e17983 */ /* 0x001f220000300800 */
[----:B------:R-:W-:-:S05]  /*12150*/  IADD3 R227, P4, R227, R105, RZ ;  /* 0x00000069e3e37210 */ /* 0x000fca0007f9e0ff */
[----:B------:R0:W-:Y:S04]  /*12160*/  STL [R1+0x364], R227 ;  /* 0x000364e301007387 */ /* 0x0001e80000100800 */
[----:B0-----:R-:W4:Y:S04]  /*12170*/  LDL.LU R227, [R1+0x304] ;  /* 0x0003040001e37983 */ /* 0x001f280000300800 */
[----:B------:R-:W4:Y:S01]  /*12180*/  LDL.LU R155, [R1+0x328] ;  /* 0x00032800019b7983 */ /* 0x000f220000300800 */
[----:B------:R-:W-:Y:S01]  /*12190*/  IMAD.X R160, R160, 0x1, R104, P5 ;  /* 0x00000001a0a07824 */ /* 0x000fe200028e0668 */
[----:B------:R-:W-:-:S04]  /*121a0*/  IADD3 R182, P5, R182, R105, RZ ;  /* 0x00000069b6b67210 */ /* 0x000fc80007fbe0ff */
[----:B------:R0:W-:Y:S01]  /*121b0*/  STL [R1+0x388], R160 ;  /* 0x000388a001007387 */ /* 0x0001e20000100800 */
[----:B------:R-:W-:-:S03]  /*121c0*/  IMAD.X R153, R153, 0x1, R104, P6 ;  /* 0x0000000199997824 */ /* 0x000fc600030e0668 */
[----:B0-----:R-:W4:Y:S01]  /*121d0*/  LDL.LU R160, [R1+0x2fc] ;  /* 0x0002fc0001a07983 */ /* 0x001f220000300800 */
[----:B------:R-:W-:-:S03]  /*121e0*/  IADD3 R152, P6, R152, R105, RZ ;  /* 0x0000006998987210 */ /* 0x000fc60007fde0ff */
[----:B------:R-:W-:Y:S01]  /*121f0*/  STL [R1+0x35c], R182 ;  /* 0x00035cb601007387 */ /* 0x000fe20000100800 */
[----:B------:R-:W-:-:S03]  /*12200*/  IADD3.X R140, R140, R104, RZ, P1, !PT ;  /* 0x000000688c8c7210 */ /* 0x000fc60000ffe4ff */
[----:B------:R-:W-:Y:S01]  /*12210*/  STL [R1+0x380], R153 ;  /* 0x0003809901007387 */ /* 0x000fe20000100800 */
[----:B------:R-:W-:Y:S01]  /*12220*/  IADD3 R163, P1, R163, R105, RZ ;  /* 0x00000069a3a37210 */ /* 0x000fe20007f3e0ff */
[----:B------:R-:W-:-:S04]  /*12230*/  IMAD.X R139, R139, 0x1, R104, P2 ;  /* 0x000000018b8b7824 */ /* 0x000fc800010e0668 */
[----:B------:R0:W-:Y:S04]  /*12240*/  STL [R1+0x34c], R163 ;  /* 0x00034ca301007387 */ /* 0x0001e80000100800 */
[----:B------:R-:W-:Y:S04]  /*12250*/  STL [R1+0x354], R152 ;  /* 0x0003549801007387 */ /* 0x000fe80000100800 */
[----:B0-----:R-:W4:Y:S04]  /*12260*/  LDL.LU R163, [R1+0x320] ;  /* 0x0003200001a37983 */ /* 0x001f280000300800 */
[----:B------:R-:W-:Y:S01]  /*12270*/  STL [R1+0x378], R140 ;  /* 0x0003788c01007387 */ /* 0x000fe20000100800 */
[----:B-----5:R-:W-:-:S05]  /*12280*/  IMAD.X R161, R161, 0x1, R104, P3 ;  /* 0x00000001a1a17824 */ /* 0x020fca00018e0668 */
[----:B------:R0:W-:Y:S04]  /*12290*/  STL [R1+0x368], R161 ;  /* 0x000368a101007387 */ /* 0x0001e80000100800 */
[----:B------:R-:W-:Y:S04]  /*122a0*/  STL [R1+0x370], R139 ;  /* 0x0003708b01007387 */ /* 0x000fe80000100800 */
[----:B0-----:R-:W5:Y:S01]  /*122b0*/  LDL.LU R161, [R1+0x2f4] ;  /* 0x0002f40001a17983 */ /* 0x001f620000300800 */
[-C--:B------:R-:W-:Y:S01]  /*122c0*/  IADD3 R189, P2, R189, R105.reuse, RZ ;  /* 0x00000069bdbd7210 */ /* 0x080fe20007f5e0ff */
[----:B------:R-:W-:Y:S01]  /*122d0*/  IMAD.X R221, R221, 0x1, R104, P4 ;  /* 0x00000001dddd7824 */ /* 0x000fe200020e0668 */
[----:B------:R-:W-:-:S02]  /*122e0*/  IADD3 R191, P3, R191, R105, RZ ;  /* 0x00000069bfbf7210 */ /* 0x000fc40007f7e0ff */
[----:B------:R-:W-:Y:S01]  /*122f0*/  IADD3 R223, P4, R223, R105, RZ ;  /* 0x00000069dfdf7210 */ /* 0x000fe20007f9e0ff */
[----:B------:R-:W-:Y:S04]  /*12300*/  STL [R1+0x344], R189 ;  /* 0x000344bd01007387 */ /* 0x000fe80000100800 */
[----:B------:R-:W-:Y:S04]  /*12310*/  STL [R1+0x33c], R191 ;  /* 0x00033cbf01007387 */ /* 0x000fe80000100800 */
[----:B------:R-:W-:Y:S01]  /*12320*/  STL [R1+0x360], R221 ;  /* 0x000360dd01007387 */ /* 0x000fe20000100800 */
[----:B--2---:R-:W-:-:S03]  /*12330*/  IMAD.X R178, R178, 0x1, R104, P5 ;  /* 0x00000001b2b27824 */ /* 0x004fc600028e0668 */
[----:B------:R-:W-:Y:S01]  /*12340*/  STL [R1+0x334], R223 ;  /* 0x000334df01007387 */ /* 0x000fe20000100800 */
[----:B------:R-:W-:-:S03]  /*12350*/  IADD3 R176, P5, R176, R105, RZ ;  /* 0x00000069b0b07210 */ /* 0x000fc60007fbe0ff */
[----:B------:R-:W-:Y:S01]  /*12360*/  STL [R1+0x358], R178 ;  /* 0x000358b201007387 */ /* 0x000fe20000100800 */
[----:B------:R-:W-:-:S03]  /*12370*/  IADD3.X R174, R174, R104, RZ, P6, !PT ;  /* 0x00000068aeae7210 */ /* 0x000fc600037fe4ff */
[----:B------:R-:W-:Y:S01]  /*12380*/  STL [R1+0x32c], R176 ;  /* 0x00032cb001007387 */ /* 0x000fe20000100800 */
[----:B------:R-:W-:-:S03]  /*12390*/  IADD3 R172, P6, R172, R105, RZ ;  /* 0x00000069acac7210 */ /* 0x000fc60007fde0ff */
[----:B------:R-:W-:Y:S01]  /*123a0*/  STL [R1+0x350], R174 ;  /* 0x000350ae01007387 */ /* 0x000fe20000100800 */
[----:B------:R-:W-:-:S03]  /*123b0*/  IMAD.X R151, R151, 0x1, R104, P1 ;  /* 0x0000000197977824 */ /* 0x000fc600008e0668 */
[----:B------:R-:W-:Y:S01]  /*123c0*/  STL [R1+0x324], R172 ;  /* 0x000324ac01007387 */ /* 0x000fe20000100800 */
[----:B------:R-:W-:Y:S01]  /*123d0*/  IADD3 R150, P1, R150, R105, RZ ;  /* 0x0000006996967210 */ /* 0x000fe20007f3e0ff */
[----:B------:R-:W-:-:S05]  /*123e0*/  IMAD.X R193, R193, 0x1, R104, P2 ;  /* 0x00000001c1c17824 */ /* 0x000fca00010e0668 */
[----:B------:R0:W-:Y:S04]  /*123f0*/  STL [R1+0x340], R193 ;  /* 0x000340c101007387 */ /* 0x0001e80000100800 */
[----:B------:R-:W-:Y:S04]  /*12400*/  STL [R1+0x348], R151 ;  /* 0x0003489701007387 */ /* 0x000fe80000100800 */
[----:B0-----:R-:W2:Y:S04]  /*12410*/  LDL.LU R193, [R1+0x318] ;  /* 0x0003180001c17983 */ /* 0x001ea80000300800 */
[----:B------:R-:W-:Y:S01]  /*12420*/  STL [R1+0x31c], R150 ;  /* 0x00031c9601007387 */ /* 0x000fe20000100800 */
[----:B---3--:R-:W-:Y:S01]  /*12430*/  IADD3 R195, P2, R195, R105, RZ ;  /* 0x00000069c3c37210 */ /* 0x008fe20007f5e0ff */
[----:B------:R-:W-:-:S04]  /*12440*/  IMAD.X R138, R138, 0x1, R104, P3 ;  /* 0x000000018a8a7824 */ /* 0x000fc800018e0668 */
[----:B------:R0:W-:Y:S01]  /*12450*/  STL [R1+0x314], R195 ;  /* 0x000314c301007387 */ /* 0x0001e20000100800 */
[----:B------:R-:W-:-:S03]  /*12460*/  IADD3 R137, P3, R137, R105, RZ ;  /* 0x0000006989897210 */ /* 0x000fc60007f7e0ff */
[----:B0-----:R-:W3:Y:S01]  /*12470*/  LDL.LU R195, [R1+0x2ec] ;  /* 0x0002ec0001c37983 */ /* 0x001ee20000300800 */
[----:B----4-:R-:W-:-:S05]  /*12480*/  IMAD.X R225, R225, 0x1, R104, P4 ;  /* 0x00000001e1e17824 */ /* 0x010fca00020e0668 */
[----:B------:R0:W-:Y:S04]  /*12490*/  STL [R1+0x330], R225 ;  /* 0x000330e101007387 */ /* 0x0001e80000100800 */
[----:B------:R-:W-:Y:S04]  /*124a0*/  STL [R1+0x338], R138 ;  /* 0x0003388a01007387 */ /* 0x000fe80000100800 */
[----:B0-----:R-:W4:Y:S04]  /*124b0*/  LDL.LU R225, [R1+0x310] ;  /* 0x0003100001e17983 */ /* 0x001f280000300800 */
[----:B------:R-:W-:Y:S01]  /*124c0*/  STL [R1+0x30c], R137 ;  /* 0x00030c8901007387 */ /* 0x000fe20000100800 */
[----:B------:R-:W-:-:S02]  /*124d0*/  IADD3 R227, P4, R227, R105, RZ ;  /* 0x00000069e3e37210 */ /* 0x000fc40007f9e0ff */
[----:B------:R-:W-:-:S03]  /*124e0*/  IADD3.X R155, R155, R104, RZ, P5, !PT ;  /* 0x000000689b9b7210 */ /* 0x000fc60002ffe4ff */
[----:B------:R0:W-:Y:S04]  /*124f0*/  STL [R1+0x304], R227 ;  /* 0x000304e301007387 */ /* 0x0001e80000100800 */
[----:B0-----:R-:W4:Y:S04]  /*12500*/  LDL.LU R227, [R1+0x2e4] ;  /* 0x0002e40001e37983 */ /* 0x001f280000300800 */
[----:B------:R-:W4:Y:S01]  /*12510*/  LDL.LU R153, [R1+0x308] ;  /* 0x0003080001997983 */ /* 0x000f220000300800 */
[----:B------:R-:W-:-:S03]  /*12520*/  IADD3 R160, P5, R160, R105, RZ ;  /* 0x00000069a0a07210 */ /* 0x000fc60007fbe0ff */
[----:B------:R-:W4:Y:S04]  /*12530*/  LDL.LU R152, [R1+0x2d4] ;  /* 0x0002d40001987983 */ /* 0x000f280000300800 */
[----:B------:R-:W-:Y:S04]  /*12540*/  STL [R1+0x328], R155 ;  /* 0x0003289b01007387 */ /* 0x000fe80000100800 */
[----:B------:R-:W4:Y:S04]  /*12550*/  LDL.LU R140, [R1+0x300] ;  /* 0x00030000018c7983 */ /* 0x000f280000300800 */
[----:B------:R0:W-:Y:S04]  /*12560*/  STL [R1+0x2fc], R160 ;  /* 0x0002fca001007387 */ /* 0x0001e80000100800 */
[----:B------:R-:W4:Y:S04]  /*12570*/  LDL.LU R139, [R1+0x2cc] ;  /* 0x0002cc00018b7983 */ /* 0x000f280000300800 */
[----:B0-----:R-:W4:Y:S04]  /*12580*/  LDL.LU R160, [R1+0x2f8] ;  /* 0x0002f80001a07983 */ /* 0x001f280000300800 */
[----:B------:R-:W4:Y:S01]  /*12590*/  LDL.LU R189, [R1+0x2c4] ;  /* 0x0002c40001bd7983 */ /* 0x000f220000300800 */
[----:B------:R-:W-:-:S03]  /*125a0*/  IMAD.X R163, R163, 0x1, R104, P6 ;  /* 0x00000001a3a37824 */ /* 0x000fc600030e0668 */
[----:B------:R-:W4:Y:S04]  /*125b0*/  LDL.LU R191, [R1+0x2f0] ;  /* 0x0002f00001bf7983 */ /* 0x000f280000300800 */
[----:B------:R-:W4:Y:S04]  /*125c0*/  LDL.LU R221, [R1+0x2bc] ;  /* 0x0002bc0001dd7983 */ /* 0x000f280000300800 */
[----:B------:R-:W-:Y:S04]  /*125d0*/  STL [R1+0x320], R163 ;  /* 0x000320a301007387 */ /* 0x000fe80000100800 */
[----:B------:R-:W4:Y:S04]  /*125e0*/  LDL.LU R223, [R1+0x2e8] ;  /* 0x0002e80001df7983 */ /* 0x000f280000300800 */
[----:B------:R-:W4:Y:S04]  /*125f0*/  LDL.LU R178, [R1+0x2b4] ;  /* 0x0002b40001b27983 */ /* 0x000f280000300800 */
[----:B------:R-:W4:Y:S01]  /*12600*/  LDL.LU R176, [R1+0x2e0] ;  /* 0x0002e00001b07983 */ /* 0x000f220000300800 */
[----:B-----5:R-:W-:-:S05]  /*12610*/  IADD3 R161, P6, R161, R105, RZ ;  /* 0x00000069a1a17210 */ /* 0x020fca0007fde0ff */
[----:B------:R0:W-:Y:S04]  /*12620*/  STL [R1+0x2f4], R161 ;  /* 0x0002f4a101007387 */ /* 0x0001e80000100800 */
[----:B------:R-:W5:Y:S04]  /*12630*/  LDL.LU R174, [R1+0x2ac] ;  /* 0x0002ac0001ae7983 */ /* 0x000f680000300800 */
[----:B------:R-:W5:Y:S04]  /*12640*/  LDL.LU R172, [R1+0x2d0] ;  /* 0x0002d00001ac7983 */ /* 0x000f680000300800 */
[----:B------:R-:W5:Y:S04]  /*12650*/  LDL.LU R151, [R1+0x2a4] ;  /* 0x0002a40001977983 */ /* 0x000f680000300800 */
[----:B------:R-:W5:Y:S04]  /*12660*/  LDL.LU R150, [R1+0x2c8] ;  /* 0x0002c80001967983 */ /* 0x000f680000300800 */
[----:B------:R-:W5:Y:S04]  /*12670*/  LDL.LU R138, [R1+0x29c] ;  /* 0x00029c00018a7983 */ /* 0x000f680000300800 */
[----:B------:R-:W5:Y:S04]  /*12680*/  LDL.LU R137, [R1+0x2c0] ;  /* 0x0002c00001897983 */ /* 0x000f680000300800 */
[----:B0-----:R-:W5:Y:S01]  /*12690*/  LDL.LU R161, [R1+0x294] ;  /* 0x0002940001a17983 */ /* 0x001f620000300800 */
[----:B--2---:R-:W-:-:S05]  /*126a0*/  IMAD.X R193, R193, 0x1, R104, P1 ;  /* 0x00000001c1c17824 */ /* 0x004fca00008e0668 */
[----:B------:R0:W-:Y:S04]  /*126b0*/  STL [R1+0x318], R193 ;  /* 0x000318c101007387 */ /* 0x0001e80000100800 */
[----:B0-----:R-:W2:Y:S04]  /*126c0*/  LDL.LU R193, [R1+0x2b8] ;  /* 0x0002b80001c17983 */ /* 0x001ea80000300800 */
[----:B------:R-:W2:Y:S04]  /*126d0*/  LDL.LU R155, [R1+0x28c] ;  /* 0x00028c00019b7983 */ /* 0x000ea80000300800 */
[----:B------:R-:W2:Y:S01]  /*126e0*/  LDL.LU R163, [R1+0x2b0] ;  /* 0x0002b00001a37983 */ /* 0x000ea20000300800 */
[----:B---3--:R-:W-:-:S05]  /*126f0*/  IADD3 R195, P1, R195, R105, RZ ;  /* 0x00000069c3c37210 */ /* 0x008fca0007f3e0ff */
[----:B------:R0:W-:Y:S04]  /*12700*/  STL [R1+0x2ec], R195 ;  /* 0x0002ecc301007387 */ /* 0x0001e80000100800 */
[----:B0-----:R-:W3:Y:S01]  /*12710*/  LDL.LU R195, [R1+0x284] ;  /* 0x0002840001c37983 */ /* 0x001ee20000300800 */
[----:B----4-:R-:W-:-:S05]  /*12720*/  IMAD.X R225, R225, 0x1, R104, P2 ;  /* 0x00000001e1e17824 */ /* 0x010fca00010e0668 */
[----:B------:R0:W-:Y:S04]  /*12730*/  STL [R1+0x310], R225 ;  /* 0x000310e101007387 */ /* 0x0001e80000100800 */
[----:B0-----:R-:W4:Y:S01]  /*12740*/  LDL.LU R225, [R1+0x2a8] ;  /* 0x0002a80001e17983 */ /* 0x001f220000300800 */
        /* <DEDUP_REMOVED lines=8> */
[-C--:B------:R-:W-:Y:S01]  /*127d0*/  IADD3 R139, P4, R139, R105.reuse, RZ ;  /* 0x000000698b8b7210 */ /* 0x080fe20007f9e0ff */
[----:B------:R-:W-:Y:S01]  /*127e0*/  IMAD.X R160, R160, 0x1, R104, P5 ;  /* 0x00000001a0a07824 */ /* 0x000fe200028e0668 */
[----:B------:R-:W-:-:S04]  /*127f0*/  IADD3 R189, P5, R189, R105, RZ ;  /* 0x00000069bdbd7210 */ /* 0x000fc80007fbe0ff */
[----:B------:R0:W-:Y:S01]  /*12800*/  STL [R1+0x2f8], R160 ;  /* 0x0002f8a001007387 */ /* 0x0001e20000100800 */
[----:B------:R-:W-:-:S03]  /*12810*/  IMAD.X R191, R191, 0x1, R104, P6 ;  /* 0x00000001bfbf7824 */ /* 0x000fc600030e0668 */
[----:B------:R-:W-:Y:S01]  /*12820*/  STL [R1+0x300], R140 ;  /* 0x0003008c01007387 */ /* 0x000fe20000100800 */
[----:B------:R-:W-:-:S03]  /*12830*/  IADD3 R221, P6, R221, R105, RZ ;  /* 0x00000069dddd7210 */ /* 0x000fc60007fde0ff */
[----:B0-----:R-:W4:Y:S04]  /*12840*/  LDL.LU R160, [R1+0x2a0] ;  /* 0x0002a00001a07983 */ /* 0x001f280000300800 */
[----:B------:R-:W-:Y:S01]  /*12850*/  STL [R1+0x2cc], R139 ;  /* 0x0002cc8b01007387 */ /* 0x000fe20000100800 */
[----:B------:R-:W-:-:S03]  /*12860*/  IMAD.X R223, R223, 0x1, R104, P1 ;  /* 0x00000001dfdf7824 */ /* 0x000fc600008e0668 */
[----:B------:R-:W-:Y:S01]  /*12870*/  STL [R1+0x2c4], R189 ;  /* 0x0002c4bd01007387 */ /* 0x000fe20000100800 */
[----:B------:R-:W-:-:S03]  /*12880*/  IADD3 R178, P1, R178, R105, RZ ;  /* 0x00000069b2b27210 */ /* 0x000fc60007f3e0ff */
[----:B------:R-:W-:Y:S01]  /*12890*/  STL [R1+0x2f0], R191 ;  /* 0x0002f0bf01007387 */ /* 0x000fe20000100800 */
[----:B------:R-:W-:-:S03]  /*128a0*/  IMAD.X R176, R176, 0x1, R104, P2 ;  /* 0x00000001b0b07824 */ /* 0x000fc600010e0668 */
[----:B------:R-:W-:Y:S04]  /*128b0*/  STL [R1+0x2bc], R221 ;  /* 0x0002bcdd01007387 */ /* 0x000fe80000100800 */
[----:B------:R-:W-:Y:S04]  /*128c0*/  STL [R1+0x2e8], R223 ;  /* 0x0002e8df01007387 */ /* 0x000fe80000100800 */
[----:B------:R-:W-:Y:S04]  /*128d0*/  STL [R1+0x2b4], R178 ;  /* 0x0002b4b201007387 */ /* 0x000fe80000100800 */
[----:B------:R-:W-:Y:S01]  /*128e0*/  STL [R1+0x2e0], R176 ;  /* 0x0002e0b001007387 */ /* 0x000fe20000100800 */
[----:B-----5:R-:W-:-:S02]  /*128f0*/  IADD3 R174, P2, R174, R105, RZ ;  /* 0x00000069aeae7210 */ /* 0x020fc40007f5e0ff */
[----:B------:R-:W-:-:S03]  /*12900*/  IADD3.X R172, R172, R104, RZ, P3, !PT ;  /* 0x00000068acac7210 */ /* 0x000fc60001ffe4ff */
[----:B------:R-:W-:Y:S01]  /*12910*/  STL [R1+0x2ac], R174 ;  /* 0x0002acae01007387 */ /* 0x000fe20000100800 */
[----:B------:R-:W-:-:S03]  /*12920*/  IADD3 R151, P3, R151, R105, RZ ;  /* 0x0000006997977210 */ /* 0x000fc60007f7e0ff */
[----:B------:R-:W-:Y:S01]  /*12930*/  STL [R1+0x2d0], R172 ;  /* 0x0002d0ac01007387 */ /* 0x000fe20000100800 */
[----:B------:R-:W-:-:S03]  /*12940*/  IMAD.X R150, R150, 0x1, R104, P4 ;  /* 0x0000000196967824 */ /* 0x000fc600020e0668 */
[----:B------:R-:W-:Y:S01]  /*12950*/  STL [R1+0x2a4], R151 ;  /* 0x0002a49701007387 */ /* 0x000fe20000100800 */
[-C--:B------:R-:W-:Y:S01]  /*12960*/  IADD3 R138, P4, R138, R105.reuse, RZ ;  /* 0x000000698a8a7210 */ /* 0x080fe20007f9e0ff */
[--C-:B------:R-:W-:Y:S01]  /*12970*/  IMAD.X R137, R137, 0x1, R104.reuse, P5 ;  /* 0x0000000189897824 */ /* 0x100fe200028e0668 */
[-C--:B------:R-:W-:Y:S01]  /*12980*/  IADD3 R161, P5, R161, R105.reuse, RZ ;  /* 0x00000069a1a17210 */ /* 0x080fe20007fbe0ff */
[----:B------:R-:W-:Y:S04]  /*12990*/  STL [R1+0x2c8], R150 ;  /* 0x0002c89601007387 */ /* 0x000fe80000100800 */
[----:B------:R0:W-:Y:S04]  /*129a0*/  STL [R1+0x294], R161 ;  /* 0x000294a101007387 */ /* 0x0001e80000100800 */
[----:B------:R-:W-:Y:S04]  /*129b0*/  STL [R1+0x29c], R138 ;  /* 0x00029c8a01007387 */ /* 0x000fe80000100800 */
[----:B0-----:R-:W5:Y:S04]  /*129c0*/  LDL.LU R161, [R1+0x274] ;  /* 0x0002740001a17983 */ /* 0x001f680000300800 */
[----:B------:R-:W-:Y:S01]  /*129d0*/  STL [R1+0x2c0], R137 ;  /* 0x0002c08901007387 */ /* 0x000fe20000100800 */
[----:B--2---:R-:W-:Y:S01]  /*129e0*/  IMAD.X R193, R193, 0x1, R104, P6 ;  /* 0x00000001c1c17824 */ /* 0x004fe200030e0668 */
[----:B------:R-:W-:-:S04]  /*129f0*/  IADD3 R155, P6, R155, R105, RZ ;  /* 0x000000699b9b7210 */ /* 0x000fc80007fde0ff */
[----:B------:R0:W-:Y:S01]  /*12a00*/  STL [R1+0x2b8], R193 ;  /* 0x0002b8c101007387 */ /* 0x0001e20000100800 */
[----:B------:R-:W-:-:S03]  /*12a10*/  IMAD.X R163, R163, 0x1, R104, P1 ;  /* 0x00000001a3a37824 */ /* 0x000fc600008e0668 */
[----:B0-----:R-:W2:Y:S01]  /*12a20*/  LDL.LU R193, [R1+0x298] ;  /* 0x0002980001c17983 */ /* 0x001ea20000300800 */
[----:B---3--:R-:W-:-:S05]  /*12a30*/  IADD3 R195, P1, R195, R105, RZ ;  /* 0x00000069c3c37210 */ /* 0x008fca0007f3e0ff */
[----:B------:R0:W-:Y:S04]  /*12a40*/  STL [R1+0x284], R195 ;  /* 0x000284c301007387 */ /* 0x0001e80000100800 */
[----:B------:R-:W-:Y:S04]  /*12a50*/  STL [R1+0x28c], R155 ;  /* 0x00028c9b01007387 */ /* 0x000fe80000100800 */
[----:B0-----:R-:W3:Y:S04]  /*12a60*/  LDL.LU R195, [R1+0x26c] ;  /* 0x00026c0001c37983 */ /* 0x001ee80000300800 */
[----:B------:R-:W-:Y:S01]  /*12a70*/  STL [R1+0x2b0], R163 ;  /* 0x0002b0a301007387 */ /* 0x000fe20000100800 */
[----:B----4-:R-:W-:-:S05]  /*12a80*/  IADD3.X R225, R225, R104, RZ, P2, !PT ;  /* 0x00000068e1e17210 */ /* 0x010fca00017fe4ff */
[----:B------:R0:W-:Y:S04]  /*12a90*/  STL [R1+0x2a8], R225 ;  /* 0x0002a8e101007387 */ /* 0x0001e80000100800 */
[----:B0-----:R-:W4:Y:S04]  /*12aa0*/  LDL.LU R225, [R1+0x290] ;  /* 0x0002900001e17983 */ /* 0x001f280000300800 */
[----:B------:R-:W4:Y:S04]  /*12ab0*/  LDL.LU R184, [R1+0x264] ;  /* 0x0002640001b87983 */ /* 0x000f280000300800 */
[----:B------:R-:W4:Y:S04]  /*12ac0*/  LDL.LU R182, [R1+0x288] ;  /* 0x0002880001b67983 */ /* 0x000f280000300800 */
[----:B------:R-:W4:Y:S01]  /*12ad0*/  LDL.LU R153, [R1+0x25c] ;  /* 0x00025c0001997983 */ /* 0x000f220000300800 */
[----:B------:R-:W-:-:S05]  /*12ae0*/  IADD3 R227, P2, R227, R105, RZ ;  /* 0x00000069e3e37210 */ /* 0x000fca0007f5e0ff */
[----:B------:R0:W-:Y:S04]  /*12af0*/  STL [R1+0x27c], R227 ;  /* 0x00027ce301007387 */ /* 0x0001e80000100800 */
[----:B------:R-:W4:Y:S04]  /*12b00*/  LDL.LU R152, [R1+0x280] ;  /* 0x0002800001987983 */ /* 0x000f280000300800 */
[----:B------:R-:W4:Y:S04]  /*12b10*/  LDL.LU R140, [R1+0x254] ;  /* 0x00025400018c7983 */ /* 0x000f280000300800 */
        /* <DEDUP_REMOVED lines=16> */
[----:B0-----:R-:W4:Y:S01]  /*12c20*/  LDL.LU R160, [R1+0x240] ;  /* 0x0002400001a07983 */ /* 0x001f220000300800 */
[----:B-----5:R-:W-:-:S05]  /*12c30*/  IADD3 R161, P3, R161, R105, RZ ;  /* 0x00000069a1a17210 */ /* 0x020fca0007f7e0ff */
[----:B------:R0:W-:Y:S04]  /*12c40*/  STL [R1+0x274], R161 ;  /* 0x000274a101007387 */ /* 0x0001e80000100800 */
[----:B0-----:R-:W5:Y:S04]  /*12c50*/  LDL.LU R161, [R1+0x214] ;  /* 0x0002140001a17983 */ /* 0x001f680000300800 */
[----:B------:R-:W5:Y:S04]  /*12c60*/  LDL.LU R155, [R1+0x238] ;  /* 0x00023800019b7983 */ /* 0x000f680000300800 */
[----:B------:R-:W5:Y:S01]  /*12c70*/  LDL.LU R163, [R1+0x20c] ;  /* 0x00020c0001a37983 */ /* 0x000f620000300800 */
[----:B--2---:R-:W-:-:S05]  /*12c80*/  IMAD.X R193, R193, 0x1, R104, P4 ;  /* 0x00000001c1c17824 */ /* 0x004fca00020e0668 */
[----:B------:R0:W-:Y:S04]  /*12c90*/  STL [R1+0x298], R193 ;  /* 0x000298c101007387 */ /* 0x0001e80000100800 */
[----:B0-----:R-:W2:Y:S01]  /*12ca0*/  LDL.LU R193, [R1+0x230] ;  /* 0x0002300001c17983 */ /* 0x001ea20000300800 */
[----:B---3--:R-:W-:-:S05]  /*12cb0*/  IADD3 R195, P4, R195, R105, RZ ;  /* 0x00000069c3c37210 */ /* 0x008fca0007f9e0ff */
[----:B------:R0:W-:Y:S04]  /*12cc0*/  STL [R1+0x26c], R195 ;  /* 0x00026cc301007387 */ /* 0x0001e80000100800 */
[----:B0-----:R-:W3:Y:S01]  /*12cd0*/  LDL.LU R195, [R1+0x204] ;  /* 0x0002040001c37983 */ /* 0x001ee20000300800 */
[----:B----4-:R-:W-:Y:S01]  /*12ce0*/  IMAD.X R225, R225, 0x1, R104, P5 ;  /* 0x00000001e1e17824 */ /* 0x010fe200028e0668 */
[----:B------:R-:W-:-:S04]  /*12cf0*/  IADD3 R184, P5, R184, R105, RZ ;  /* 0x00000069b8b87210 */ /* 0x000fc80007fbe0ff */
[----:B------:R0:W-:Y:S01]  /*12d00*/  STL [R1+0x290], R225 ;  /* 0x000290e101007387 */ /* 0x0001e20000100800 */
[----:B------:R-:W-:Y:S01]  /*12d10*/  IMAD.X R182, R182, 0x1, R104, P6 ;  /* 0x00000001b6b67824 */ /* 0x000fe200030e0668 */
[----:B------:R-:W-:Y:S02]  /*12d20*/  IADD3 R153, P6, R153, R105, RZ ;  /* 0x0000006999997210 */ /* 0x000fe40007fde0ff */
[----:B0-----:R-:W4:Y:S04]  /*12d30*/  LDL.LU R225, [R1+0x228] ;  /* 0x0002280001e17983 */ /* 0x001f280000300800 */
[----:B------:R-:W-:Y:S04]  /*12d40*/  STL [R1+0x264], R184 ;  /* 0x000264b801007387 */ /* 0x000fe80000100800 */
[----:B------:R-:W-:Y:S04]  /*12d50*/  STL [R1+0x288], R182 ;  /* 0x000288b601007387 */ /* 0x000fe80000100800 */
[----:B------:R-:W-:Y:S01]  /*12d60*/  STL [R1+0x25c], R153 ;  /* 0x00025c9901007387 */ /* 0x000fe20000100800 */
[----:B------:R-:W-:-:S02]  /*12d70*/  IADD3.X R152, R152, R104, RZ, P1, !PT ;  /* 0x0000006898987210 */ /* 0x000fc40000ffe4ff */
        /* <DEDUP_REMOVED lines=35> */
[----:B-----5:R-:W-:-:S05]  /*12fb0*/  IADD3 R161, P3, R161, R105, RZ ;  /* 0x00000069a1a17210 */ /* 0x020fca0007f7e0ff */
[----:B------:R0:W-:Y:S04]  /*12fc0*/  STL [R1+0x214], R161 ;  /* 0x000214a101007387 */ /* 0x0001e80000100800 */
[----:B0-----:R-:W5:Y:S01]  /*12fd0*/  LDL.LU R161, [R1+0x1f4] ;  /* 0x0001f40001a17983 */ /* 0x001f620000300800 */
[----:B------:R-:W-:-:S04]  /*12fe0*/  USHF.L.U32 UR4, UR50, 0x8, URZ ;  /* 0x0000000832047899 */ /* 0x000fc8000800063f */
[----:B------:R-:W-:-:S04]  /*12ff0*/  ULOP3.LUT UR4, UR4, 0x400, URZ, 0xc0, !UPT ;  /* 0x0000040004047892 */ /* 0x000fc8000f8ec03f */
[----:B------:R-:W-:Y:S01]  /*13000*/  ULEA.HI UR4, UR51, UR4, URZ, 0x1c ;  /* 0x0000000433047291 */ /* 0x000fe2000f8fe03f */
[----:B------:R-:W-:-:S03]  /*13010*/  WARPGROUP.ARRIVE ;  /* 0x00000000000079c5 */ /* 0x000fc60000000000 */
[----:B------:R-:W-:Y:S01]  /*13020*/  ULOP3.LUT UR44, UR4, 0x3fff, URZ, 0xc0, !UPT ;  /* 0x00003fff042c7892 */ /* 0x000fe2000f8ec03f */
[----:B------:R-:W-:-:S08]  /*13030*/  UMOV UR45, 0x40000040 ;  /* 0x40000040002d7882 */ /* 0x000fd00000000000 */
[----:B------:R-:W-:Y:S01]  /*13040*/  HGMMA.64x32x16.F32.BF16 R72, gdesc[UR44].tnspA, R72 ;  /* 0x206000002c4879f0 */ /* 0x000fe20008701848 */
[----:B------:R-:W-:Y:S01]  /*13050*/  UIADD3 UR28, UP0, UR44, 0x80, URZ ;  /* 0x000000802c1c7890 */ /* 0x000fe2000ff1e03f */
[----:B------:R-:W-:-:S03]  /*13060*/  UMOV UR4, URZ ;  /* 0x0000003f00047c82 */ /* 0x000fc60008000000 */
[----:B------:R-:W-:-:S04]  /*13070*/  UIADD3.X UR29, UR4, 0x40000040, URZ, UP0, !UPT ;  /* 0x40000040041d7890 */ /* 0x000fc800087fe43f */
[----:B------:R-:W-:-:S05]  /*13080*/  UIADD3.64 UR8, UR28, 0x80, URZ ;  /* 0x000000801c087897 */ /* 0x000fca000fffe03f */
[----:B------:R-:W-:Y:S01]  /*13090*/  HGMMA.64x32x16.F32.BF16 R72, gdesc[UR28].tnspA, R72 ;  /* 0x206000001c4879f0 */ /* 0x000fe20008701848 */
[----:B--2---:R-:W-:Y:S01]  /*130a0*/  IADD3.X R193, R193, R104, RZ, P5, !PT ;  /* 0x00000068c1c17210 */ /* 0x004fe20002ffe4ff */
[--C-:B------:R-:W-:Y:S01]  /*130b0*/  IMAD.X R155, R155, 0x1, R104.reuse, P4 ;  /* 0x000000019b9b7824 */ /* 0x100fe200020e0668 */
[-C--:B------:R-:W-:Y:S02]  /*130c0*/  IADD3 R163, P4, R163, R105.reuse, RZ ;  /* 0x00000069a3a37210 */ /* 0x080fe40007f9e0ff */
[----:B---3--:R-:W-:Y:S01]  /*130d0*/  IADD3 R195, P5, R195, R105, RZ ;  /* 0x00000069c3c37210 */ /* 0x008fe20007fbe0ff */
[----:B------:R0:W-:Y:S04]  /*130e0*/  STL [R1+0x230], R193 ;  /* 0x000230c101007387 */ /* 0x0001e80000100800 */
[----:B------:R-:W-:Y:S01]  /*130f0*/  STL [R1+0x238], R155 ;  /* 0x0002389b01007387 */ /* 0x000fe20000100800 */
[----:B----4-:R-:W-:-:S03]  /*13100*/  IMAD.X R225, R225, 0x1, R104, P6 ;  /* 0x00000001e1e17824 */ /* 0x010fc600030e0668 */
[----:B0-----:R-:W2:Y:S01]  /*13110*/  LDL.LU R193, [R1+0x218] ;  /* 0x0002180001c17983 */ /* 0x001ea20000300800 */
[----:B------:R-:W-:Y:S03]  /*13120*/  HGMMA.64x32x16.F32.BF16 R72, gdesc[UR8].tnspA, R72 ;  /* 0x20600000084879f0 */ /* 0x000fe60008701848 */
[----:B------:R-:W-:Y:S04]  /*13130*/  STL [R1+0x20c], R163 ;  /* 0x00020ca301007387 */ /* 0x000fe80000100800 */
[----:B------:R0:W-:Y:S01]  /*13140*/  STL [R1+0x204], R195 ;  /* 0x000204c301007387 */ /* 0x0001e20000100800 */
[----:B------:R-:W-:Y:S01]  /*13150*/  UIADD3.64 UR32, UR28, 0x100, URZ ;  /* 0x000001001c207897 */ /* 0x000fe2000fffe03f */
[----:B------:R-:W-:-:S02]  /*13160*/  IADD3 R227, P6, R227, R105, RZ ;  /* 0x00000069e3e37210 */ /* 0x000fc40007fde0ff */
[----:B0-----:R-:W3:Y:S04]  /*13170*/  LDL.LU R195, [R1+0x1ec] ;  /* 0x0001ec0001c37983 */ /* 0x001ee80000300800 */
[----:B------:R-:W4:Y:S04]  /*13180*/  LDL.LU R182, [R1+0x210] ;  /* 0x0002100001b67983 */ /* 0x000f280000300800 */
[----:B------:R-:W4:Y:S04]  /*13190*/  LDL.LU R153, [R1+0x1e4] ;  /* 0x0001e40001997983 */ /* 0x000f280000300800 */
[----:B------:R-:W4:Y:S04]  /*131a0*/  LDL.LU R152, [R1+0x208] ;  /* 0x0002080001987983 */ /* 0x000f280000300800 */
[----:B------:R0:W-:Y:S04]  /*131b0*/  STL [R1+0x228], R225 ;  /* 0x000228e101007387 */ /* 0x0001e80000100800 */
[----:B------:R-:W4:Y:S04]  /*131c0*/  LDL.LU R140, [R1+0x1dc] ;  /* 0x0001dc00018c7983 */ /* 0x000f280000300800 */
[----:B------:R-:W4:Y:S04]  /*131d0*/  LDL.LU R139, [R1+0x200] ;  /* 0x00020000018b7983 */ /* 0x000f280000300800 */
[----:B------:R-:W4:Y:S04]  /*131e0*/  LDL.LU R189, [R1+0x1d4] ;  /* 0x0001d40001bd7983 */ /* 0x000f280000300800 */
[----:B------:R-:W4:Y:S04]  /*131f0*/  LDL.LU R191, [R1+0x1f8] ;  /* 0x0001f80001bf7983 */ /* 0x000f280000300800 */
[----:B------:R-:W4:Y:S04]  /*13200*/  LDL.LU R221, [R1+0x1cc] ;  /* 0x0001cc0001dd7983 */ /* 0x000f280000300800 */
[----:B------:R-:W4:Y:S04]  /*13210*/  LDL.LU R223, [R1+0x1f0] ;  /* 0x0001f00001df7983 */ /* 0x000f280000300800 */
[----:B------:R1:W-:Y:S01]  /*13220*/  STL [R1+0x1fc], R227 ;  /* 0x0001fce301007387 */ /* 0x0003e20000100800 */
[----:B------:R-:W-:Y:S03]  /*13230*/  HGMMA.64x32x16.F32.BF16 R72, gdesc[UR32].tnspA, R72 ;  /* 0x20600000204879f0 */ /* 0x000fe60008701848 */
[----:B------:R-:W4:Y:S04]  /*13240*/  LDL.LU R178, [R1+0x1c4] ;  /* 0x0001c40001b27983 */ /* 0x000f280000300800 */
[----:B------:R-:W4:Y:S04]  /*13250*/  LDL.LU R176, [R1+0x1e8] ;  /* 0x0001e80001b07983 */ /* 0x000f280000300800 */
[----:B------:R-:W4:Y:S04]  /*13260*/  LDL.LU R174, [R1+0x1bc] ;  /* 0x0001bc0001ae7983 */ /* 0x000f280000300800 */
[----:B------:R-:W4:Y:S04]  /*13270*/  LDL.LU R172, [R1+0x1e0] ;  /* 0x0001e00001ac7983 */ /* 0x000f280000300800 */
[----:B------:R-:W4:Y:S04]  /*13280*/  LDL.LU R151, [R1+0x1b4] ;  /* 0x0001b40001977983 */ /* 0x000f280000300800 */
[----:B------:R-:W4:Y:S04]  /*13290*/  LDL.LU R150, [R1+0x1d8] ;  /* 0x0001d80001967983 */ /* 0x000f280000300800 */
[----:B------:R-:W4:Y:S01]  /*132a0*/  LDL.LU R138, [R1+0x1ac] ;  /* 0x0001ac00018a7983 */ /* 0x000f220000300800 */
[----:B------:R-:W-:-:S03]  /*132b0*/  IMAD.X R160, R160, 0x1, R104, P1 ;  /* 0x00000001a0a07824 */ /* 0x000fc600008e0668 */
[----:B------:R-:W4:Y:S04]  /*132c0*/  LDL.LU R137, [R1+0x1d0] ;  /* 0x0001d00001897983 */ /* 0x000f280000300800 */
[----:B------:R-:W4:Y:S04]  /*132d0*/  LDL.LU R155, [R1+0x1a4] ;  /* 0x0001a400019b7983 */ /* 0x000f280000300800 */
[----:B------:R-:W4:Y:S04]  /*132e0*/  LDL.LU R163, [R1+0x1c8] ;  /* 0x0001c80001a37983 */ /* 0x000f280000300800 */
[----:B0-----:R-:W4:Y:S04]  /*132f0*/  LDL.LU R225, [R1+0x19c] ;  /* 0x00019c0001e17983 */ /* 0x001f280000300800 */
[----:B-1----:R-:W4:Y:S04]  /*13300*/  LDL.LU R227, [R1+0x1c0] ;  /* 0x0001c00001e37983 */ /* 0x002f280000300800 */
[----:B------:R0:W-:Y:S04]  /*13310*/  STL [R1+0x220], R160 ;  /* 0x000220a001007387 */ /* 0x0001e80000100800 */
[----:B0-----:R-:W4:Y:S01]  /*13320*/  LDL.LU R160, [R1+0x194] ;  /* 0x0001940001a07983 */ /* 0x001f220000300800 */
[----:B-----5:R-:W-:-:S05]  /*13330*/  IADD3 R161, P1, R161, R105, RZ ;  /* 0x00000069a1a17210 */ /* 0x020fca0007f3e0ff */
[----:B------:R0:W-:Y:S04]  /*13340*/  STL [R1+0x1f4], R161 ;  /* 0x0001f4a101007387 */ /* 0x0001e80000100800 */
[----:B0-----:R-:W5:Y:S01]  /*13350*/  LDL.LU R161, [R1+0x1b8] ;  /* 0x0001b80001a17983 */ /* 0x001f620000300800 */
[----:B------:R-:W-:-:S09]  /*13360*/  UIADD3.64 UR36, UR28, 0x180, URZ ;  /* 0x000001801c247897 */ /* 0x000fd2000fffe03f */
[----:B------:R-:W-:Y:S01]  /*13370*/  HGMMA.64x32x16.F32.BF16 R72, gdesc[UR36].tnspA, R72 ;  /* 0x20600000244879f0 */ /* 0x000fe20008701848 */
[----:B------:R-:W-:Y:S02]  /*13380*/  UIADD3.64 UR40, UR28, 0x200, URZ ;  /* 0x000002001c287897 */ /* 0x000fe4000fffe03f */
[----:B------:R-:W-:-:S07]  /*13390*/  UIADD3.64 UR4, UR28, 0x280, URZ ;  /* 0x000002801c047897 */ /* 0x000fce000fffe03f */
[----:B------:R-:W-:Y:S01]  /*133a0*/  HGMMA.64x32x16.F32.BF16 R72, gdesc[UR40].tnspA, R72 ;  /* 0x20600000284879f0 */ /* 0x000fe20008701848 */
[----:B------:R-:W-:Y:S02]  /*133b0*/  UIADD3.64 UR16, UR28, 0x300, URZ ;  /* 0x000003001c107897 */ /* 0x000fe4000fffe03f */
[----:B------:R-:W-:Y:S01]  /*133c0*/  UIADD3.64 UR44, UR28, 0x780, URZ ;  /* 0x000007801c2c7897 */ /* 0x000fe2000fffe03f */
[----:B------:R-:W-:Y:S01]  /*133d0*/  HGMMA.64x32x16.F32.BF16 R72, gdesc[UR4].tnspA, R72 ;  /* 0x20600000044879f0 */ /* 0x000fe20008701848 */
[----:B--2---:R-:W-:Y:S01]  /*133e0*/  IMAD.X R193, R193, 0x1, R104, P2 ;  /* 0x00000001c1c17824 */ /* 0x004fe200010e0668 */
[----:B------:R-:W-:-:S04]  /*133f0*/  UIADD3.64 UR12, UR28, 0x800, URZ ;  /* 0x000008001c0c7897 */ /* 0x000fc8000fffe03f */
[----:B------:R0:W-:Y:S01]  /*13400*/  STL [R1+0x218], R193 ;  /* 0x000218c101007387 */ /* 0x0001e20000100800 */
[----:B------:R-:W-:Y:S01]  /*13410*/  HGMMA.64x32x16.F32.BF16 R72, gdesc[UR16].tnspA, R72 ;  /* 0x20600000104879f0 */ /* 0x000fe20008701848 */
[-C--:B---3--:R-:W-:Y:S02]  /*13420*/  IADD3 R195, P2, R195, R105.reuse, RZ ;  /* 0x00000069c3c37210 */ /* 0x088fe40007f5e0ff */
[----:B0-----:R-:W2:Y:S01]  /*13430*/  LDL.LU R193, [R1+0x18c] ;  /* 0x00018c0001c17983 */ /* 0x001ea20000300800 */
[----:B------:R-:W-:Y:S01]  /*13440*/  HGMMA.64x32x16.F32.BF16 R56, gdesc[UR44].tnspA, R56 ;  /* 0x206000002c3879f0 */ /* 0x000fe20008701838 */
[--C-:B----4-:R-:W-:Y:S01]  /*13450*/  IMAD.X R182, R182, 0x1, R104.reuse, P3 ;  /* 0x00000001b6b67824 */ /* 0x110fe200018e0668 */
[-C--:B------:R-:W-:Y:S01]  /*13460*/  IADD3 R153, P3, R153, R105.reuse, RZ ;  /* 0x0000006999997210 */ /* 0x080fe20007f7e0ff */
[----:B------:R0:W-:Y:S01]  /*13470*/  STL [R1+0x1ec], R195 ;  /* 0x0001ecc301007387 */ /* 0x0001e20000100800 */
[----:B------:R-:W-:Y:S01]  /*13480*/  IADD3.X R152, R152, R104, RZ, P4, !PT ;  /* 0x0000006898987210 */ /* 0x000fe200027fe4ff */
[--C-:B------:R-:W-:Y:S01]  /*13490*/  IMAD.X R139, R139, 0x1, R104.reuse, P5 ;  /* 0x000000018b8b7824 */ /* 0x100fe200028e0668 */
[-C--:B------:R-:W-:Y:S01]  /*134a0*/  IADD3 R140, P4, R140, R105.reuse, RZ ;  /* 0x000000698c8c7210 */ /* 0x080fe20007f9e0ff */
[----:B------:R-:W-:Y:S01]  /*134b0*/  IMAD.X R191, R191, 0x1, R104, P6 ;  /* 0x00000001bfbf7824 */ /* 0x000fe200030e0668 */
[-C--:B------:R-:W-:Y:S01]  /*134c0*/  IADD3 R189, P5, R189, R105.reuse, RZ ;  /* 0x00000069bdbd7210 */ /* 0x080fe20007fbe0ff */
[----:B------:R-:W-:Y:S01]  /*134d0*/  UMOV UR14, UR30 ;  /* 0x0000001e000e7c82 */ /* 0x000fe20008000000 */
[----:B------:R-:W-:Y:S01]  /*134e0*/  UMOV UR15, UR31 ;  /* 0x0000001f000f7c82 */ /* 0x000fe20008000000 */
[----:B0-----:R-:W3:Y:S01]  /*134f0*/  LDL.LU R195, [R1+0x1b0] ;  /* 0x0001b00001c37983 */ /* 0x001ee20000300800 */
        /* <DEDUP_REMOVED lines=20> */
[----:B------:R-:W-:Y:S03]  /*13640*/  HGMMA.64x32x16.F32.BF16 R56, gdesc[UR12].tnspA, R56 ;  /* 0x206000000c3879f0 */ /* 0x000fe60008701838 */
[----:B------:R-:W-:Y:S01]  /*13650*/  STL [R1+0x1e8], R176 ;  /* 0x0001e8b001007387 */ /* 0x000fe20000100800 */
[----:B------:R-:W-:Y:S01]  /*13660*/  IMAD.X R163, R163, 0x1, R104, P6 ;  /* 0x00000001a3a37824 */ /* 0x000fe200030e0668 */
[-C--:B------:R-:W-:Y:S02]  /*13670*/  IADD3 R225, P6, R225, R105.reuse, RZ ;  /* 0x00000069e1e17210 */ /* 0x080fe40007fde0ff */
[----:B------:R-:W-:Y:S01]  /*13680*/  STL [R1+0x1bc], R174 ;  /* 0x0001bcae01007387 */ /* 0x000fe20000100800 */
[----:B------:R-:W-:-:S03]  /*13690*/  IADD3 R155, P5, R155, R105, RZ ;  /* 0x000000699b9b7210 */ /* 0x000fc60007fbe0ff */
[----:B------:R-:W-:Y:S01]  /*136a0*/  STL [R1+0x1e0], R172 ;  /* 0x0001e0ac01007387 */ /* 0x000fe20000100800 */
[----:B------:R-:W-:-:S03]  /*136b0*/  IMAD.X R227, R227, 0x1, R104, P1 ;  /* 0x00000001e3e37824 */ /* 0x000fc600008e0668 */
[----:B------:R-:W-:Y:S04]  /*136c0*/  STL [R1+0x1b4], R151 ;  /* 0x0001b49701007387 */ /* 0x000fe80000100800 */
[----:B------:R-:W-:Y:S01]  /*136d0*/  STL [R1+0x1d8], R150 ;  /* 0x0001d89601007387 */ /* 0x000fe20000100800 */
[----:B------:R-:W-:-:S03]  /*136e0*/  IADD3 R160, P1, R160, R105, RZ ;  /* 0x00000069a0a07210 */ /* 0x000fc60007f3e0ff */
[----:B------:R-:W-:Y:S04]  /*136f0*/  STL [R1+0x1ac], R138 ;  /* 0x0001ac8a01007387 */ /* 0x000fe80000100800 */
[----:B------:R-:W-:Y:S04]  /*13700*/  STL [R1+0x1d0], R137 ;  /* 0x0001d08901007387 */ /* 0x000fe80000100800 */
[----:B------:R0:W-:Y:S04]  /*13710*/  STL [R1+0x19c], R225 ;  /* 0x00019ce101007387 */ /* 0x0001e80000100800 */
[----:B------:R-:W-:Y:S04]  /*13720*/  STL [R1+0x1a4], R155 ;  /* 0x0001a49b01007387 */ /* 0x000fe80000100800 */
[----:B0-----:R-:W4:Y:S04]  /*13730*/  LDL.LU R225, [R1+0x184] ;  /* 0x0001840001e17983 */ /* 0x001f280000300800 */
[----:B------:R-:W-:Y:S01]  /*13740*/  STL [R1+0x1c8], R163 ;  /* 0x0001c8a301007387 */ /* 0x000fe20000100800 */
[----:B-----5:R-:W-:-:S03]  /*13750*/  IADD3.X R161, R161, R104, RZ, P2, !PT ;  /* 0x00000068a1a17210 */ /* 0x020fc600017fe4ff */
[----:B------:R0:W-:Y:S04]  /*13760*/  STL [R1+0x1c0], R227 ;  /* 0x0001c0e301007387 */ /* 0x0001e80000100800 */
[----:B0-----:R-:W5:Y:S04]  /*13770*/  LDL.LU R227, [R1+0x1a8] ;  /* 0x0001a80001e37983 */ /* 0x001f680000300800 */
[----:B------:R0:W-:Y:S04]  /*13780*/  STL [R1+0x194], R160 ;  /* 0x000194a001007387 */ /* 0x0001e80000100800 */
[----:B0-----:R-:W5:Y:S04]  /*13790*/  LDL.LU R160, [R1+0x17c] ;  /* 0x00017c0001a07983 */ /* 0x001f680000300800 */
[----:B------:R0:W-:Y:S04]  /*137a0*/  STL [R1+0x1b8], R161 ;  /* 0x0001b8a101007387 */ /* 0x0001e80000100800 */
[----:B0-----:R-:W5:Y:S01]  /*137b0*/  LDL.LU R161, [R1+0x1a0] ;  /* 0x0001a00001a17983 */ /* 0x001f620000300800 */
[----:B------:R-:W-:-:S09]  /*137c0*/  UIADD3.64 UR8, UR28, 0x880, URZ ;  /* 0x000008801c087897 */ /* 0x000fd2000fffe03f */
[----:B------:R-:W-:Y:S01]  /*137d0*/  HGMMA.64x32x16.F32.BF16 R56, gdesc[UR8].tnspA, R56 ;  /* 0x20600000083879f0 */ /* 0x000fe20008701838 */
[----:B------:R-:W-:Y:S02]  /*137e0*/  UIADD3.64 UR32, UR28, 0x900, URZ ;  /* 0x000009001c207897 */ /* 0x000fe4000fffe03f */
[----:B------:R-:W-:-:S07]  /*137f0*/  UIADD3.64 UR36, UR28, 0x980, URZ ;  /* 0x000009801c247897 */ /* 0x000fce000fffe03f */
[----:B------:R-:W-:Y:S01]  /*13800*/  HGMMA.64x32x16.F32.BF16 R56, gdesc[UR32].tnspA, R56 ;  /* 0x20600000203879f0 */ /* 0x000fe20008701838 */
[----:B------:R-:W-:-:S03]  /*13810*/  UIADD3.64 UR40, UR28, 0xa00, URZ ;  /* 0x00000a001c287897 */ /* 0x000fc6000fffe03f */
[----:B------:R-:W-:Y:S01]  /*13820*/  HGMMA.64x32x16.F32.BF16 R56, gdesc[UR36].tnspA, R56 ;  /* 0x20600000243879f0 */ /* 0x000fe20008701838 */
[----:B------:R-:W-:-:S05]  /*13830*/  UIADD3.64 UR4, UR28, 0xa80, URZ ;  /* 0x00000a801c047897 */ /* 0x000fca000fffe03f */
[----:B------:R-:W-:Y:S01]  /*13840*/  HGMMA.64x32x16.F32.BF16 R56, gdesc[UR40].tnspA, R56 ;  /* 0x20600000283879f0 */ /* 0x000fe20008701838 */
[----:B--2---:R-:W-:Y:S01]  /*13850*/  IADD3 R193, P2, R193, R105, RZ ;  /* 0x00000069c1c17210 */ /* 0x004fe20007f5e0ff */
[----:B---3--:R-:W-:-:S04]  /*13860*/  IMAD.X R195, R195, 0x1, R104, P3 ;  /* 0x00000001c3c37824 */ /* 0x008fc800018e0668 */
[----:B------:R0:W-:Y:S04]  /*13870*/  STL [R1+0x18c], R193 ;  /* 0x00018cc101007387 */ /* 0x0001e80000100800 */
[----:B0-----:R-:W2:Y:S04]  /*13880*/  LDL.LU R193, [R1+0x174] ;  /* 0x0001740001c17983 */ /* 0x001ea80000300800 */
[----:B------:R-:W3:Y:S04]  /*13890*/  LDL.LU R184, [R1+0x198] ;  /* 0x0001980001b87983 */ /* 0x000ee80000300800 */
[----:B------:R-:W3:Y:S04]  /*138a0*/  LDL.LU R182, [R1+0x16c] ;  /* 0x00016c0001b67983 */ /* 0x000ee80000300800 */
[----:B------:R-:W3:Y:S04]  /*138b0*/  LDL.LU R153, [R1+0x190] ;  /* 0x0001900001997983 */ /* 0x000ee80000300800 */
[----:B------:R0:W-:Y:S04]  /*138c0*/  STL [R1+0x1b0], R195 ;  /* 0x0001b0c301007387 */ /* 0x0001e80000100800 */
[----:B------:R-:W3:Y:S04]  /*138d0*/  LDL.LU R152, [R1+0x164] ;  /* 0x0001640001987983 */ /* 0x000ee80000300800 */
[----:B------:R-:W3:Y:S04]  /*138e0*/  LDL.LU R140, [R1+0x188] ;  /* 0x00018800018c7983 */ /* 0x000ee80000300800 */
[----:B------:R-:W3:Y:S04]  /*138f0*/  LDL.LU R139, [R1+0x15c] ;  /* 0x00015c00018b7983 */ /* 0x000ee80000300800 */
[----:B------:R-:W3:Y:S04]  /*13900*/  LDL.LU R189, [R1+0x180] ;  /* 0x0001800001bd7983 */ /* 0x000ee80000300800 */
[----:B------:R-:W3:Y:S04]  /*13910*/  LDL.LU R191, [R1+0x154] ;  /* 0x0001540001bf7983 */ /* 0x000ee80000300800 */
[----:B------:R-:W3:Y:S01]  /*13920*/  LDL.LU R221, [R1+0x178] ;  /* 0x0001780001dd7983 */ /* 0x000ee20000300800 */
[----:B------:R-:W-:Y:S03]  /*13930*/  HGMMA.64x32x16.F32.BF16 R56, gdesc[UR4].tnspA, R56 ;  /* 0x20600000043879f0 */ /* 0x000fe60008701838 */
[----:B------:R-:W3:Y:S04]  /*13940*/  LDL.LU R223, [R1+0x144] ;  /* 0x0001440001df7983 */ /* 0x000ee80000300800 */
[----:B------:R-:W3:Y:S04]  /*13950*/  LDL.LU R178, [R1+0x170] ;  /* 0x0001700001b27983 */ /* 0x000ee80000300800 */
[----:B------:R-:W3:Y:S04]  /*13960*/  LDL.LU R176, [R1+0x13c] ;  /* 0x00013c0001b07983 */ /* 0x000ee80000300800 */
[----:B------:R-:W3:Y:S04]  /*13970*/  LDL.LU R174, [R1+0x168] ;  /* 0x0001680001ae7983 */ /* 0x000ee80000300800 */
[----:B------:R-:W3:Y:S04]  /*13980*/  LDL.LU R172, [R1+0x134] ;  /* 0x0001340001ac7983 */ /* 0x000ee80000300800 */
[----:B------:R-:W3:Y:S01]  /*13990*/  LDL.LU R151, [R1+0x160] ;  /* 0x0001600001977983 */ /* 0x000ee20000300800 */
[----:B----4-:R-:W-:-:S03]  /*139a0*/  IADD3 R225, P3, R225, R105, RZ ;  /* 0x00000069e1e17210 */ /* 0x010fc60007f7e0ff */
[----:B------:R-:W4:Y:S04]  /*139b0*/  LDL.LU R150, [R1+0x12c] ;  /* 0x00012c0001967983 */ /* 0x000f280000300800 */
[----:B------:R-:W4:Y:S01]  /*139c0*/  LDL.LU R138, [R1+0x158] ;  /* 0x00015800018a7983 */ /* 0x000f220000300800 */
[----:B-----5:R-:W-:-:S03]  /*139d0*/  IMAD.X R227, R227, 0x1, R104, P4 ;  /* 0x00000001e3e37824 */ /* 0x020fc600020e0668 */
[----:B------:R-:W5:Y:S04]  /*139e0*/  LDL.LU R137, [R1+0x124] ;  /* 0x0001240001897983 */ /* 0x000f680000300800 */
[----:B------:R-:W5:Y:S01]  /*139f0*/  LDL.LU R155, [R1+0x14c] ;  /* 0x00014c00019b7983 */ /* 0x000f620000300800 */
[----:B------:R-:W-:-:S03]  /*13a00*/  IADD3 R160, P4, R160, R105, RZ ;  /* 0x00000069a0a07210 */ /* 0x000fc60007f9e0ff */
[----:B------:R-:W5:Y:S04]  /*13a10*/  LDL.LU R163, [R1+0x11c] ;  /* 0x00011c0001a37983 */ /* 0x000f680000300800 */
[----:B0-----:R-:W5:Y:S04]  /*13a20*/  LDL.LU R195, [R1+0x140] ;  /* 0x0001400001c37983 */ /* 0x001f680000300800 */
[----:B------:R0:W-:Y:S01]  /*13a30*/  STL [R1+0x184], R225 ;  /* 0x000184e101007387 */ /* 0x0001e20000100800 */
[----:B------:R-:W-:-:S03]  /*13a40*/  IMAD.X R161, R161, 0x1, R104, P5 ;  /* 0x00000001a1a17824 */ /* 0x000fc600028e0668 */
[----:B0-----:R-:W5:Y:S04]  /*13a50*/  LDL.LU R225, [R1+0x114] ;  /* 0x0001140001e17983 */ /* 0x001f680000300800 */
[----:B------:R0:W-:Y:S04]  /*13a60*/  STL [R1+0x1a8], R227 ;  /* 0x0001a8e301007387 */ /* 0x0001e80000100800 */
[----:B0-----:R-:W5:Y:S04]  /*13a70*/  LDL.LU R227, [R1+0x138] ;  /* 0x0001380001e37983 */ /* 0x001f680000300800 */
[----:B------:R0:W-:Y:S04]  /*13a80*/  STL [R1+0x17c], R160 ;  /* 0x00017ca001007387 */ /* 0x0001e80000100800 */
[----:B0-----:R-:W5:Y:S04]  /*13a90*/  LDL.LU R160, [R1+0x104] ;  /* 0x0001040001a07983 */ /* 0x001f680000300800 */
[----:B------:R0:W-:Y:S04]  /*13aa0*/  STL [R1+0x1a0], R161 ;  /* 0x0001a0a101007387 */ /* 0x0001e80000100800 */
[----:B0-----:R-:W5:Y:S01]  /*13ab0*/  LDL.LU R161, [R1+0x130] ;  /* 0x0001300001a17983 */ /* 0x001f620000300800 */
[----:B------:R-:W-:-:S02]  /*13ac0*/  UIADD3.64 UR16, UR28, 0xb00, URZ ;  /* 0x00000b001c107897 */ /* 0x000fc4000fffe03f */
[----:B------:R-:W-:-:S07]  /*13ad0*/  UIADD3.64 UR44, UR28, 0xf80, URZ ;  /* 0x00000f801c2c7897 */ /* 0x000fce000fffe03f */
[----:B------:R-:W-:Y:S04]  /*13ae0*/  HGMMA.64x32x16.F32.BF16 R56, gdesc[UR16].tnspA, R56 ;  /* 0x20600000103879f0 */ /* 0x000fe80008701838 */
[----:B------:R-:W-:Y:S01]  /*13af0*/  HGMMA.64x32x16.F32.BF16 R40, gdesc[UR44].tnspA, R40 ;  /* 0x206000002c2879f0 */ /* 0x000fe20008701828 */
[----:B------:R-:W-:Y:S01]  /*13b00*/  UIADD3.64 UR12, UR28, 0x1000, URZ ;  /* 0x000010001c0c7897 */ /* 0x000fe2000fffe03f */
[----:B------:R-:W-:Y:S01]  /*13b10*/  UMOV UR14, UR30 ;  /* 0x0000001e000e7c82 */ /* 0x000fe20008000000 */
[----:B------:R-:W-:Y:S01]  /*13b20*/  UMOV UR15, UR31 ;  /* 0x0000001f000f7c82 */ /* 0x000fe20008000000 */
[----:B------:R-:W-:-:S06]  /*13b30*/  UIADD3.64 UR8, UR28, 0x1080, URZ ;  /* 0x000010801c087897 */ /* 0x000fcc000fffe03f */
[----:B------:R-:W-:Y:S01]  /*13b40*/  HGMMA.64x32x16.F32.BF16 R40, gdesc[UR12].tnspA, R40 ;  /* 0x206000000c2879f0 */ /* 0x000fe20008701828 */
[----:B------:R-:W-:-:S03]  /*13b50*/  UIADD3.64 UR32, UR28, 0x1100, URZ ;  /* 0x000011001c207897 */ /* 0x000fc6000fffe03f */
[----:B------:R-:W-:Y:S01]  /*13b60*/  HGMMA.64x32x16.F32.BF16 R40, gdesc[UR8].tnspA, R40 ;  /* 0x20600000082879f0 */ /* 0x000fe20008701828 */
[----:B------:R-:W-:-:S05]  /*13b70*/  UIADD3.64 UR36, UR28, 0x1180, URZ ;  /* 0x000011801c247897 */ /* 0x000fca000fffe03f */
[----:B------:R-:W-:Y:S01]  /*13b80*/  HGMMA.64x32x16.F32.BF16 R40, gdesc[UR32].tnspA, R40 ;  /* 0x20600000202879f0 */ /* 0x000fe20008701828 */
[-C--:B--2---:R-:W-:Y:S01]  /*13b90*/  IADD3 R193, P5, R193, R105.reuse, RZ ;  /* 0x00000069c1c17210 */ /* 0x084fe20007fbe0ff */
[--C-:B---3--:R-:W-:Y:S01]  /*13ba0*/  IMAD.X R184, R184, 0x1, R104.reuse, P6 ;  /* 0x00000001b8b87824 */ /* 0x108fe200030e0668 */
[-C--:B------:R-:W-:Y:S02]  /*13bb0*/  IADD3 R182, P6, R182, R105.reuse, RZ ;  /* 0x00000069b6b67210 */ /* 0x080fe40007fde0ff */
[----:B------:R-:W-:Y:S01]  /*13bc0*/  IADD3.X R153, R153, R104, RZ, P1, !PT ;  /* 0x0000006899997210 */ /* 0x000fe20000ffe4ff */
[----:B------:R0:W-:Y:S01]  /*13bd0*/  STL [R1+0x174], R193 ;  /* 0x000174c101007387 */ /* 0x0001e20000100800 */
[-C--:B------:R-:W-:Y:S01]  /*13be0*/  IADD3 R152, P1, R152, R105.reuse, RZ ;  /* 0x0000006998987210 */ /* 0x080fe20007f3e0ff */
[--C-:B------:R-:W-:Y:S01]  /*13bf0*/  IMAD.X R140, R140, 0x1, R104.reuse, P2 ;  /* 0x000000018c8c7824 */ /* 0x100fe200010e0668 */
[-C--:B------:R-:W-:Y:S01]  /*13c00*/  IADD3 R139, P2, R139, R105.reuse, RZ ;  /* 0x000000698b8b7210 */ /* 0x080fe20007f5e0ff */
[--C-:B------:R-:W-:Y:S01]  /*13c10*/  IMAD.X R189, R189, 0x1, R104.reuse, P3 ;  /* 0x00000001bdbd7824 */ /* 0x100fe200018e0668 */
[-C--:B------:R-:W-:Y:S01]  /*13c20*/  IADD3 R191, P3, R191, R105.reuse, RZ ;  /* 0x00000069bfbf7210 */ /* 0x080fe20007f7e0ff */
[----:B------:R-:W-:Y:S01]  /*13c30*/  IMAD.X R221, R221, 0x1, R104, P4 ;  /* 0x00000001dddd7824 */ /* 0x000fe200020e0668 */
[----:B0-----:R-:W2:Y:S04]  /*13c40*/  LDL.LU R193, [R1+0xfc] ;  /* 0x0000fc0001c17983 */ /* 0x001ea80000300800 */
        /* <DEDUP_REMOVED lines=13> */
[----:B----4-:R-:W-:-:S03]  /*13d20*/  IADD3 R150, P1, R150, R105, RZ ;  /* 0x0000006996967210 */ /* 0x010fc60007f3e0ff */
[----:B------:R-:W-:Y:S01]  /*13d30*/  STL [R1+0x154], R191 ;  /* 0x000154bf01007387 */ /* 0x000fe20000100800 */
[----:B------:R-:W-:Y:S03]  /*13d40*/  HGMMA.64x32x16.F32.BF16 R40, gdesc[UR36].tnspA, R40 ;  /* 0x20600000242879f0 */ /* 0x000fe60008701828 */
[----:B------:R-:W-:Y:S01]  /*13d50*/  STL [R1+0x178], R221 ;  /* 0x000178dd01007387 */ /* 0x000fe20000100800 */
[----:B------:R-:W-:-:S03]  /*13d60*/  IMAD.X R138, R138, 0x1, R104, P2 ;  /* 0x000000018a8a7824 */ /* 0x000fc600010e0668 */
[----:B------:R-:W-:Y:S01]  /*13d70*/  STL [R1+0x144], R223 ;  /* 0x000144df01007387 */ /* 0x000fe20000100800 */
[----:B-----5:R-:W-:-:S03]  /*13d80*/  IADD3 R137, P2, R137, R105, RZ ;  /* 0x0000006989897210 */ /* 0x020fc60007f5e0ff */
[----:B------:R-:W-:Y:S01]  /*13d90*/  STL [R1+0x170], R178 ;  /* 0x000170b201007387 */ /* 0x000fe20000100800 */
[----:B------:R-:W-:-:S03]  /*13da0*/  IMAD.X R195, R195, 0x1, R104, P4 ;  /* 0x00000001c3c37824 */ /* 0x000fc600020e0668 */
[----:B------:R-:W-:Y:S01]  /*13db0*/  STL [R1+0x13c], R176 ;  /* 0x00013cb001007387 */ /* 0x000fe20000100800 */
[----:B------:R-:W-:-:S03]  /*13dc0*/  IMAD.X R155, R155, 0x1, R104, P3 ;  /* 0x000000019b9b7824 */ /* 0x000fc600018e0668 */
[----:B------:R-:W-:Y:S01]  /*13dd0*/  STL [R1+0x168], R174 ;  /* 0x000168ae01007387 */ /* 0x000fe20000100800 */
[----:B------:R-:W-:-:S03]  /*13de0*/  IADD3 R163, P3, R163, R105, RZ ;  /* 0x00000069a3a37210 */ /* 0x000fc60007f7e0ff */
[----:B------:R-:W-:Y:S01]  /*13df0*/  STL [R1+0x134], R172 ;  /* 0x000134ac01007387 */ /* 0x000fe20000100800 */
[----:B------:R-:W-:-:S03]  /*13e00*/  IADD3 R225, P4, R225, R105, RZ ;  /* 0x00000069e1e17210 */ /* 0x000fc60007f9e0ff */
[----:B------:R-:W-:Y:S04]  /*13e10*/  STL [R1+0x160], R151 ;  /* 0x0001609701007387 */ /* 0x000fe80000100800 */
[----:B------:R-:W-:Y:S01]  /*13e20*/  STL [R1+0x12c], R150 ;  /* 0x00012c9601007387 */ /* 0x000fe20000100800 */
[----:B------:R-:W-:-:S03]  /*13e30*/  IADD3.X R227, R227, R104, RZ, P5, !PT ;  /* 0x00000068e3e37210 */ /* 0x000fc60002ffe4ff */
[----:B------:R-:W-:Y:S04]  /*13e40*/  STL [R1+0x158], R138 ;  /* 0x0001588a01007387 */ /* 0x000fe80000100800 */
[----:B------:R-:W-:Y:S01]  /*13e50*/  STL [R1+0x124], R137 ;  /* 0x0001248901007387 */ /* 0x000fe20000100800 */
[----:B------:R-:W-:-:S03]  /*13e60*/  IADD3 R160, P5, R160, R105, RZ ;  /* 0x00000069a0a07210 */ /* 0x000fc60007fbe0ff */
[----:B------:R0:W-:Y:S04]  /*13e70*/  STL [R1+0x140], R195 ;  /* 0x000140c301007387 */ /* 0x0001e80000100800 */
[----:B------:R-:W-:Y:S01]  /*13e80*/  STL [R1+0x14c], R155 ;  /* 0x00014c9b01007387 */ /* 0x000fe20000100800 */
[----:B------:R-:W-:-:S03]  /*13e90*/  IMAD.X R161, R161, 0x1, R104, P6 ;  /* 0x00000001a1a17824 */ /* 0x000fc600030e0668 */
[----:B0-----:R-:W3:Y:S04]  /*13ea0*/  LDL.LU R195, [R1+0x128] ;  /* 0x0001280001c37983 */ /* 0x001ee80000300800 */
[----:B------:R-:W-:Y:S04]  /*13eb0*/  STL [R1+0x11c], R163 ;  /* 0x00011ca301007387 */ /* 0x000fe80000100800 */
[----:B------:R0:W-:Y:S04]  /*13ec0*/  STL [R1+0x114], R225 ;  /* 0x000114e101007387 */ /* 0x0001e80000100800 */
[----:B0-----:R-:W4:Y:S04]  /*13ed0*/  LDL.LU R225, [R1+0xf4] ;  /* 0x0000f40001e17983 */ /* 0x001f280000300800 */
[----:B------:R0:W-:Y:S04]  /*13ee0*/  STL [R1+0x138], R227 ;  /* 0x000138e301007387 */ /* 0x0001e80000100800 */
[----:B0-----:R-:W5:Y:S04]  /*13ef0*/  LDL.LU R227, [R1+0x120] ;  /* 0x0001200001e37983 */ /* 0x001f680000300800 */
[----:B------:R0:W-:Y:S04]  /*13f00*/  STL [R1+0x104], R160 ;  /* 0x000104a001007387 */ /* 0x0001e80000100800 */
[----:B0-----:R-:W5:Y:S04]  /*13f10*/  LDL.LU R160, [R1+0xec] ;  /* 0x0000ec0001a07983 */ /* 0x001f680000300800 */
[----:B------:R0:W-:Y:S04]  /*13f20*/  STL [R1+0x130], R161 ;  /* 0x000130a101007387 */ /* 0x0001e80000100800 */
[----:B0-----:R-:W5:Y:S01]  /*13f30*/  LDL.LU R161, [R1+0x118] ;  /* 0x0001180001a17983 */ /* 0x001f620000300800 */
[----:B------:R-:W-:-:S02]  /*13f40*/  UIADD3.64 UR40, UR28, 0x1200, URZ ;  /* 0x000012001c287897 */ /* 0x000fc4000fffe03f */
[----:B------:R-:W-:Y:S01]  /*13f50*/  UIADD3.64 UR4, UR28, 0x1280, URZ ;  /* 0x000012801c047897 */ /* 0x000fe2000fffe03f */
[----:B------:R-:W5:Y:S01]  /*13f60*/  LDL.LU R182, [R1+0xe4] ;  /* 0x0000e40001b67983 */ /* 0x000f620000300800 */
[----:B------:R-:W-:Y:S02]  /*13f70*/  UIADD3.64 UR16, UR28, 0x1300, URZ ;  /* 0x000013001c107897 */ /* 0x000fe4000fffe03f */
[----:B------:R-:W-:Y:S01]  /*13f80*/  UIADD3.64 UR44, UR28, 0x1780, URZ ;  /* 0x000017801c2c7897 */ /* 0x000fe2000fffe03f */
[----:B------:R-:W5:Y:S02]  /*13f90*/  LDL.LU R153, [R1+0x10c] ;  /* 0x00010c0001997983 */ /* 0x000f640000300800 */
[----:B------:R-:W-:Y:S01]  /*13fa0*/  HGMMA.64x32x16.F32.BF16 R40, gdesc[UR40].tnspA, R40 ;  /* 0x20600000282879f0 */ /* 0x000fe20008701828 */
[----:B------:R-:W-:Y:S01]  /*13fb0*/  UIADD3.64 UR12, UR28, 0x1800, URZ ;  /* 0x000018001c0c7897 */ /* 0x000fe2000fffe03f */
[----:B------:R-:W5:Y:S02]  /*13fc0*/  LDL.LU R152, [R1+0xdc] ;  /* 0x0000dc0001987983 */ /* 0x000f640000300800 */
[----:B------:R-:W-:Y:S01]  /*13fd0*/  HGMMA.64x32x16.F32.BF16 R40, gdesc[UR4].tnspA, R40 ;  /* 0x20600000042879f0 */ /* 0x000fe20008701828 */
[----:B------:R-:W-:-:S03]  /*13fe0*/  UMOV UR14, UR30 ;  /* 0x0000001e000e7c82 */ /* 0x000fc60008000000 */
[----:B------:R-:W-:Y:S04]  /*13ff0*/  HGMMA.64x32x16.F32.BF16 R40, gdesc[UR16].tnspA, R40 ;  /* 0x20600000102879f0 */ /* 0x000fe80008701828 */
[----:B------:R-:W-:Y:S01]  /*14000*/  HGMMA.64x32x16.F32.BF16 R24, gdesc[UR44].tnspA, R24 ;  /* 0x206000002c1879f0 */ /* 0x000fe20008701818 */
[----:B------:R-:W-:Y:S01]  /*14010*/  UMOV UR15, UR31 ;  /* 0x0000001f000f7c82 */ /* 0x000fe20008000000 */
[----:B------:R-:W-:Y:S02]  /*14020*/  UIADD3.64 UR8, UR28, 0x1880, URZ ;  /* 0x000018801c087897 */ /* 0x000fe4000fffe03f */
[----:B------:R-:W-:Y:S01]  /*14030*/  HGMMA.64x32x16.F32.BF16 R24, gdesc[UR12].tnspA, R24 ;  /* 0x206000000c1879f0 */ /* 0x000fe20008701818 */
[----:B--2---:R-:W-:-:S05]  /*14040*/  IADD3 R193, P6, R193, R105, RZ ;  /* 0x00000069c1c17210 */ /* 0x004fca0007fde0ff */
[----:B------:R0:W-:Y:S04]  /*14050*/  STL [R1+0xfc], R193 ;  /* 0x0000fcc101007387 */ /* 0x0001e80000100800 */
[----:B------:R-:W2:Y:S04]  /*14060*/  LDL.LU R140, [R1+0x100] ;  /* 0x00010000018c7983 */ /* 0x000ea80000300800 */
        /* <DEDUP_REMOVED lines=8> */
[----:B------:R-:W2:Y:S01]  /*140f0*/  LDL.LU R172, [R1+0xac] ;  /* 0x0000ac0001ac7983 */ /* 0x000ea20000300800 */
[----:B---3--:R-:W-:-:S03]  /*14100*/  IMAD.X R195, R195, 0x1, R104, P1 ;  /* 0x00000001c3c37824 */ /* 0x008fc600008e0668 */
[----:B------:R-:W3:Y:S04]  /*14110*/  LDL.LU R151, [R1+0xd8] ;  /* 0x0000d80001977983 */ /* 0x000ee80000300800 */
[----:B------:R-:W3:Y:S04]  /*14120*/  LDL.LU R150, [R1+0xa4] ;  /* 0x0000a40001967983 */ /* 0x000ee80000300800 */
[----:B------:R-:W3:Y:S01]  /*14130*/  LDL.LU R138, [R1+0xd0] ;  /* 0x0000d000018a7983 */ /* 0x000ee20000300800 */
[----:B------:R-:W-:Y:S03]  /*14140*/  HGMMA.64x32x16.F32.BF16 R24, gdesc[UR8].tnspA, R24 ;  /* 0x20600000081879f0 */ /* 0x000fe60008701818 */
[----:B------:R-:W3:Y:S01]  /*14150*/  LDL.LU R137, [R1+0x9c] ;  /* 0x00009c0001897983 */ /* 0x000ee20000300800 */
[----:B----4-:R-:W-:-:S03]  /*14160*/  IADD3 R225, P1, R225, R105, RZ ;  /* 0x00000069e1e17210 */ /* 0x010fc60007f3e0ff */
[----:B------:R-:W4:Y:S04]  /*14170*/  LDL.LU R155, [R1+0xc0] ;  /* 0x0000c000019b7983 */ /* 0x000f280000300800 */
[----:B------:R-:W4:Y:S04]  /*14180*/  LDL.LU R163, [R1+0x94] ;  /* 0x0000940001a37983 */ /* 0x000f280000300800 */
[----:B0-----:R-:W4:Y:S01]  /*14190*/  LDL.LU R193, [R1+0xb8] ;  /* 0x0000b80001c17983 */ /* 0x001f220000300800 */
[----:B-----5:R-:W-:-:S03]  /*141a0*/  IMAD.X R227, R227, 0x1, R104, P2 ;  /* 0x00000001e3e37824 */ /* 0x020fc600010e0668 */
[----:B------:R0:W-:Y:S04]  /*141b0*/  STL [R1+0x128], R195 ;  /* 0x000128c301007387 */ /* 0x0001e80000100800 */
[----:B0-----:R-:W5:Y:S01]  /*141c0*/  LDL.LU R195, [R1+0xb0] ;  /* 0x0000b00001c37983 */ /* 0x001f620000300800 */
[----:B------:R-:W-:-:S03]  /*141d0*/  IADD3 R160, P2, R160, R105, RZ ;  /* 0x00000069a0a07210 */ /* 0x000fc60007f5e0ff */
[----:B------:R0:W-:Y:S04]  /*141e0*/  STL [R1+0xf4], R225 ;  /* 0x0000f4e101007387 */ /* 0x0001e80000100800 */
[----:B0-----:R-:W5:Y:S01]  /*141f0*/  LDL.LU R225, [R1+0xa8] ;  /* 0x0000a80001e17983 */ /* 0x001f620000300800 */
[----:B------:R-:W-:-:S03]  /*14200*/  IMAD.X R161, R161, 0x1, R104, P3 ;  /* 0x00000001a1a17824 */ /* 0x000fc600018e0668 */
        /* <DEDUP_REMOVED lines=13> */
[----:B------:R-:W-:Y:S01]  /*142e0*/  UMOV UR22, UR6 ;  /* 0x0000000600167c82 */ /* 0x000fe20008000000 */
[----:B------:R-:W-:Y:S01]  /*142f0*/  UMOV UR23, UR7 ;  /* 0x0000000700177c82 */ /* 0x000fe20008000000 */
[----:B------:R-:W-:-:S03]  /*14300*/  UIADD3.64 UR24, UR28, 0x1b00, URZ ;  /* 0x00001b001c187897 */ /* 0x000fc6000fffe03f */
[----:B------:R-:W-:Y:S01]  /*14310*/  HGMMA.64x32x16.F32.BF16 R24, gdesc[UR20].tnspA, R24 ;  /* 0x20600000141879f0 */ /* 0x000fe20008701818 */
[----:B------:R-:W-:Y:S01]  /*14320*/  UMOV UR26, UR18 ;  /* 0x00000012001a7c82 */ /* 0x000fe20008000000 */
[----:B------:R-:W-:Y:S01]  /*14330*/  UMOV UR27, UR19 ;  /* 0x00000013001b7c82 */ /* 0x000fe20008000000 */
[-C--:B------:R-:W-:Y:S02]  /*14340*/  IADD3 R182, P3, R182, R105.reuse, RZ ;  /* 0x00000069b6b67210 */ /* 0x080fe40007f7e0ff */
[----:B------:R-:W-:Y:S01]  /*14350*/  IADD3.X R153, R153, R104, RZ, P4, !PT ;  /* 0x0000006899997210 */ /* 0x000fe200027fe4ff */
[--C-:B--2---:R-:W-:Y:S01]  /*14360*/  IMAD.X R140, R140, 0x1, R104.reuse, P5 ;  /* 0x000000018c8c7824 */ /* 0x104fe200028e0668 */
[-C--:B------:R-:W-:Y:S01]  /*14370*/  IADD3 R152, P4, R152, R105.reuse, RZ ;  /* 0x0000006998987210 */ /* 0x080fe20007f9e0ff */
[----:B------:R0:W-:Y:S01]  /*14380*/  STL [R1+0xe4], R182 ;  /* 0x0000e4b601007387 */ /* 0x0001e20000100800 */
[-C--:B------:R-:W-:Y:S01]  /*14390*/  IADD3 R139, P5, R139, R105.reuse, RZ ;  /* 0x000000698b8b7210 */ /* 0x080fe20007fbe0ff */
[--C-:B------:R-:W-:Y:S01]  /*143a0*/  IMAD.X R189, R189, 0x1, R104.reuse, P6 ;  /* 0x00000001bdbd7824 */ /* 0x100fe200030e0668 */
[-C--:B------:R-:W-:Y:S01]  /*143b0*/  IADD3 R191, P6, R191, R105.reuse, RZ ;  /* 0x00000069bfbf7210 */ /* 0x080fe20007fde0ff */
[----:B------:R0:W-:Y:S01]  /*143c0*/  STL [R1+0x10c], R153 ;  /* 0x00010c9901007387 */ /* 0x0001e20000100800 */
[----:B------:R-:W-:Y:S01]  /*143d0*/  IMAD.X R221, R221, 0x1, R104, P1 ;  /* 0x00000001dddd7824 */ /* 0x000fe200008e0668 */
[----:B------:R-:W-:-:S02]  /*143e0*/  IADD3 R223, P1, R223, R105, RZ ;  /* 0x00000069dfdf7210 */ /* 0x000fc40007f3e0ff */
[----:B------:R0:W-:Y:S01]  /*143f0*/  STL [R1+0xdc], R152 ;  /* 0x0000dc9801007387 */ /* 0x0001e20000100800 */
[----:B------:R-:W-:Y:S01]  /*14400*/  IMAD.X R178, R178, 0x1, R104, P2 ;  /* 0x00000001b2b27824 */ /* 0x000fe200010e0668 */
[----:B------:R-:W-:Y:S02]  /*14410*/  IADD3 R176, P2, R176, R105, RZ ;  /* 0x00000069b0b07210 */ /* 0x000fe40007f5e0ff */
[----:B------:R0:W-:Y:S01]  /*14420*/  STL [R1+0x100], R140 ;  /* 0x0001008c01007387 */ /* 0x0001e20000100800 */
[----:B------:R-:W-:-:S03]  /*14430*/  IADD3.X R174, R174, R104, RZ, P3, !PT ;  /* 0x00000068aeae7210 */ /* 0x000fc60001ffe4ff */
[----:B------:R0:W-:Y:S01]  /*14440*/  STL [R1+0xd4], R139 ;  /* 0x0000d48b01007387 */ /* 0x0001e20000100800 */
[----:B------:R-:W-:-:S03]  /*14450*/  IADD3 R172, P3, R172, R105, RZ ;  /* 0x00000069acac7210 */ /* 0x000fc60007f7e0ff */
[----:B------:R0:W-:Y:S01]  /*14460*/  STL [R1+0xf8], R189 ;  /* 0x0000f8bd01007387 */ /* 0x0001e20000100800 */
[----:B---3--:R-:W-:-:S03]  /*14470*/  IMAD.X R151, R151, 0x1, R104, P4 ;  /* 0x0000000197977824 */ /* 0x008fc600020e0668 */
[----:B------:R0:W-:Y:S01]  /*14480*/  STL [R1+0xc8], R191 ;  /* 0x0000c8bf01007387 */ /* 0x0001e20000100800 */
[----:B------:R-:W-:Y:S03]  /*14490*/  HGMMA.64x32x16.F32.BF16 R24, gdesc[UR24].tnspA, R24, gsb0 ;  /* 0x20600000181879f0 */ /* 0x000fe60008001818 */
[----:B------:R0:W-:Y:S01]  /*144a0*/  STL [R1+0xf0], R221 ;  /* 0x0000f0dd01007387 */ /* 0x0001e20000100800 */
[-C--:B------:R-:W-:Y:S01]  /*144b0*/  IADD3 R150, P4, R150, R105.reuse, RZ ;  /* 0x0000006996967210 */ /* 0x080fe20007f9e0ff */
[----:B------:R-:W-:Y:S02]  /*144c0*/  IMAD.X R138, R138, 0x1, R104, P5 ;  /* 0x000000018a8a7824 */ /* 0x000fe400028e0668 */
[----:B------:R0:W-:Y:S01]  /*144d0*/  STL [R1+0xbc], R223 ;  /* 0x0000bcdf01007387 */ /* 0x0001e20000100800 */
[----:B------:R-:W-:-:S03]  /*144e0*/  IADD3 R137, P5, R137, R105, RZ ;  /* 0x0000006989897210 */ /* 0x000fc60007fbe0ff */
[----:B------:R0:W-:Y:S01]  /*144f0*/  STL [R1+0xe8], R178 ;  /* 0x0000e8b201007387 */ /* 0x0001e20000100800 */
[----:B----4-:R-:W-:-:S03]  /*14500*/  IMAD.X R155, R155, 0x1, R104, P6 ;  /* 0x000000019b9b7824 */ /* 0x010fc600030e0668 */
[----:B------:R0:W-:Y:S01]  /*14510*/  STL [R1+0xb4], R176 ;  /* 0x0000b4b001007387 */ /* 0x0001e20000100800 */
[----:B------:R-:W-:-:S03]  /*14520*/  IADD3 R163, P6, R163, R105, RZ ;  /* 0x00000069a3a37210 */ /* 0x000fc60007fde0ff */
[----:B------:R0:W-:Y:S01]  /*14530*/  STL [R1+0xe0], R174 ;  /* 0x0000e0ae01007387 */ /* 0x0001e20000100800 */
[----:B------:R-:W-:-:S03]  /*14540*/  IMAD.X R193, R193, 0x1, R104, P1 ;  /* 0x00000001c1c17824 */ /* 0x000fc600008e0668 */
[----:B------:R0:W-:Y:S01]  /*14550*/  STL [R1+0xac], R172 ;  /* 0x0000acac01007387 */ /* 0x0001e20000100800 */
[----:B-----5:R-:W-:-:S03]  /*14560*/  IADD3.X R195, R195, R104, RZ, P2, !PT ;  /* 0x00000068c3c37210 */ /* 0x020fc600017fe4ff */
[----:B------:R0:W-:Y:S01]  /*14570*/  STL [R1+0xd8], R151 ;  /* 0x0000d89701007387 */ /* 0x0001e20000100800 */
[----:B------:R-:W-:-:S03]  /*14580*/  IMAD.X R225, R225, 0x1, R104, P3 ;  /* 0x00000001e1e17824 */ /* 0x000fc600018e0668 */
[----:B------:R0:W-:Y:S01]  /*14590*/  STL [R1+0xa4], R150 ;  /* 0x0000a49601007387 */ /* 0x0001e20000100800 */
[----:B------:R-:W-:-:S03]  /*145a0*/  IMAD.X R227, R227, 0x1, R104, P4 ;  /* 0x00000001e3e37824 */ /* 0x000fc600020e0668 */
[----:B------:R0:W-:Y:S04]  /*145b0*/  STL [R1+0xd0], R138 ;  /* 0x0000d08a01007387 */ /* 0x0001e80000100800 */
[----:B------:R0:W-:Y:S01]  /*145c0*/  STL [R1+0x9c], R137 ;  /* 0x00009c8901007387 */ /* 0x0001e20000100800 */
[----:B------:R-:W-:-:S03]  /*145d0*/  IMAD.X R160, R160, 0x1, R104, P5 ;  /* 0x00000001a0a07824 */ /* 0x000fc600028e0668 */
[----:B------:R0:W-:Y:S04]  /*145e0*/  STL [R1+0xc0], R155 ;  /* 0x0000c09b01007387 */ /* 0x0001e80000100800 */
[----:B------:R0:W-:Y:S04]  /*145f0*/  STL [R1+0x94], R163 ;  /* 0x000094a301007387 */ /* 0x0001e80000100800 */
[----:B------:R0:W-:Y:S01]  /*14600*/  STL [R1+0xb8], R193 ;  /* 0x0000b8c101007387 */ /* 0x0001e20000100800 */
[----:B------:R-:W-:-:S03]  /*14610*/  IMAD.X R161, R161, 0x1, R104, P6 ;  /* 0x00000001a1a17824 */ /* 0x000fc600030e0668 */
[----:B------:R0:W-:Y:S01]  /*14620*/  STL [R1+0xb0], R195 ;  /* 0x0000b0c301007387 */ /* 0x0001e20000100800 */
[----:B------:R-:W-:-:S03]  /*14630*/  IADD3 R156, P0, R156, R105, RZ ;  /* 0x000000699c9c7210 */ /* 0x000fc60007f1e0ff */
[----:B------:R0:W-:Y:S01]  /*14640*/  STL [R1+0xa8], R225 ;  /* 0x0000a8e101007387 */ /* 0x0001e20000100800 */
[----:B------:R-:W-:-:S03]  /*14650*/  VIADD R3, R3, 0x1 ;  /* 0x0000000103037836 */ /* 0x000fc60000000000 */
[----:B------:R0:W-:Y:S01]  /*14660*/  STL [R1+0xa0], R227 ;  /* 0x0000a0e301007387 */ /* 0x0001e20000100800 */
[----:B------:R-:W-:-:S03]  /*14670*/  IADD3 R102, P2, R102, R105, RZ ;  /* 0x0000006966667210 */ /* 0x000fc60007f5e0ff */
[----:B------:R0:W-:Y:S01]  /*14680*/  STL [R1+0x98], R160 ;  /* 0x000098a001007387 */ /* 0x0001e20000100800 */
[----:B------:R-:W-:-:S03]  /*14690*/  IADD3 R103, P1, R103, R105, RZ ;  /* 0x0000006967677210 */ /* 0x000fc60007f3e0ff */
[----:B------:R0:W-:Y:S01]  /*146a0*/  STL [R1+0x90], R161 ;  /* 0x000090a101007387 */ /* 0x0001e20000100800 */
[----:B------:R-:W-:Y:S02]  /*146b0*/  IADD3 R101, P3, R101, UR49, RZ ;  /* 0x0000003165657c10 */ /* 0x000fe4000ff7e0ff */
[----:B------:R-:W-:Y:S02]  /*146c0*/  IADD3 R100, P4, R100, UR49, RZ ;  /* 0x0000003164647c10 */ /* 0x000fe4000ff9e0ff */
[----:B------:R-:W-:Y:S02]  /*146d0*/  IADD3 R99, P5, R99, UR49, RZ ;  /* 0x0000003163637c10 */ /* 0x000fe4000ffbe0ff */
[----:B------:R-:W-:Y:S02]  /*146e0*/  IADD3 R98, P6, R98, UR49, RZ ;  /* 0x0000003162627c10 */ /* 0x000fe4000ffde0ff */
[----:B------:R-:W-:Y:S02]  /*146f0*/  IADD3.X R157, R157, R104, RZ, P0, !PT ;  /* 0x000000689d9d7210 */ /* 0x000fe400007fe4ff */
[----:B------:R-:W-:Y:S01]  /*14700*/  ISETP.NE.U32.AND P0, PT, R3, R106, PT ;  /* 0x0000006a0300720c */ /* 0x000fe20003f05070 */
[----:B------:R-:W-:Y:S01]  /*14710*/  IMAD.X R20, R20, 0x1, R104, P2 ;  /* 0x0000000114147824 */ /* 0x000fe200010e0668 */
[----:B------:R-:W-:-:S02]  /*14720*/  IADD3.X R22, R22, R104, RZ, P1, !PT ;  /* 0x0000006816167210 */ /* 0x000fc40000ffe4ff */
[----:B------:R-:W-:Y:S02]  /*14730*/  IADD3.X R18, R18, UR48, RZ, P3, !PT ;  /* 0x0000003012127c10 */ /* 0x000fe40009ffe4ff */
[----:B------:R-:W-:Y:S02]  /*14740*/  IADD3.X R16, R16, UR48, RZ, P4, !PT ;  /* 0x0000003010107c10 */ /* 0x000fe4000a7fe4ff */
[----:B------:R-:W-:Y:S02]  /*14750*/  IADD3.X R14, R14, UR48, RZ, P5, !PT ;  /* 0x000000300e0e7c10 */ /* 0x000fe4000affe4ff */
[----:B------:R-:W-:Y:S02]  /*14760*/  IADD3.X R12, R12, UR48, RZ, P6, !PT ;  /* 0x000000300c0c7c10 */ /* 0x000fe4000b7fe4ff */
[----:B------:R-:W-:Y:S02]  /*14770*/  IADD3 R97, P1, R97, UR49, RZ ;  /* 0x0000003161617c10 */ /* 0x000fe4000ff3e0ff */
[----:B------:R-:W-:-:S02]  /*14780*/  IADD3 R96, P2, R96, UR49, RZ ;  /* 0x0000003160607c10 */ /* 0x000fc4000ff5e0ff */
[----:B------:R-:W-:Y:S02]  /*14790*/  IADD3 R95, P3, R95, UR49, RZ ;  /* 0x000000315f5f7c10 */ /* 0x000fe4000ff7e0ff */
[----:B------:R-:W-:Y:S02]  /*147a0*/  IADD3 R94, P4, R94, UR49, RZ ;  /* 0x000000315e5e7c10 */ /* 0x000fe4000ff9e0ff */
[----:B------:R-:W-:Y:S02]  /*147b0*/  IADD3 R93, P5, R93, UR49, RZ ;  /* 0x000000315d5d7c10 */ /* 0x000fe4000ffbe0ff */
[----:B------:R-:W-:Y:S02]  /*147c0*/  IADD3 R92, P6, R92, UR49, RZ ;  /* 0x000000315c5c7c10 */ /* 0x000fe4000ffde0ff */
[----:B------:R-:W-:Y:S02]  /*147d0*/  IADD3.X R10, R10, UR48, RZ, P1, !PT ;  /* 0x000000300a0a7c10 */ /* 0x000fe40008ffe4ff */
[----:B------:R-:W-:-:S02]  /*147e0*/  IADD3.X R9, R9, UR48, RZ, P2, !PT ;  /* 0x0000003009097c10 */ /* 0x000fc400097fe4ff */
        /* <DEDUP_REMOVED lines=9> */
[----:B------:R-:W-:Y:S01]  /*14880*/  IADD3 R21, P6, R21, UR49, RZ ;  /* 0x0000003115157c10 */ /* 0x000fe2000ffde0ff */
[----:B------:R-:W-:Y:S02]  /*14890*/  WARPGROUP.DEPBAR.LE gsb0, 0x0 ;  /* 0x00008000000079c5 */ /* 0x000fe40000010000 */
[----:B------:R-:W-:Y:S02]  /*148a0*/  IADD3.X R4, R4, UR48, RZ, P1, !PT ;  /* 0x0000003004047c10 */ /* 0x000fe40008ffe4ff */
[----:B------:R-:W-:-:S02]  /*148b0*/  IADD3.X R19, R19, UR48, RZ, P2, !PT ;  /* 0x0000003013137c10 */ /* 0x000fc400097fe4ff */
[----:B------:R-:W-:Y:S02]  /*148c0*/  IADD3.X R17, R17, UR48, RZ, P3, !PT ;  /* 0x0000003011117c10 */ /* 0x000fe40009ffe4ff */
[----:B------:R-:W-:Y:S02]  /*148d0*/  IADD3.X R15, R15, UR48, RZ, P4, !PT ;  /* 0x000000300f0f7c10 */ /* 0x000fe4000a7fe4ff */
[----:B------:R-:W-:Y:S02]  /*148e0*/  IADD3.X R13, R13, UR48, RZ, P5, !PT ;  /* 0x000000300d0d7c10 */ /* 0x000fe4000affe4ff */
[----:B------:R-:W-:Y:S01]  /*148f0*/  IADD3.X R11, R11, UR48, RZ, P6, !PT ;  /* 0x000000300b0b7c10 */ /* 0x000fe2000b7fe4ff */
[----:B0-----:R-:W-:Y:S06]  /*14900*/  @P0 BRA `(.L_x_1) ;  /* 0xffffff0c004c0947 */ /* 0x001fec000383ffff */
[----:B------:R-:W-:Y:S02]  /*14910*/  F2FP.BF16.F32.PACK_AB R95, R39, R71 ;  /* 0x00000047275f723e */ /* 0x000fe400000010ff */
[----:B------:R-:W-:Y:S02]  /*14920*/  F2FP.BF16.F32.PACK_AB R93, R55, R87 ;  /* 0x00000057375d723e */ /* 0x000fe400000010ff */
[----:B------:R-:W-:Y:S02]  /*14930*/  F2FP.BF16.F32.PACK_AB R91, R38, R70 ;  /* 0x00000046265b723e */ /* 0x000fe400000010ff */
[----:B------:R-:W-:Y:S02]  /*14940*/  F2FP.BF16.F32.PACK_AB R89, R54, R86 ;  /* 0x000000563659723e */ /* 0x000fe400000010ff */
[----:B------:R-:W-:Y:S02]  /*14950*/  F2FP.BF16.F32.PACK_AB R94, R37, R69 ;  /* 0x00000045255e723e */ /* 0x000fe400000010ff */
[----:B------:R-:W-:-:S02]  /*14960*/  F2FP.BF16.F32.PACK_AB R92, R53, R85 ;  /* 0x00000055355c723e */ /* 0x000fc400000010ff */
        /* <DEDUP_REMOVED lines=25> */
[----:B------:R-:W-:-:S07]  /*14b00*/  F2FP.BF16.F32.PACK_AB R8, R40, R72 ;  /* 0x000000482808723e */ /* 0x000fce00000010ff */
.L_x_0:
[----:B------:R-:W2:Y:S01]  /*14b10*/  LDL.LU R98, [R1+0x890] ;  /* 0x0008900001627983 */ /* 0x000ea20000300800 */
[----:B------:R-:W-:Y:S01]  /*14b20*/  ULDC.64 UR8, c[0x0][0x228] ;  /* 0x00008a0000087ab9 */ /* 0x000fe20000000a00 */
[----:B------:R-:W1:Y:S01]  /*14b30*/  LDC R5, c[0x0][0x244] ;  /* 0x00009100ff057b82 */ /* 0x000e620000000800 */
[----:B------:R-:W-:Y:S01]  /*14b40*/  ULDC.64 UR4, c[0x0][0x220] ;  /* 0x0000880000047ab9 */ /* 0x000fe20000000a00 */
[----:B------:R-:W3:Y:S01]  /*14b50*/  S2R R6, SR_TID.X ;  /* 0x0000000000067919 */ /* 0x000ee20000002100 */
[----:B------:R-:W-:Y:S01]  /*14b60*/  ULDC UR6, c[0x0][0x248] ;  /* 0x0000920000067ab9 */ /* 0x000fe20000000800 */
[----:B------:R-:W1:Y:S04]  /*14b70*/  LDL.LU R97, [R1+0x894] ;  /* 0x0008940001617983 */ /* 0x000e680000300800 */
[----:B------:R-:W4:Y:S01]  /*14b80*/  LDL.LU R96, [R1+0x898] ;  /* 0x0008980001607983 */ /* 0x000f220000300800 */
[----:B---3--:R-:W-:-:S02]  /*14b90*/  IMAD.SHL.U32 R2, R6, 0x80, RZ ;  /* 0x0000008006027824 */ /* 0x008fc400078e00ff */
[----:B------:R-:W-:-:S05]  /*14ba0*/  IMAD.SHL.U32 R0, R6, 0x10, RZ ;  /* 0x0000001006007824 */ /* 0x000fca00078e00ff */
[----:B------:R-:W-:Y:S02]  /*14bb0*/  LOP3.LUT R0, R0, 0xf0, RZ, 0xc0, !PT ;  /* 0x000000f000007812 */ /* 0x000fe400078ec0ff */
[----:B------:R-:W-:-:S04]  /*14bc0*/  LOP3.LUT R40, R6, 0xff, RZ, 0xc0, !PT ;  /* 0x000000ff06287812 */ /* 0x000fc800078ec0ff */
[----:B------:R-:W-:Y:S01]  /*14bd0*/  LEA R40, R40, UR51, 0x4 ;  /* 0x0000003328287c11 */ /* 0x000fe2000f8e20ff */
[----:B------:R-:W-:Y:S01]  /*14be0*/  BAR.SYNC.DEFER_BLOCKING 0x0 ;  /* 0x0000000000007b1d */ /* 0x000fe20000010000 */
[----:B--2---:R-:W-:-:S05]  /*14bf0*/  VIADD R3, R98, 0x1 ;  /* 0x0000000162037836 */ /* 0x004fca0000000000 */
[----:B------:R-:W-:Y:S02]  /*14c00*/  ISETP.GE.AND P5, PT, R3, UR9, PT ;  /* 0x0000000903007c0c */ /* 0x000fe4000bfa6270 */
[----:B------:R-:W-:Y:S01]  /*14c10*/  LOP3.LUT R3, R2, 0x800, RZ, 0xc0, !PT ;  /* 0x0000080002037812 */ /* 0x000fe200078ec0ff */
[----:B------:R-:W-:-:S03]  /*14c20*/  IMAD.SHL.U32 R2, R6, 0x8, RZ ;  /* 0x0000000806027824 */ /* 0x000fc600078e00ff */
[----:B------:R-:W-:Y:S02]  /*14c30*/  IADD3 R3, R3, UR51, R0 ;  /* 0x0000003303037c10 */ /* 0x000fe4000fffe000 */
[----:B------:R-:W-:-:S05]  /*14c40*/  LOP3.LUT R2, R2, 0x700, RZ, 0xc0, !PT ;  /* 0x0000070002027812 */ /* 0x000fca00078ec0ff */
[----:B------:R-:W-:-:S05]  /*14c50*/  IMAD.IADD R28, R2, 0x1, R3 ;  /* 0x00000001021c7824 */ /* 0x000fca00078e0203 */
[----:B------:R-:W-:Y:S01]  /*14c60*/  STSM.16.M88.4 [R28], R8 ;  /* 0x000000081c007844 */ /* 0x000fe20000000200 */
[----:B------:R-:W-:Y:S06]  /*14c70*/  BAR.SYNC.DEFER_BLOCKING 0x0 ;  /* 0x0000000000007b1d */ /* 0x000fec0000010000 */
[----:B------:R-:W2:Y:S02]  /*14c80*/  LDS.128 R44, [R40] ;  /* 0x00000000282c7984 */ /* 0x000ea40000000c00 */
[----:B------:R-:W-:Y:S06]  /*14c90*/  BAR.SYNC.DEFER_BLOCKING 0x0 ;  /* 0x0000000000007b1d */ /* 0x000fec0000010000 */
[----:B------:R-:W-:Y:S02]  /*14ca0*/  STSM.16.M88.4 [R28], R12 ;  /* 0x0000000c1c007844 */ /* 0x000fe40000000200 */
[----:B------:R-:W-:Y:S06]  /*14cb0*/  BAR.SYNC.DEFER_BLOCKING 0x0 ;  /* 0x0000000000007b1d */ /* 0x000fec0000010000 */
[----:B------:R-:W3:Y:S02]  /*14cc0*/  LDS.128 R48, [R40] ;  /* 0x0000000028307984 */ /* 0x000ee40000000c00 */
[----:B------:R-:W-:Y:S06]  /*14cd0*/  BAR.SYNC.DEFER_BLOCKING 0x0 ;  /* 0x0000000000007b1d */ /* 0x000fec0000010000 */
[----:B------:R5:W-:Y:S02]  /*14ce0*/  STSM.16.M88.4 [R28], R32 ;  /* 0x000000201c007844 */ /* 0x000be40000000200 */
[----:B------:R-:W-:Y:S06]  /*14cf0*/  BAR.SYNC.DEFER_BLOCKING 0x0 ;  /* 0x0000000000007b1d */ /* 0x000fec0000010000 */
[----:B------:R-:W3:Y:S02]  /*14d00*/  LDS.128 R20, [R40] ;  /* 0x0000000028147984 */ /* 0x000ee40000000c00 */
[----:B------:R-:W-:Y:S06]  /*14d10*/  BAR.SYNC.DEFER_BLOCKING 0x0 ;  /* 0x0000000000007b1d */ /* 0x000fec0000010000 */
[----:B------:R-:W-:Y:S02]  /*14d20*/  STSM.16.M88.4 [R28], R36 ;  /* 0x000000241c007844 */ /* 0x000fe40000000200 */
[----:B------:R-:W-:Y:S06]  /*14d30*/  BAR.SYNC.DEFER_BLOCKING 0x0 ;  /* 0x0000000000007b1d */ /* 0x000fec0000010000 */
[----:B0-----:R-:W0:Y:S02]  /*14d40*/  LDS.128 R16, [R40] ;  /* 0x0000000028107984 */ /* 0x001e240000000c00 */
[----:B------:R-:W-:Y:S06]  /*14d50*/  BAR.SYNC.DEFER_BLOCKING 0x0 ;  /* 0x0000000000007b1d */ /* 0x000fec0000010000 */
[----:B------:R-:W-:Y:S02]  /*14d60*/  STSM.16.M88.4 [R28], R52 ;  /* 0x000000341c007844 */ /* 0x000fe40000000200 */
[----:B------:R-:W-:Y:S06]  /*14d70*/  BAR.SYNC.DEFER_BLOCKING 0x0 ;  /* 0x0000000000007b1d */ /* 0x000fec0000010000 */
[----:B------:R-:W0:Y:S02]  /*14d80*/  LDS.128 R12, [R40] ;  /* 0x00000000280c7984 */ /* 0x000e240000000c00 */
[----:B------:R-:W-:Y:S06]  /*14d90*/  BAR.SYNC.DEFER_BLOCKING 0x0 ;  /* 0x0000000000007b1d */ /* 0x000fec0000010000 */
[----:B------:R-:W-:Y:S02]  /*14da0*/  STSM.16.M88.4 [R28], R68 ;  /* 0x000000441c007844 */ /* 0x000fe40000000200 */
[----:B------:R-:W-:Y:S06]  /*14db0*/  BAR.SYNC.DEFER_BLOCKING 0x0 ;  /* 0x0000000000007b1d */ /* 0x000fec0000010000 */
[----:B------:R-:W0:Y:S02]  /*14dc0*/  LDS.128 R8, [R40] ;  /* 0x0000000028087984 */ /* 0x000e240000000c00 */
[----:B------:R-:W-:Y:S01]  /*14dd0*/  BAR.SYNC.DEFER_BLOCKING 0x0 ;  /* 0x0000000000007b1d */ /* 0x000fe20000010000 */
[C---:B------:R-:W-:Y:S01]  /*14de0*/  VIADD R0, R98.reuse, 0x4 ;  /* 0x0000000462007836 */ /* 0x040fe20000000000 */
[----:B------:R-:W-:-:S04]  /*14df0*/  IADD3 R4, R98, 0x2, RZ ;  /* 0x0000000262047810 */ /* 0x000fc80007ffe0ff */
[----:B------:R-:W-:Y:S01]  /*14e00*/  ISETP.GE.AND P1, PT, R0, UR9, PT ;  /* 0x0000000900007c0c */ /* 0x000fe2000bf26270 */
[----:B-1----:R-:W-:Y:S01]  /*14e10*/  IMAD R0, R97, R5, RZ ;  /* 0x0000000561007224 */ /* 0x002fe200078e02ff */
[----:B------:R-:W-:Y:S01]  /*14e20*/  STSM.16.M88.4 [R28], R88 ;  /* 0x000000581c007844 */ /* 0x000fe20000000200 */
[----:B------:R-:W-:Y:S01]  /*14e30*/  BAR.SYNC.DEFER_BLOCKING 0x0 ;  /* 0x0000000000007b1d */ /* 0x000fe20000010000 */
[----:B------:R-:W-:Y:S01]  /*14e40*/  ISETP.GE.AND P4, PT, R4, UR9, PT ;  /* 0x0000000904007c0c */ /* 0x000fe2000bf86270 */
[----:B------:R-:W-:Y:S01]  /*14e50*/  VIADD R4, R98, 0x3 ;  /* 0x0000000362047836 */ /* 0x000fe20000000000 */
[----:B------:R-:W-:-:S04]  /*14e60*/  LEA R2, P2, R0, UR4, 0x1 ;  /* 0x0000000400027c11 */ /* 0x000fc8000f8408ff */
[----:B------:R-:W-:Y:S02]  /*14e70*/  LEA.HI.X.SX32 R3, R0, UR5, 0x1, P2 ;  /* 0x0000000500037c11 */ /* 0x000fe400090f0eff */
[----:B------:R-:W-:Y:S02]  /*14e80*/  ISETP.GE.AND P3, PT, R4, UR9, PT ;  /* 0x0000000904007c0c */ /* 0x000fe4000bf66270 */
[----:B------:R-:W-:Y:S02]  /*14e90*/  LEA R0, R5, R0, 0x8 ;  /* 0x0000000005007211 */ /* 0x000fe400078e40ff */
[----:B------:R-:W1:Y:S01]  /*14ea0*/  LDS.128 R4, [R40] ;  /* 0x0000000028047984 */ /* 0x000e620000000c00 */
[----:B------:R-:W-:Y:S01]  /*14eb0*/  BAR.SYNC.DEFER_BLOCKING 0x0 ;  /* 0x0000000000007b1d */ /* 0x000fe20000010000 */
[----:B------:R-:W-:-:S04]  /*14ec0*/  ISETP.GE.AND P0, PT, R97, UR8, PT ;  /* 0x0000000861007c0c */ /* 0x000fc8000bf06270 */
[C---:B------:R-:W-:Y:S01]  /*14ed0*/  ISETP.LT.AND P0, PT, R98.reuse, UR9, !P0 ;  /* 0x0000000962007c0c */ /* 0x040fe2000c701270 */
[C---:B------:R-:W-:Y:S01]  /*14ee0*/  IMAD R29, R98.reuse, UR6, RZ ;  /* 0x00000006621d7c24 */ /* 0x040fe2000f8e02ff */
[----:B------:R2:W-:Y:S01]  /*14ef0*/  STSM.16.M88.4 [R28], R92 ;  /* 0x0000005c1c007844 */ /* 0x0005e20000000200 */
[----:B------:R-:W-:Y:S01]  /*14f00*/  BAR.SYNC.DEFER_BLOCKING 0x0 ;  /* 0x0000000000007b1d */ /* 0x000fe20000010000 */
[----:B------:R-:W-:Y:S01]  /*14f10*/  ISETP.GE.AND P2, PT, R98, UR9, PT ;  /* 0x0000000962007c0c */ /* 0x000fe2000bf46270 */
[----:B------:R-:W-:Y:S01]  /*14f20*/  IMAD.WIDE R26, R29, 0x2, R2 ;  /* 0x000000021d1a7825 */ /* 0x000fe200078e0202 */
[----:B------:R-:W-:Y:S02]  /*14f30*/  LEA R24, P6, R0, UR4, 0x1 ;  /* 0x0000000400187c11 */ /* 0x000fe4000f8c08ff */
[----:B----4-:R-:W-:Y:S02]  /*14f40*/  ISETP.LT.AND P2, PT, R96, UR8, !P2 ;  /* 0x0000000860007c0c */ /* 0x010fe4000d741270 */
[----:B------:R-:W-:-:S02]  /*14f50*/  LEA.HI.X.SX32 R25, R0, UR5, 0x1, P6 ;  /* 0x0000000500197c11 */ /* 0x000fc4000b0f0eff */
[----:B------:R-:W-:Y:S01]  /*14f60*/  ISETP.LT.AND P6, PT, R97, UR8, !P5 ;  /* 0x0000000861007c0c */ /* 0x000fe2000efc1270 */
[C---:B-----5:R-:W-:Y:S01]  /*14f70*/  VIADD R33, R29.reuse, UR6 ;  /* 0x000000061d217c36 */ /* 0x060fe20008000000 */
[----:B------:R-:W-:Y:S01]  /*14f80*/  ISETP.LT.AND P5, PT, R96, UR8, !P5 ;  /* 0x0000000860007c0c */ /* 0x000fe2000efa1270 */
[----:B--2---:R-:W-:Y:S01]  /*14f90*/  IMAD.WIDE R28, R29, 0x2, R24 ;  /* 0x000000021d1c7825 */ /* 0x004fe200078e0218 */
[----:B------:R-:W-:-:S03]  /*14fa0*/  PRMT R34, R44, 0x7632, R34 ;  /* 0x000076322c227816 */ /* 0x000fc60000000022 */
[----:B------:R-:W-:Y:S01]  /*14fb0*/  VIADD R35, R33, UR6 ;  /* 0x0000000621237c36 */ /* 0x000fe20008000000 */
[----:B------:R2:W-:Y:S01]  /*14fc0*/  @P0 STG.E.U16 desc[UR52][R26.64], R44 ;  /* 0x0000002c1a000986 */ /* 0x0005e2000c101534 */
[----:B------:R-:W-:Y:S01]  /*14fd0*/  ISETP.LT.AND P0, PT, R97, UR8, !P4 ;  /* 0x0000000861007c0c */ /* 0x000fe2000e701270 */
[C---:B------:R-:W-:Y:S01]  /*14fe0*/  IMAD.WIDE R30, R33.reuse, 0x2, R2 ;  /* 0x00000002211e7825 */ /* 0x040fe200078e0202 */
[----:B------:R-:W-:Y:S02]  /*14ff0*/  ISETP.LT.AND P4, PT, R96, UR8, !P4 ;  /* 0x0000000860007c0c */ /* 0x000fe4000e781270 */
[----:B---3--:R-:W-:Y:S01]  /*15000*/  PRMT R36, R48, 0x7632, R36 ;  /* 0x0000763230247816 */ /* 0x008fe20000000024 */
[----:B------:R-:W-:Y:S04]  /*15010*/  @P2 STG.E.U16 desc[UR52][R28.64], R34 ;  /* 0x000000221c002986 */ /* 0x000fe8000c101534 */
[----:B------:R-:W3:Y:S01]  /*15020*/  LDS.128 R40, [R40] ;  /* 0x0000000028287984 */ /* 0x000ee20000000c00 */
[----:B--2---:R-:W-:-:S04]  /*15030*/  IMAD.WIDE R26, R33, 0x2, R24 ;  /* 0x00000002211a7825 */ /* 0x004fc800078e0218 */
[----:B------:R-:W-:Y:S01]  /*15040*/  IMAD.WIDE R32, R35, 0x2, R2 ;  /* 0x0000000223207825 */ /* 0x000fe200078e0202 */
[----:B------:R-:W-:Y:S04]  /*15050*/  @P6 STG.E.U16 desc[UR52][R30.64], R48 ;  /* 0x000000301e006986 */ /* 0x000fe8000c101534 */
[----:B------:R2:W-:Y:S01]  /*15060*/  @P5 STG.E.U16 desc[UR52][R26.64], R36 ;  /* 0x000000241a005986 */ /* 0x0005e2000c101534 */
[----:B------:R-:W-:Y:S02]  /*15070*/  ISETP.LT.AND P5, PT, R97, UR8, !P3 ;  /* 0x0000000861007c0c */ /* 0x000fe4000dfa1270 */
[----:B------:R-:W-:Y:S01]  /*15080*/  ISETP.LT.AND P3, PT, R96, UR8, !P3 ;  /* 0x0000000860007c0c */ /* 0x000fe2000df61270 */
[----:B------:R4:W-:Y:S01]  /*15090*/  @P0 STG.E.U16 desc[UR52][R32.64], R45 ;  /* 0x0000002d20000986 */ /* 0x0009e2000c101534 */
[----:B------:R-:W-:Y:S01]  /*150a0*/  IADD3 R37, R35, UR6, RZ ;  /* 0x0000000623257c10 */ /* 0x000fe2000fffe0ff */
[----:B------:R-:W-:-:S02]  /*150b0*/  VIADD R0, R98, 0x5 ;  /* 0x0000000562007836 */ /* 0x000fc40000000000 */
[----:B--2---:R-:W-:Y:S01]  /*150c0*/  IMAD.WIDE R26, R35, 0x2, R24 ;  /* 0x00000002231a7825 */ /* 0x004fe200078e0218 */
[----:B----4-:R-:W-:-:S03]  /*150d0*/  PRMT R33, R45, 0x7632, R33 ;  /* 0x000076322d217816 */ /* 0x010fc60000000021 */
[----:B------:R-:W-:Y:S01]  /*150e0*/  IMAD.WIDE R28, R37, 0x2, R2 ;  /* 0x00000002251c7825 */ /* 0x000fe200078e0202 */
[----:B------:R-:W-:Y:S01]  /*150f0*/  PRMT R36, R49, 0x7632, R36 ;  /* 0x0000763231247816 */ /* 0x000fe20000000024 */
[----:B------:R2:W-:Y:S01]  /*15100*/  @P4 STG.E.U16 desc[UR52][R26.64], R33 ;  /* 0x000000211a004986 */ /* 0x0005e2000c101534 */
[----:B------:R-:W-:Y:S01]  /*15110*/  ISETP.LT.AND P4, PT, R97, UR8, !P1 ;  /* 0x0000000861007c0c */ /* 0x000fe2000cf81270 */
[C---:B------:R-:W-:Y:S01]  /*15120*/  IMAD.WIDE R30, R37.reuse, 0x2, R24 ;  /* 0x00000002251e7825 */ /* 0x040fe200078e0218 */
[----:B------:R-:W-:Y:S02]  /*15130*/  ISETP.LT.AND P1, PT, R96, UR8, !P1 ;  /* 0x0000000860007c0c */ /* 0x000fe4000cf21270 */
[----:B------:R-:W-:Y:S01]  /*15140*/  ISETP.GE.AND P2, PT, R0, UR9, PT ;  /* 0x0000000900007c0c */ /* 0x000fe2000bf46270 */
[----:B------:R-:W-:Y:S01]  /*15150*/  VIADD R37, R37, UR6 ;  /* 0x0000000625257c36 */ /* 0x000fe20008000000 */
[----:B------:R-:W-:Y:S01]  /*15160*/  @P5 STG.E.U16 desc[UR52][R28.64], R49 ;  /* 0x000000311c005986 */ /* 0x000fe2000c101534 */
[----:B------:R-:W-:-:S03]  /*15170*/  VIADD R0, R98, 0x6 ;  /* 0x0000000662007836 */ /* 0x000fc60000000000 */
[----:B------:R4:W-:Y:S01]  /*15180*/  @P3 STG.E.U16 desc[UR52][R30.64], R36 ;  /* 0x000000241e003986 */ /* 0x0009e2000c101534 */
[----:B------:R-:W-:Y:S01]  /*15190*/  ISETP.LT.AND P3, PT, R97, UR8, !P2 ;  /* 0x0000000861007c0c */ /* 0x000fe2000d761270 */
[----:B--2---:R-:W-:Y:S01]  /*151a0*/  IMAD.WIDE R32, R37, 0x2, R2 ;  /* 0x0000000225207825 */ /* 0x004fe200078e0202 */
[----:B------:R-:W-:-:S03]  /*151b0*/  ISETP.LT.AND P2, PT, R96, UR8, !P2 ;  /* 0x0000000860007c0c */ /* 0x000fc6000d741270 */
[C---:B------:R-:W-:Y:S01]  /*151c0*/  IMAD.WIDE R26, R37.reuse, 0x2, R24 ;  /* 0x00000002251a7825 */ /* 0x040fe200078e0218 */
[----:B------:R-:W-:Y:S02]  /*151d0*/  ISETP.GE.AND P6, PT, R0, UR9, PT ;  /* 0x0000000900007c0c */ /* 0x000fe4000bfc6270 */
[----:B------:R-:W-:Y:S02]  /*151e0*/  IADD3 R35, R37, UR6, RZ ;  /* 0x0000000625237c10 */ /* 0x000fe4000fffe0ff */
[----:B----4-:R-:W-:Y:S01]  /*151f0*/  PRMT R31, R46, 0x7632, R31 ;  /* 0x000076322e1f7816 */ /* 0x010fe2000000001f */
[----:B------:R-:W-:Y:S01]  /*15200*/  @P4 STG.E.U16 desc[UR52][R32.64], R46 ;  /* 0x0000002e20004986 */ /* 0x000fe2000c101534 */
[----:B------:R-:W-:-:S03]  /*15210*/  VIADD R0, R98, 0x7 ;  /* 0x0000000762007836 */ /* 0x000fc60000000000 */
[----:B------:R2:W-:Y:S01]  /*15220*/  @P1 STG.E.U16 desc[UR52][R26.64], R31 ;  /* 0x0000001f1a001986 */ /* 0x0005e2000c101534 */
[----:B------:R-:W-:Y:S01]  /*15230*/  ISETP.LT.AND P1, PT, R97, UR8, !P6 ;  /* 0x0000000861007c0c */ /* 0x000fe2000f721270 */
[C---:B------:R-:W-:Y:S01]  /*15240*/  IMAD.WIDE R28, R35.reuse, 0x2, R2 ;  /* 0x00000002231c7825 */ /* 0x040fe200078e0202 */
[----:B------:R-:W-:Y:S02]  /*15250*/  ISETP.LT.AND P6, PT, R96, UR8, !P6 ;  /* 0x0000000860007c0c */ /* 0x000fe4000f7c1270 */
[----:B------:R-:W-:Y:S01]  /*15260*/  ISETP.GE.AND P0, PT, R0, UR9, PT ;  /* 0x0000000900007c0c */ /* 0x000fe2000bf06270 */
[----:B------:R-:W-:Y:S01]  /*15270*/  VIADD R34, R98, 0x8 ;  /* 0x0000000862227836 */ /* 0x000fe20000000000 */
[----:B------:R4:W-:Y:S01]  /*15280*/  @P3 STG.E.U16 desc[UR52][R28.64], R50 ;  /* 0x000000321c003986 */ /* 0x0009e2000c101534 */
[----:B--2---:R-:W-:Y:S01]  /*15290*/  IMAD.WIDE R30, R35, 0x2, R24 ;  /* 0x00000002231e7825 */ /* 0x004fe200078e0218 */
[----:B------:R-:W-:-:S03]  /*152a0*/  PRMT R27, R50, 0x7632, R27 ;  /* 0x00007632321b7816 */ /* 0x000fc6000000001b */
[----:B------:R-:W-:Y:S02]  /*152b0*/  VIADD R35, R35, UR6 ;  /* 0x0000000623237c36 */ /* 0x000fe40008000000 */
[----:B------:R2:W-:Y:S01]  /*152c0*/  @P2 STG.E.U16 desc[UR52][R30.64], R27 ;  /* 0x0000001b1e002986 */ /* 0x0005e2000c101534 */
[----:B------:R-:W-:Y:S01]  /*152d0*/  ISETP.LT.AND P2, PT, R97, UR8, !P0 ;  /* 0x0000000861007c0c */ /* 0x000fe2000c741270 */
[----:B------:R-:W-:Y:S01]  /*152e0*/  IMAD.WIDE R32, R35, 0x2, R24 ;  /* 0x0000000223207825 */ /* 0x000fe200078e0218 */
[----:B----4-:R-:W-:Y:S02]  /*152f0*/  PRMT R29, R47, 0x7632, R29 ;  /* 0x000076322f1d7816 */ /* 0x010fe4000000001d */
[----:B------:R-:W-:Y:S01]  /*15300*/  ISETP.GE.AND P5, PT, R34, UR9, PT ;  /* 0x0000000922007c0c */ /* 0x000fe2000bfa6270 */
[----:B------:R-:W-:Y:S02]  /*15310*/  VIADD R0, R98, 0x9 ;  /* 0x0000000962007836 */ /* 0x000fe40000000000 */
[----:B--2---:R-:W-:Y:S01]  /*15320*/  IMAD.WIDE R26, R35, 0x2, R2 ;  /* 0x00000002231a7825 */ /* 0x004fe200078e0202 */
[----:B------:R-:W-:-:S03]  /*15330*/  ISETP.LT.AND P0, PT, R96, UR8, !P0 ;  /* 0x0000000860007c0c */ /* 0x000fc6000c701270 */
[----:B------:R-:W-:Y:S01]  /*15340*/  VIADD R35, R35, UR6 ;  /* 0x0000000623237c36 */ /* 0x000fe20008000000 */
[----:B------:R-:W-:Y:S01]  /*15350*/  @P1 STG.E.U16 desc[UR52][R26.64], R47 ;  /* 0x0000002f1a001986 */ /* 0x000fe2000c101534 */
[----:B------:R-:W-:-:S03]  /*15360*/  VIADD R34, R98, 0xa ;  /* 0x0000000a62227836 */ /* 0x000fc60000000000 */
[----:B------:R2:W-:Y:S01]  /*15370*/  @P6 STG.E.U16 desc[UR52][R32.64], R29 ;  /* 0x0000001d20006986 */ /* 0x0005e2000c101534 */
[----:B------:R-:W-:Y:S02]  /*15380*/  ISETP.LT.AND P6, PT, R97, UR8, !P5 ;  /* 0x0000000861007c0c */ /* 0x000fe4000efc1270 */
[----:B------:R-:W-:Y:S02]  /*15390*/  ISETP.LT.AND P5, PT, R96, UR8, !P5 ;  /* 0x0000000860007c0c */ /* 0x000fe4000efa1270 */
[----:B------:R-:W-:Y:S02]  /*153a0*/  ISETP.GE.AND P4, PT, R0, UR9, PT ;  /* 0x0000000900007c0c */ /* 0x000fe4000bf86270 */
[C---:B------:R-:W-:Y:S01]  /*153b0*/  IADD3 R37, R35.reuse, UR6, RZ ;  /* 0x0000000623257c10 */ /* 0x040fe2000fffe0ff */
[----:B--2---:R-:W-:Y:S01]  /*153c0*/  IMAD.WIDE R28, R35, 0x2, R2 ;  /* 0x00000002231c7825 */ /* 0x004fe200078e0202 */
[----:B------:R-:W-:Y:S02]  /*153d0*/  ISETP.GE.AND P3, PT, R34, UR9, PT ;  /* 0x0000000922007c0c */ /* 0x000fe4000bf66270 */
[----:B------:R-:W-:Y:S01]  /*153e0*/  PRMT R34, R51, 0x7632, R34 ;  /* 0x0000763233227816 */ /* 0x000fe20000000022 */
[----:B------:R-:W-:Y:S01]  /*153f0*/  IMAD.WIDE R26, R35, 0x2, R24 ;  /* 0x00000002231a7825 */ /* 0x000fe200078e0218 */
[----:B------:R2:W-:Y:S01]  /*15400*/  @P2 STG.E.U16 desc[UR52][R28.64], R51 ;  /* 0x000000331c002986 */ /* 0x0005e2000c101534 */
[----:B------:R-:W-:-:S02]  /*15410*/  ISETP.LT.AND P2, PT, R97, UR8, !P4 ;  /* 0x0000000861007c0c */ /* 0x000fc4000e741270 */
[----:B------:R-:W-:Y:S01]  /*15420*/  IMAD.WIDE R30, R37, 0x2, R2 ;  /* 0x00000002251e7825 */ /* 0x000fe200078e0202 */
[----:B------:R-:W-:-:S03]  /*15430*/  ISETP.LT.AND P4, PT, R96, UR8, !P4 ;  /* 0x0000000860007c0c */ /* 0x000fc6000e781270 */
[C---:B------:R-:W-:Y:S01]  /*15440*/  IMAD.WIDE R32, R37.reuse, 0x2, R24 ;  /* 0x0000000225207825 */ /* 0x040fe200078e0218 */
[----:B------:R4:W-:Y:S01]  /*15450*/  @P0 STG.E.U16 desc[UR52][R26.64], R34 ;  /* 0x000000221a000986 */ /* 0x0009e2000c101534 */
[----:B--2---:R-:W-:Y:S02]  /*15460*/  PRMT R29, R20, 0x7632, R29 ;  /* 0x00007632141d7816 */ /* 0x004fe4000000001d */
[----:B------:R-:W-:Y:S01]  /*15470*/  VIADD R37, R37, UR6 ;  /* 0x0000000625257c36 */ /* 0x000fe20008000000 */
[----:B------:R-:W-:Y:S01]  /*15480*/  @P6 STG.E.U16 desc[UR52][R30.64], R20 ;  /* 0x000000141e006986 */ /* 0x000fe2000c101534 */
[----:B------:R-:W-:-:S03]  /*15490*/  VIADD R0, R98, 0xb ;  /* 0x0000000b62007836 */ /* 0x000fc60000000000 */
[----:B------:R2:W-:Y:S01]  /*154a0*/  @P5 STG.E.U16 desc[UR52][R32.64], R29 ;  /* 0x0000001d20005986 */ /* 0x0005e2000c101534 */
[----:B------:R-:W-:Y:S01]  /*154b0*/  ISETP.LT.AND P5, PT, R97, UR8, !P3 ;  /* 0x0000000861007c0c */ /* 0x000fe2000dfa1270 */
[C---:B----4-:R-:W-:Y:S01]  /*154c0*/  IMAD.WIDE R26, R37.reuse, 0x2, R24 ;  /* 0x00000002251a7825 */ /* 0x050fe200078e0218 */
[----:B------:R-:W-:Y:S02]  /*154d0*/  ISETP.LT.AND P3, PT, R96, UR8, !P3 ;  /* 0x0000000860007c0c */ /* 0x000fe4000df61270 */
[----:B0-----:R-:W-:Y:S01]  /*154e0*/  PRMT R34, R16, 0x7632, R34 ;  /* 0x0000763210227816 */ /* 0x001fe20000000022 */
[C---:B------:R-:W-:Y:S01]  /*154f0*/  VIADD R35, R37.reuse, UR6 ;  /* 0x0000000625237c36 */ /* 0x040fe20008000000 */
[----:B------:R-:W-:Y:S01]  /*15500*/  ISETP.GE.AND P1, PT, R0, UR9, PT ;  /* 0x0000000900007c0c */ /* 0x000fe2000bf26270 */
[----:B--2---:R-:W-:-:S04]  /*15510*/  IMAD.WIDE R28, R37, 0x2, R2 ;  /* 0x00000002251c7825 */ /* 0x004fc800078e0202 */
[----:B------:R-:W-:Y:S01]  /*15520*/  VIADD R0, R98, 0xc ;  /* 0x0000000c62007836 */ /* 0x000fe20000000000 */
[----:B------:R0:W-:Y:S01]  /*15530*/  @P2 STG.E.U16 desc[UR52][R28.64], R16 ;  /* 0x000000101c002986 */ /* 0x0001e2000c101534 */
[----:B------:R-:W-:-:S03]  /*15540*/  IMAD.WIDE R30, R35, 0x2, R2 ;  /* 0x00000002231e7825 */ /* 0x000fc600078e0202 */
[----:B------:R-:W-:Y:S01]  /*15550*/  @P4 STG.E.U16 desc[UR52][R26.64], R34 ;  /* 0x000000221a004986 */ /* 0x000fe2000c101534 */
[----:B------:R-:W-:Y:S01]  /*15560*/  ISETP.LT.AND P4, PT, R97, UR8, !P1 ;  /* 0x0000000861007c0c */ /* 0x000fe2000cf81270 */
[C---:B------:R-:W-:Y:S01]  /*15570*/  IMAD.WIDE R32, R35.reuse, 0x2, R24 ;  /* 0x0000000223207825 */ /* 0x040fe200078e0218 */
[----:B------:R-:W-:Y:S02]  /*15580*/  ISETP.LT.AND P1, PT, R96, UR8, !P1 ;  /* 0x0000000860007c0c */ /* 0x000fe4000cf21270 */
[----:B------:R-:W-:Y:S01]  /*15590*/  ISETP.GE.AND P0, PT, R0, UR9, PT ;  /* 0x0000000900007c0c */ /* 0x000fe2000bf06270 */
[----:B------:R-:W-:Y:S01]  /*155a0*/  VIADD R35, R35, UR6 ;  /* 0x0000000623237c36 */ /* 0x000fe20008000000 */
[----:B0-----:R-:W-:Y:S01]  /*155b0*/  PRMT R29, R21, 0x7632, R29 ;  /* 0x00007632151d7816 */ /* 0x001fe2000000001d */
[----:B------:R-:W-:Y:S01]  /*155c0*/  VIADD R0, R98, 0xd ;  /* 0x0000000d62007836 */ /* 0x000fe20000000000 */
[----:B------:R0:W-:Y:S01]  /*155d0*/  @P5 STG.E.U16 desc[UR52][R30.64], R21 ;  /* 0x000000151e005986 */ /* 0x0001e2000c101534 */
[----:B------:R-:W-:-:S03]  /*155e0*/  ISETP.LT.AND P5, PT, R97, UR8, !P0 ;  /* 0x0000000861007c0c */ /* 0x000fc6000c7a1270 */
[----:B------:R2:W-:Y:S01]  /*155f0*/  @P3 STG.E.U16 desc[UR52][R32.64], R29 ;  /* 0x0000001d20003986 */ /* 0x0005e2000c101534 */
[----:B------:R-:W-:Y:S01]  /*15600*/  ISETP.LT.AND P0, PT, R96, UR8, !P0 ;  /* 0x0000000860007c0c */ /* 0x000fe2000c701270 */
[C---:B------:R-:W-:Y:S01]  /*15610*/  VIADD R37, R35.reuse, UR6 ;  /* 0x0000000623257c36 */ /* 0x040fe20008000000 */
[----:B------:R-:W-:Y:S01]  /*15620*/  ISETP.GE.AND P6, PT, R0, UR9, PT ;  /* 0x0000000900007c0c */ /* 0x000fe2000bfc6270 */
[----:B0-----:R-:W-:Y:S01]  /*15630*/  IMAD.WIDE R20, R35, 0x2, R24 ;  /* 0x0000000223147825 */ /* 0x001fe200078e0218 */
[----:B------:R-:W-:-:S03]  /*15640*/  PRMT R31, R17, 0x7632, R31 ;  /* 0x00007632111f7816 */ /* 0x000fc6000000001f */
[----:B--2---:R-:W-:Y:S01]  /*15650*/  IMAD.WIDE R28, R35, 0x2, R2 ;  /* 0x00000002231c7825 */ /* 0x004fe200078e0202 */
[----:B------:R-:W-:-:S04]  /*15660*/  IADD3 R0, R98, 0xe, RZ ;  /* 0x0000000e62007810 */ /* 0x000fc80007ffe0ff */
[----:B------:R-:W-:Y:S01]  /*15670*/  @P4 STG.E.U16 desc[UR52][R28.64], R17 ;  /* 0x000000111c004986 */ /* 0x000fe2000c101534 */
[----:B------:R-:W-:-:S03]  /*15680*/  IMAD.WIDE R26, R37, 0x2, R2 ;  /* 0x00000002251a7825 */ /* 0x000fc600078e0202 */
[----:B------:R0:W-:Y:S01]  /*15690*/  @P1 STG.E.U16 desc[UR52][R20.64], R31 ;  /* 0x0000001f14001986 */ /* 0x0001e2000c101534 */
[----:B------:R-:W-:Y:S01]  /*156a0*/  ISETP.LT.AND P1, PT, R97, UR8, !P6 ;  /* 0x0000000861007c0c */ /* 0x000fe2000f721270 */
[----:B------:R-:W-:Y:S01]  /*156b0*/  VIADD R16, R98, 0xf ;  /* 0x0000000f62107836 */ /* 0x000fe20000000000 */
[----:B------:R-:W-:Y:S02]  /*156c0*/  ISETP.LT.AND P6, PT, R96, UR8, !P6 ;  /* 0x0000000860007c0c */ /* 0x000fe4000f7c1270 */
[----:B------:R-:W-:Y:S01]  /*156d0*/  ISETP.GE.AND P2, PT, R0, UR9, PT ;  /* 0x0000000900007c0c */ /* 0x000fe2000bf46270 */
[----:B------:R2:W-:Y:S01]  /*156e0*/  @P5 STG.E.U16 desc[UR52][R26.64], R22 ;  /* 0x000000161a005986 */ /* 0x0005e2000c101534 */
[----:B------:R-:W-:Y:S01]  /*156f0*/  ISETP.GE.AND P3, PT, R16, UR9, PT ;  /* 0x0000000910007c0c */ /* 0x000fe2000bf66270 */
[C---:B0-----:R-:W-:Y:S01]  /*15700*/  IMAD.WIDE R30, R37.reuse, 0x2, R24 ;  /* 0x00000002251e7825 */ /* 0x041fe200078e0218 */
[----:B------:R-:W-:Y:S02]  /*15710*/  PRMT R21, R22, 0x7632, R21 ;  /* 0x0000763216157816 */ /* 0x000fe40000000015 */
[----:B------:R-:W-:-:S02]  /*15720*/  IADD3 R37, R37, UR6, RZ ;  /* 0x0000000625257c10 */ /* 0x000fc4000fffe0ff */
[----:B------:R-:W-:Y:S01]  /*15730*/  ISETP.LT.AND P5, PT, R97, UR8, !P2 ;  /* 0x0000000861007c0c */ /* 0x000fe2000d7a1270 */
[----:B------:R0:W-:Y:S01]  /*15740*/  @P0 STG.E.U16 desc[UR52][R30.64], R21 ;  /* 0x000000151e000986 */ /* 0x0001e2000c101534 */
[----:B--2---:R-:W-:Y:S01]  /*15750*/  PRMT R27, R18, 0x7632, R27 ;  /* 0x00007632121b7816 */ /* 0x004fe2000000001b */
[----:B------:R-:W-:Y:S01]  /*15760*/  IMAD.WIDE R16, R37, 0x2, R2 ;  /* 0x0000000225107825 */ /* 0x000fe200078e0202 */
[----:B------:R-:W-:-:S03]  /*15770*/  ISETP.LT.AND P2, PT, R96, UR8, !P2 ;  /* 0x0000000860007c0c */ /* 0x000fc6000d741270 */
[----:B------:R-:W-:Y:S01]  /*15780*/  VIADD R0, R98, 0x10 ;  /* 0x0000001062007836 */ /* 0x000fe20000000000 */
[----:B------:R-:W-:Y:S01]  /*15790*/  @P1 STG.E.U16 desc[UR52][R16.64], R18 ;  /* 0x0000001210001986 */ /* 0x000fe2000c101534 */
[----:B0-----:R-:W-:-:S04]  /*157a0*/  IMAD.WIDE R20, R37, 0x2, R24 ;  /* 0x0000000225147825 */ /* 0x001fc800078e0218 */
[----:B------:R-:W-:Y:S01]  /*157b0*/  VIADD R37, R37, UR6 ;  /* 0x0000000625257c36 */ /* 0x000fe20008000000 */
[----:B------:R0:W-:Y:S01]  /*157c0*/  @P6 STG.E.U16 desc[UR52][R20.64], R27 ;  /* 0x0000001b14006986 */ /* 0x0001e2000c101534 */
[----:B------:R-:W-:Y:S01]  /*157d0*/  ISETP.LT.AND P6, PT, R97, UR8, !P3 ;  /* 0x0000000861007c0c */ /* 0x000fe2000dfc1270 */
[----:B------:R-:W-:Y:S01]  /*157e0*/  VIADD R28, R98, 0x11 ;  /* 0x00000011621c7836 */ /* 0x000fe20000000000 */
[----:B------:R-:W-:Y:S01]  /*157f0*/  ISETP.GE.AND P4, PT, R0, UR9, PT ;  /* 0x0000000900007c0c */ /* 0x000fe2000bf86270 */
[C---:B------:R-:W-:Y:S01]  /*15800*/  VIADD R31, R37.reuse, UR6 ;  /* 0x00000006251f7c36 */ /* 0x040fe20008000000 */
[----:B------:R-:W-:Y:S01]  /*15810*/  ISETP.LT.AND P3, PT, R96, UR8, !P3 ;  /* 0x0000000860007c0c */ /* 0x000fe2000df61270 */
[----:B0-----:R-:W-:Y:S01]  /*15820*/  IMAD.WIDE R26, R37, 0x2, R2 ;  /* 0x00000002251a7825 */ /* 0x001fe200078e0202 */
[----:B------:R-:W-:-:S04]  /*15830*/  PRMT R30, R23, 0x7632, R30 ;  /* 0x00007632171e7816 */ /* 0x000fc8000000001e */
[----:B------:R0:W-:Y:S01]  /*15840*/  @P5 STG.E.U16 desc[UR52][R26.64], R23 ;  /* 0x000000171a005986 */ /* 0x0001e2000c101534 */
[----:B------:R-:W-:Y:S01]  /*15850*/  ISETP.LT.AND P5, PT, R97, UR8, !P4 ;  /* 0x0000000861007c0c */ /* 0x000fe2000e7a1270 */
[----:B------:R-:W-:Y:S01]  /*15860*/  IMAD.WIDE R16, R37, 0x2, R24 ;  /* 0x0000000225107825 */ /* 0x000fe200078e0218 */
[----:B------:R-:W-:-:S03]  /*15870*/  ISETP.GE.AND P0, PT, R28, UR9, PT ;  /* 0x000000091c007c0c */ /* 0x000fc6000bf06270 */
[C---:B------:R-:W-:Y:S01]  /*15880*/  IMAD.WIDE R20, R31.reuse, 0x2, R2 ;  /* 0x000000021f147825 */ /* 0x040fe200078e0202 */
[----:B------:R2:W-:Y:S03]  /*15890*/  @P2 STG.E.U16 desc[UR52][R16.64], R30 ;  /* 0x0000001e10002986 */ /* 0x0005e6000c101534 */
[----:B------:R-:W-:Y:S01]  /*158a0*/  IMAD.WIDE R28, R31, 0x2, R24 ;  /* 0x000000021f1c7825 */ /* 0x000fe200078e0218 */
[----:B------:R-:W-:-:S03]  /*158b0*/  ISETP.LT.AND P4, PT, R96, UR8, !P4 ;  /* 0x0000000860007c0c */ /* 0x000fc6000e781270 */
[----:B------:R-:W-:Y:S01]  /*158c0*/  VIADD R31, R31, UR6 ;  /* 0x000000061f1f7c36 */ /* 0x000fe20008000000 */
[----:B------:R-:W-:Y:S01]  /*158d0*/  PRMT R18, R19, 0x7632, R18 ;  /* 0x0000763213127816 */ /* 0x000fe20000000012 */
[----:B------:R-:W-:Y:S01]  /*158e0*/  @P6 STG.E.U16 desc[UR52][R20.64], R19 ;  /* 0x0000001314006986 */ /* 0x000fe2000c101534 */
[----:B------:R-:W-:Y:S01]  /*158f0*/  VIADD R0, R98, 0x12 ;  /* 0x0000001262007836 */ /* 0x000fe20000000000 */
[----:B------:R-:W-:Y:S01]  /*15900*/  ISETP.LT.AND P6, PT, R97, UR8, !P0 ;  /* 0x0000000861007c0c */ /* 0x000fe2000c7c1270 */
[C---:B0-----:R-:W-:Y:S01]  /*15910*/  IMAD.WIDE R22, R31.reuse, 0x2, R2 ;  /* 0x000000021f167825 */ /* 0x041fe200078e0202 */
[----:B------:R0:W-:Y:S02]  /*15920*/  @P3 STG.E.U16 desc[UR52][R28.64], R18 ;  /* 0x000000121c003986 */ /* 0x0001e4000c101534 */
[----:B------:R-:W-:Y:S01]  /*15930*/  ISETP.GE.AND P1, PT, R0, UR9, PT ;  /* 0x0000000900007c0c */ /* 0x000fe2000bf26270 */
[C---:B------:R-:W-:Y:S01]  /*15940*/  VIADD R27, R31.reuse, UR6 ;  /* 0x000000061f1b7c36 */ /* 0x040fe20008000000 */
[----:B------:R4:W-:Y:S01]  /*15950*/  @P5 STG.E.U16 desc[UR52][R22.64], R12 ;  /* 0x0000000c16005986 */ /* 0x0009e2000c101534 */
[----:B------:R-:W-:Y:S01]  /*15960*/  IADD3 R0, R98, 0x13, RZ ;  /* 0x0000001362007810 */ /* 0x000fe20007ffe0ff */
[----:B--2---:R-:W-:Y:S01]  /*15970*/  IMAD.WIDE R16, R31, 0x2, R24 ;  /* 0x000000021f107825 */ /* 0x004fe200078e0218 */
[----:B------:R-:W-:-:S02]  /*15980*/  ISETP.LT.AND P0, PT, R96, UR8, !P0 ;  /* 0x0000000860007c0c */ /* 0x000fc4000c701270 */
[----:B------:R-:W-:Y:S01]  /*15990*/  ISETP.GE.AND P2, PT, R0, UR9, PT ;  /* 0x0000000900007c0c */ /* 0x000fe2000bf46270 */
[----:B0-----:R-:W-:Y:S01]  /*159a0*/  IMAD.WIDE R18, R27, 0x2, R2 ;  /* 0x000000021b127825 */ /* 0x001fe200078e0202 */
[----:B----4-:R-:W-:-:S03]  /*159b0*/  PRMT R23, R12, 0x7632, R23 ;  /* 0x000076320c177816 */ /* 0x010fc60000000017 */
[C---:B------:R-:W-:Y:S01]  /*159c0*/  IMAD.WIDE R20, R27.reuse, 0x2, R24 ;  /* 0x000000021b147825 */ /* 0x040fe200078e0218 */
[----:B------:R-:W-:Y:S01]  /*159d0*/  IADD3 R27, R27, UR6, RZ ;  /* 0x000000061b1b7c10 */ /* 0x000fe2000fffe0ff */
[----:B------:R0:W-:Y:S01]  /*159e0*/  @P4 STG.E.U16 desc[UR52][R16.64], R23 ;  /* 0x0000001710004986 */ /* 0x0001e2000c101534 */
[C---:B------:R-:W-:Y:S02]  /*159f0*/  ISETP.LT.AND P4, PT, R97.reuse, UR8, !P1 ;  /* 0x0000000861007c0c */ /* 0x040fe4000cf81270 */
[----:B------:R-:W-:Y:S01]  /*15a00*/  ISETP.LT.AND P1, PT, R96, UR8, !P1 ;  /* 0x0000000860007c0c */ /* 0x000fe2000cf21270 */
[----:B------:R2:W-:Y:S01]  /*15a10*/  @P6 STG.E.U16 desc[UR52][R18.64], R8 ;  /* 0x0000000812006986 */ /* 0x0005e2000c101534 */
[----:B------:R-:W-:Y:S02]  /*15a20*/  ISETP.LT.AND P6, PT, R97, UR8, !P2 ;  /* 0x0000000861007c0c */ /* 0x000fe4000d7c1270 */
[----:B------:R-:W-:Y:S01]  /*15a30*/  PRMT R26, R8, 0x7632, R26 ;  /* 0x00007632081a7816 */ /* 0x000fe2000000001a */
[----:B------:R-:W-:-:S02]  /*15a40*/  VIADD R29, R27, UR6 ;  /* 0x000000061b1d7c36 */ /* 0x000fc40008000000 */
[----:B------:R-:W-:Y:S02]  /*15a50*/  VIADD R0, R98, 0x14 ;  /* 0x0000001462007836 */ /* 0x000fe40000000000 */
[----:B------:R4:W-:Y:S01]  /*15a60*/  @P0 STG.E.U16 desc[UR52][R20.64], R26 ;  /* 0x0000001a14000986 */ /* 0x0009e2000c101534 */
[----:B0-----:R-:W-:-:S04]  /*15a70*/  IMAD.WIDE R22, R27, 0x2, R2 ;  /* 0x000000021b167825 */ /* 0x001fc800078e0202 */
[----:B------:R-:W-:Y:S01]  /*15a80*/  IMAD.WIDE R16, R27, 0x2, R24 ;  /* 0x000000021b107825 */ /* 0x000fe200078e0218 */
[----:B------:R-:W-:-:S03]  /*15a90*/  ISETP.GE.AND P3, PT, R0, UR9, PT ;  /* 0x0000000900007c0c */ /* 0x000fc6000bf66270 */
[----:B--2---:R-:W-:Y:S01]  /*15aa0*/  IMAD.WIDE R18, R29, 0x2, R2 ;  /* 0x000000021d127825 */ /* 0x004fe200078e0202 */
[----:B----4-:R-:W-:Y:S01]  /*15ab0*/  PRMT R21, R13, 0x7632, R21 ;  /* 0x000076320d157816 */ /* 0x010fe20000000015 */
[----:B------:R0:W-:Y:S01]  /*15ac0*/  @P4 STG.E.U16 desc[UR52][R22.64], R13 ;  /* 0x0000000d16004986 */ /* 0x0001e2000c101534 */
[----:B------:R-:W-:-:S03]  /*15ad0*/  ISETP.LT.AND P2, PT, R96, UR8, !P2 ;  /* 0x0000000860007c0c */ /* 0x000fc6000d741270 */
[----:B------:R-:W-:Y:S01]  /*15ae0*/  @P1 STG.E.U16 desc[UR52][R16.64], R21 ;  /* 0x0000001510001986 */ /* 0x000fe2000c101534 */
[----:B------:R-:W-:-:S03]  /*15af0*/  VIADD R12, R98, 0x16 ;  /* 0x00000016620c7836 */ /* 0x000fc60000000000 */
[----:B------:R2:W-:Y:S01]  /*15b00*/  @P6 STG.E.U16 desc[UR52][R18.64], R9 ;  /* 0x0000000912006986 */ /* 0x0005e2000c101534 */
[----:B------:R-:W-:Y:S02]  /*15b10*/  ISETP.LT.AND P6, PT, R97, UR8, !P3 ;  /* 0x0000000861007c0c */ /* 0x000fe4000dfc1270 */
[----:B------:R-:W-:Y:S01]  /*15b20*/  ISETP.LT.AND P3, PT, R96, UR8, !P3 ;  /* 0x0000000860007c0c */ /* 0x000fe2000df61270 */
[C---:B------:R-:W-:Y:S01]  /*15b30*/  VIADD R27, R29.reuse, UR6 ;  /* 0x000000061d1b7c36 */ /* 0x040fe20008000000 */
[----:B------:R-:W-:Y:S01]  /*15b40*/  ISETP.GE.AND P0, PT, R12, UR9, PT ;  /* 0x000000090c007c0c */ /* 0x000fe2000bf06270 */
[----:B------:R-:W-:Y:S02]  /*15b50*/  VIADD R0, R98, 0x15 ;  /* 0x0000001562007836 */ /* 0x000fe40000000000 */
[----:B0-----:R-:W-:Y:S01]  /*15b60*/  IMAD.WIDE R12, R29, 0x2, R24 ;  /* 0x000000021d0c7825 */ /* 0x001fe200078e0218 */
[----:B------:R-:W-:Y:S02]  /*15b70*/  PRMT R22, R14, 0x7632, R22 ;  /* 0x000076320e167816 */ /* 0x000fe40000000016 */
[----:B--2---:R-:W-:Y:S01]  /*15b80*/  PRMT R19, R9, 0x7632, R19 ;  /* 0x0000763209137816 */ /* 0x004fe20000000013 */
[----:B------:R-:W-:Y:S01]  /*15b90*/  IMAD.WIDE R20, R27, 0x2, R2 ;  /* 0x000000021b147825 */ /* 0x000fe200078e0202 */
[----:B------:R-:W-:-:S03]  /*15ba0*/  ISETP.GE.AND P5, PT, R0, UR9, PT ;  /* 0x0000000900007c0c */ /* 0x000fc6000bfa6270 */
[----:B------:R-:W-:Y:S01]  /*15bb0*/  IMAD.WIDE R16, R27, 0x2, R24 ;  /* 0x000000021b107825 */ /* 0x000fe200078e0218 */
[----:B------:R-:W-:Y:S04]  /*15bc0*/  @P2 STG.E.U16 desc[UR52][R12.64], R19 ;  /* 0x000000130c002986 */ /* 0x000fe8000c101534 */
[----:B------:R0:W-:Y:S04]  /*15bd0*/  @P6 STG.E.U16 desc[UR52][R20.64], R14 ;  /* 0x0000000e14006986 */ /* 0x0001e8000c101534 */
[----:B------:R2:W-:Y:S01]  /*15be0*/  @P3 STG.E.U16 desc[UR52][R16.64], R22 ;  /* 0x0000001610003986 */ /* 0x0005e2000c101534 */
[----:B------:R-:W-:-:S02]  /*15bf0*/  ISETP.LT.AND P3, PT, R97, UR8, !P5 ;  /* 0x0000000861007c0c */ /* 0x000fc4000ef61270 */
[----:B------:R-:W-:Y:S01]  /*15c00*/  ISETP.LT.AND P5, PT, R96, UR8, !P5 ;  /* 0x0000000860007c0c */ /* 0x000fe2000efa1270 */
[----:B------:R-:W-:Y:S01]  /*15c10*/  VIADD R27, R27, UR6 ;  /* 0x000000061b1b7c36 */ /* 0x000fe20008000000 */
[C---:B------:R-:W-:Y:S01]  /*15c20*/  IADD3 R8, R98.reuse, 0x18, RZ ;  /* 0x0000001862087810 */ /* 0x040fe20007ffe0ff */
[----:B------:R-:W-:Y:S01]  /*15c30*/  VIADD R0, R98, 0x17 ;  /* 0x0000001762007836 */ /* 0x000fe20000000000 */
[----:B------:R-:W-:Y:S02]  /*15c40*/  ISETP.LT.AND P6, PT, R97, UR8, !P0 ;  /* 0x0000000861007c0c */ /* 0x000fe4000c7c1270 */
[----:B------:R-:W-:Y:S01]  /*15c50*/  ISETP.GE.AND P1, PT, R8, UR9, PT ;  /* 0x0000000908007c0c */ /* 0x000fe2000bf26270 */
[----:B------:R-:W-:Y:S01]  /*15c60*/  IMAD.WIDE R8, R27, 0x2, R2 ;  /* 0x000000021b087825 */ /* 0x000fe200078e0202 */
[----:B0-----:R-:W-:-:S03]  /*15c70*/  PRMT R14, R10, 0x7632, R14 ;  /* 0x000076320a0e7816 */ /* 0x001fc6000000000e */
[C---:B------:R-:W-:Y:S02]  /*15c80*/  VIADD R23, R27.reuse, UR6 ;  /* 0x000000061b177c36 */ /* 0x040fe40008000000 */
[----:B------:R-:W-:Y:S01]  /*15c90*/  IMAD.WIDE R12, R27, 0x2, R24 ;  /* 0x000000021b0c7825 */ /* 0x000fe200078e0218 */
[----:B------:R-:W-:Y:S01]  /*15ca0*/  ISETP.GE.AND P4, PT, R0, UR9, PT ;  /* 0x0000000900007c0c */ /* 0x000fe2000bf86270 */
[----:B------:R0:W-:Y:S01]  /*15cb0*/  @P3 STG.E.U16 desc[UR52][R8.64], R10 ;  /* 0x0000000a08003986 */ /* 0x0001e2000c101534 */
[C---:B------:R-:W-:Y:S01]  /*15cc0*/  ISETP.LT.AND P0, PT, R96.reuse, UR8, !P0 ;  /* 0x0000000860007c0c */ /* 0x040fe2000c701270 */
[----:B--2---:R-:W-:Y:S02]  /*15cd0*/  IMAD.WIDE R16, R23, 0x2, R2 ;  /* 0x0000000217107825 */ /* 0x004fe400078e0202 */
[----:B------:R2:W-:Y:S01]  /*15ce0*/  @P5 STG.E.U16 desc[UR52][R12.64], R14 ;  /* 0x0000000e0c005986 */ /* 0x0005e2000c101534 */
[----:B------:R-:W-:Y:S01]  /*15cf0*/  ISETP.LT.AND P5, PT, R97, UR8, !P4 ;  /* 0x0000000861007c0c */ /* 0x000fe2000e7a1270 */
[C---:B------:R-:W-:Y:S01]  /*15d00*/  IMAD.WIDE R18, R23.reuse, 0x2, R24 ;  /* 0x0000000217127825 */ /* 0x040fe200078e0218 */
[----:B------:R-:W-:Y:S01]  /*15d10*/  ISETP.LT.AND P4, PT, R96, UR8, !P4 ;  /* 0x0000000860007c0c */ /* 0x000fe2000e781270 */
[----:B------:R4:W-:Y:S01]  /*15d20*/  @P6 STG.E.U16 desc[UR52][R16.64], R15 ;  /* 0x0000000f10006986 */ /* 0x0009e2000c101534 */
[----:B------:R-:W-:Y:S01]  /*15d30*/  IADD3 R23, R23, UR6, RZ ;  /* 0x0000000617177c10 */ /* 0x000fe2000fffe0ff */
[----:B------:R-:W-:Y:S01]  /*15d40*/  VIADD R0, R98, 0x19 ;  /* 0x0000001962007836 */ /* 0x000fe20000000000 */
[----:B------:R-:W-:-:S02]  /*15d50*/  ISETP.LT.AND P6, PT, R97, UR8, !P1 ;  /* 0x0000000861007c0c */ /* 0x000fc4000cfc1270 */
[----:B------:R-:W-:Y:S01]  /*15d60*/  PRMT R22, R15, 0x7632, R22 ;  /* 0x000076320f167816 */ /* 0x000fe20000000016 */
[C---:B------:R-:W-:Y:S01]  /*15d70*/  VIADD R21, R23.reuse, UR6 ;  /* 0x0000000617157c36 */ /* 0x040fe20008000000 */
[----:B------:R-:W-:Y:S01]  /*15d80*/  ISETP.GE.AND P2, PT, R0, UR9, PT ;  /* 0x0000000900007c0c */ /* 0x000fe2000bf46270 */
[----:B0-----:R-:W-:Y:S01]  /*15d90*/  IMAD.WIDE R8, R23, 0x2, R2 ;  /* 0x0000000217087825 */ /* 0x001fe200078e0202 */
[----:B------:R-:W-:Y:S02]  /*15da0*/  ISETP.LT.AND P1, PT, R96, UR8, !P1 ;  /* 0x0000000860007c0c */ /* 0x000fe4000cf21270 */
[----:B------:R-:W-:Y:S01]  /*15db0*/  PRMT R10, R11, 0x7632, R10 ;  /* 0x000076320b0a7816 */ /* 0x000fe2000000000a */
[----:B------:R-:W-:Y:S02]  /*15dc0*/  VIADD R0, R98, 0x1a ;  /* 0x0000001a62007836 */ /* 0x000fe40000000000 */
[----:B--2---:R-:W-:Y:S01]  /*15dd0*/  IMAD.WIDE R12, R23, 0x2, R24 ;  /* 0x00000002170c7825 */ /* 0x004fe200078e0218 */
[----:B------:R-:W-:Y:S03]  /*15de0*/  @P0 STG.E.U16 desc[UR52][R18.64], R22 ;  /* 0x0000001612000986 */ /* 0x000fe6000c101534 */
[----:B----4-:R-:W-:Y:S01]  /*15df0*/  IMAD.WIDE R14, R21, 0x2, R2 ;  /* 0x00000002150e7825 */ /* 0x010fe200078e0202 */
[----:B------:R0:W-:Y:S01]  /*15e00*/  @P5 STG.E.U16 desc[UR52][R8.64], R11 ;  /* 0x0000000b08005986 */ /* 0x0001e2000c101534 */
[----:B------:R-:W-:-:S03]  /*15e10*/  ISETP.GE.AND P3, PT, R0, UR9, PT ;  /* 0x0000000900007c0c */ /* 0x000fc6000bf66270 */
[----:B------:R2:W-:Y:S01]  /*15e20*/  @P4 STG.E.U16 desc[UR52][R12.64], R10 ;  /* 0x0000000a0c004986 */ /* 0x0005e2000c101534 */
[----:B------:R-:W-:Y:S01]  /*15e30*/  ISETP.LT.AND P4, PT, R97, UR8, !P2 ;  /* 0x0000000861007c0c */ /* 0x000fe2000d781270 */
[----:B------:R-:W-:Y:S01]  /*15e40*/  IMAD.WIDE R16, R21, 0x2, R24 ;  /* 0x0000000215107825 */ /* 0x000fe200078e0218 */
[----:B------:R-:W-:Y:S01]  /*15e50*/  ISETP.LT.AND P2, PT, R96, UR8, !P2 ;  /* 0x0000000860007c0c */ /* 0x000fe2000d741270 */
[----:B-1----:R3:W-:Y:S01]  /*15e60*/  @P6 STG.E.U16 desc[UR52][R14.64], R4 ;  /* 0x000000040e006986 */ /* 0x0027e2000c101534 */
[----:B------:R-:W-:Y:S01]  /*15e70*/  ISETP.LT.AND P6, PT, R97, UR8, !P3 ;  /* 0x0000000861007c0c */ /* 0x000fe2000dfc1270 */
[----:B------:R-:W-:Y:S01]  /*15e80*/  VIADD R21, R21, UR6 ;  /* 0x0000000615157c36 */ /* 0x000fe20008000000 */
[----:B0-----:R-:W-:Y:S01]  /*15e90*/  PRMT R9, R4, 0x7632, R9 ;  /* 0x0000763204097816 */ /* 0x001fe20000000009 */
[----:B------:R-:W-:Y:S02]  /*15ea0*/  VIADD R20, R98, 0x1b ;  /* 0x0000001b62147836 */ /* 0x000fe40000000000 */
[----:B------:R-:W-:-:S02]  /*15eb0*/  VIADD R19, R21, UR6 ;  /* 0x0000000615137c36 */ /* 0x000fc40008000000 */
[----:B------:R0:W-:Y:S01]  /*15ec0*/  @P1 STG.E.U16 desc[UR52][R16.64], R9 ;  /* 0x0000000910001986 */ /* 0x0001e2000c101534 */
[----:B------:R-:W-:Y:S02]  /*15ed0*/  VIADD R0, R98, 0x1c ;  /* 0x0000001c62007836 */ /* 0x000fe40000000000 */
[----:B--2---:R-:W-:Y:S01]  /*15ee0*/  IMAD.WIDE R10, R21, 0x2, R24 ;  /* 0x00000002150a7825 */ /* 0x004fe200078e0218 */
[----:B---3--:R-:W-:Y:S02]  /*15ef0*/  PRMT R4, R40, 0x7632, R4 ;  /* 0x0000763228047816 */ /* 0x008fe40000000004 */
[----:B------:R-:W-:Y:S01]  /*15f00*/  ISETP.GE.AND P0, PT, R20, UR9, PT ;  /* 0x0000000914007c0c */ /* 0x000fe2000bf06270 */
[----:B------:R-:W-:-:S04]  /*15f10*/  IMAD.WIDE R12, R19, 0x2, R2 ;  /* 0x00000002130c7825 */ /* 0x000fc800078e0202 */
[----:B0-----:R-:W-:Y:S01]  /*15f20*/  IMAD.WIDE R8, R21, 0x2, R2 ;  /* 0x0000000215087825 */ /* 0x001fe200078e0202 */
[----:B------:R-:W-:Y:S02]  /*15f30*/  ISETP.GE.AND P5, PT, R0, UR9, PT ;  /* 0x0000000900007c0c */ /* 0x000fe4000bfa6270 */
[----:B------:R-:W-:Y:S02]  /*15f40*/  ISETP.LT.AND P3, PT, R96, UR8, !P3 ;  /* 0x0000000860007c0c */ /* 0x000fe4000df61270 */
[----:B------:R0:W-:Y:S01]  /*15f50*/  @P4 STG.E.U16 desc[UR52][R8.64], R40 ;  /* 0x0000002808004986 */ /* 0x0001e2000c101534 */
[----:B------:R-:W-:-:S03]  /*15f60*/  VIADD R15, R19, UR6 ;  /* 0x00000006130f7c36 */ /* 0x000fc60008000000 */
[----:B------:R1:W-:Y:S01]  /*15f70*/  @P2 STG.E.U16 desc[UR52][R10.64], R4 ;  /* 0x000000040a002986 */ /* 0x0003e2000c101534 */
[C---:B------:R-:W-:Y:S02]  /*15f80*/  ISETP.LT.AND P2, PT, R97.reuse, UR8, !P0 ;  /* 0x0000000861007c0c */ /* 0x040fe4000c741270 */
[----:B------:R-:W-:Y:S01]  /*15f90*/  ISETP.LT.AND P0, PT, R96, UR8, !P0 ;  /* 0x0000000860007c0c */ /* 0x000fe2000c701270 */
[----:B------:R2:W-:Y:S01]  /*15fa0*/  @P6 STG.E.U16 desc[UR52][R12.64], R5 ;  /* 0x000000050c006986 */ /* 0x0005e2000c101534 */
[----:B------:R-:W-:Y:S01]  /*15fb0*/  ISETP.LT.AND P6, PT, R97, UR8, !P5 ;  /* 0x0000000861007c0c */ /* 0x000fe2000efc1270 */
[C---:B------:R-:W-:Y:S01]  /*15fc0*/  VIADD R0, R98.reuse, 0x1e ;  /* 0x0000001e62007836 */ /* 0x040fe20000000000 */
[----:B------:R-:W-:Y:S01]  /*15fd0*/  IADD3 R17, R15, UR6, RZ ;  /* 0x000000060f117c10 */ /* 0x000fe2000fffe0ff */
[----:B0-----:R-:W-:Y:S01]  /*15fe0*/  IMAD.WIDE R8, R19, 0x2, R24 ;  /* 0x0000000213087825 */ /* 0x001fe200078e0218 */
[----:B------:R-:W-:Y:S02]  /*15ff0*/  PRMT R14, R5, 0x7632, R14 ;  /* 0x00007632050e7816 */ /* 0x000fe4000000000e */
[----:B------:R-:W-:Y:S01]  /*16000*/  IADD3 R18, R98, 0x1d, RZ ;  /* 0x0000001d62127810 */ /* 0x000fe20007ffe0ff */
[----:B-1----:R-:W-:Y:S01]  /*16010*/  IMAD.WIDE R10, R15, 0x2, R2 ;  /* 0x000000020f0a7825 */ /* 0x002fe200078e0202 */
[----:B------:R-:W-:-:S02]  /*16020*/  PRMT R16, R41, 0x7632, R16 ;  /* 0x0000763229107816 */ /* 0x000fc40000000010 */
[----:B------:R-:W-:Y:S01]  /*16030*/  ISETP.GE.AND P4, PT, R0, UR9, PT ;  /* 0x0000000900007c0c */ /* 0x000fe2000bf86270 */
[----:B--2---:R-:W-:Y:S01]  /*16040*/  IMAD.WIDE R4, R15, 0x2, R24 ;  /* 0x000000020f047825 */ /* 0x004fe200078e0218 */
[----:B------:R-:W-:Y:S01]  /*16050*/  ISETP.GE.AND P1, PT, R18, UR9, PT ;  /* 0x0000000912007c0c */ /* 0x000fe2000bf26270 */
[----:B------:R-:W-:Y:S02]  /*16060*/  @P3 STG.E.U16 desc[UR52][R8.64], R14 ;  /* 0x0000000e08003986 */ /* 0x000fe4000c101534 */
[C---:B------:R-:W-:Y:S02]  /*16070*/  IMAD.WIDE R12, R17.reuse, 0x2, R2 ;  /* 0x00000002110c7825 */ /* 0x040fe400078e0202 */
[----:B------:R-:W-:Y:S02]  /*16080*/  @P2 STG.E.U16 desc[UR52][R10.64], R41 ;  /* 0x000000290a002986 */ /* 0x000fe4000c101534 */
[----:B------:R-:W-:Y:S01]  /*16090*/  VIADD R0, R98, 0x1f ;  /* 0x0000001f62007836 */ /* 0x000fe20000000000 */
[----:B------:R-:W-:Y:S01]  /*160a0*/  ISETP.LT.AND P5, PT, R96, UR8, !P5 ;  /* 0x0000000860007c0c */ /* 0x000fe2000efa1270 */
[----:B------:R0:W-:Y:S01]  /*160b0*/  @P0 STG.E.U16 desc[UR52][R4.64], R16 ;  /* 0x0000001004000986 */ /* 0x0001e2000c101534 */
[----:B------:R-:W-:-:S02]  /*160c0*/  VIADD R15, R17, UR6 ;  /* 0x00000006110f7c36 */ /* 0x000fc40008000000 */
[----:B------:R-:W-:Y:S01]  /*160d0*/  ISETP.GE.AND P3, PT, R0, UR9, PT ;  /* 0x0000000900007c0c */ /* 0x000fe2000bf66270 */
[----:B------:R1:W-:Y:S01]  /*160e0*/  @P6 STG.E.U16 desc[UR52][R12.64], R6 ;  /* 0x000000060c006986 */ /* 0x0003e2000c101534 */
[C---:B------:R-:W-:Y:S02]  /*160f0*/  ISETP.LT.AND P6, PT, R97.reuse, UR8, !P1 ;  /* 0x0000000861007c0c */ /* 0x040fe4000cfc1270 */
[C---:B------:R-:W-:Y:S02]  /*16100*/  ISETP.LT.AND P1, PT, R96.reuse, UR8, !P1 ;  /* 0x0000000860007c0c */ /* 0x040fe4000cf21270 */
[----:B------:R-:W-:Y:S01]  /*16110*/  ISETP.LT.AND P2, PT, R97, UR8, !P4 ;  /* 0x0000000861007c0c */ /* 0x000fe2000e741270 */
[----:B------:R-:W-:Y:S01]  /*16120*/  VIADD R19, R15, UR6 ;  /* 0x000000060f137c36 */ /* 0x000fe20008000000 */
[----:B------:R-:W-:Y:S02]  /*16130*/  ISETP.LT.AND P4, PT, R96, UR8, !P4 ;  /* 0x0000000860007c0c */ /* 0x000fe4000e781270 */
[----:B------:R-:W-:-:S02]  /*16140*/  ISETP.LT.AND P0, PT, R97, UR8, !P3 ;  /* 0x0000000861007c0c */ /* 0x000fc4000df01270 */
[----:B------:R-:W-:Y:S01]  /*16150*/  ISETP.LT.AND P3, PT, R96, UR8, !P3 ;  /* 0x0000000860007c0c */ /* 0x000fe2000df61270 */
[----:B0-----:R-:W-:Y:S01]  /*16160*/  IMAD.WIDE R4, R17, 0x2, R24 ;  /* 0x0000000211047825 */ /* 0x001fe200078e0218 */
[----:B------:R-:W-:Y:S02]  /*16170*/  PRMT R0, R6, 0x7632, R0 ;  /* 0x0000763206007816 */ /* 0x000fe40000000000 */
[----:B-1----:R-:W-:Y:S01]  /*16180*/  PRMT R6, R42, 0x7632, R6 ;  /* 0x000076322a067816 */ /* 0x002fe20000000006 */
[----:B------:R-:W-:Y:S02]  /*16190*/  VIADD R17, R19, UR6 ;  /* 0x0000000613117c36 */ /* 0x000fe40008000000 */
[----:B------:R-:W-:Y:S01]  /*161a0*/  IMAD.WIDE R8, R15, 0x2, R2 ;  /* 0x000000020f087825 */ /* 0x000fe200078e0202 */
[----:B------:R-:W-:-:S03]  /*161b0*/  PRMT R16, R7, 0x7632, R16 ;  /* 0x0000763207107816 */ /* 0x000fc60000000010 */
[----:B------:R-:W-:Y:S01]  /*161c0*/  IMAD.WIDE R10, R15, 0x2, R24 ;  /* 0x000000020f0a7825 */ /* 0x000fe200078e0218 */
[----:B------:R0:W-:Y:S03]  /*161d0*/  @P5 STG.E.U16 desc[UR52][R4.64], R0 ;  /* 0x0000000004005986 */ /* 0x0001e6000c101534 */
[C---:B------:R-:W-:Y:S01]  /*161e0*/  IMAD.WIDE R12, R19.reuse, 0x2, R2 ;  /* 0x00000002130c7825 */ /* 0x040fe200078e0202 */
[----:B------:R0:W-:Y:S03]  /*161f0*/  @P6 STG.E.U16 desc[UR52][R8.64], R42 ;  /* 0x0000002a08006986 */ /* 0x0001e6000c101534 */
[----:B------:R-:W-:Y:S01]  /*16200*/  IMAD.WIDE R14, R19, 0x2, R24 ;  /* 0x00000002130e7825 */ /* 0x000fe200078e0218 */
[----:B------:R0:W-:Y:S03]  /*16210*/  @P1 STG.E.U16 desc[UR52][R10.64], R6 ;  /* 0x000000060a001986 */ /* 0x0001e6000c101534 */
[C---:B------:R-:W-:Y:S01]  /*16220*/  IMAD.WIDE R2, R17.reuse, 0x2, R2 ;  /* 0x0000000211027825 */ /* 0x040fe200078e0202 */
[----:B------:R0:W-:Y:S04]  /*16230*/  @P2 STG.E.U16 desc[UR52][R12.64], R7 ;  /* 0x000000070c002986 */ /* 0x0001e8000c101534 */
[----:B------:R0:W-:Y:S01]  /*16240*/  @P4 STG.E.U16 desc[UR52][R14.64], R16 ;  /* 0x000000100e004986 */ /* 0x0001e2000c101534 */
[----:B------:R-:W-:-:S03]  /*16250*/  IMAD.WIDE R24, R17, 0x2, R24 ;  /* 0x0000000211187825 */ /* 0x000fc600078e0218 */
[----:B------:R0:W-:Y:S01]  /*16260*/  @P0 STG.E.U16 desc[UR52][R2.64], R43 ;  /* 0x0000002b02000986 */ /* 0x0001e2000c101534 */
[----:B------:R-:W-:Y:S05]  /*16270*/  @!P3 EXIT ;  /* 0x000000000000b94d */ /* 0x000fea0003800000 */
[----:B0-----:R-:W-:-:S05]  /*16280*/  PRMT R12, R43, 0x7632, R12 ;  /* 0x000076322b0c7816 */ /* 0x001fca000000000c */
[----:B------:R-:W-:Y:S01]  /*16290*/  STG.E.U16 desc[UR52][R24.64], R12 ;  /* 0x0000000c18007986 */ /* 0x000fe2000c101534 */
[----:B------:R-:W-:Y:S05]  /*162a0*/  EXIT ;  /* 0x000000000000794d */ /* 0x000fea0003800000 */
.L_x_2:
[----:B------:R-:W-:-:S00]  /*162b0*/  BRA `(.L_x_2) ;  /* 0xfffffffc00fc7947 */ /* 0x000fc0000383ffff */
[----:B------:R-:W-:-:S00]  /*162c0*/  NOP ;  /* 0x0000000000007918 */ /* 0x000fc00000000000 */
        /* <DEDUP_REMOVED lines=11> */
.L_x_3:


//--------------------- .nv.shared.matmul_kernel  --------------------------
	.section	.nv.shared.matmul_kernel,"aw",@nobits
	.sectionflags	@""
	.align	16
	.zero		1024


//--------------------- .nv.shared.reserved.0     --------------------------
	.section	.nv.shared.reserved.0,"aw",@nobits
	.weak		__nv_reservedSMEM_offset_0_alias
	.size		__nv_reservedSMEM_offset_0_alias, 0, 0
	.other		__nv_reservedSMEM_offset_0_alias,@"STO_CUDA_RESERVED_SHARED STV_DEFAULT"
__nv_reservedSMEM_offset_0_alias:
	.zero		0


//--------------------- .nv.constant0.matmul_kernel --------------------------
	.section	.nv.constant0.matmul_kernel,"a",@progbits
	.sectionflags	@""
	.align	4
.nv.constant0.matmul_kernel:
	.zero		608


//--------------------- SYMBOLS --------------------------

	.type		.nv.reservedSmem.offset0,@object
	.size		.nv.reservedSmem.offset0,0x4
